	.target	sm_90a

	.elftype	@"ET_EXEC"


//--------------------- .note.nv.tkinfo           --------------------------
	.section	.note.nv.tkinfo,"",@"SHT_NOTE"
	.sectionflags	@"SHF_NOTE_NV_TKINFO"
	.tkinfo
        /*0018*/ 	.word	0x00000002
        /*0030*/ 	.string	""
        /*0030*/ 	.string	"ptxas"
        /*0030*/ 	.string	"Cuda compilation tools, release 13.0, V13.0.88"
        /*0030*/ 	.string	"Build cuda_13.0.r13.0/compiler.36424714_0"
        /*0030*/ 	.string	"-v  -suppress-debug-info  -lineinfo  -arch sm_90a "



//--------------------- .note.nv.cuinfo           --------------------------
	.section	.note.nv.cuinfo,"",@"SHT_NOTE"
	.sectionflags	@"SHF_NOTE_NV_CUINFO"
        /*0018*/ 	.short	0x0002
        /*001a*/ 	.short	0x005a
        /*001c*/ 	.short	0x0082
	.zero		2


//--------------------- .nv.info                  --------------------------
	.section	.nv.info,"",@"SHT_CUDA_INFO"
	.align	4


	//----- nvinfo : EIATTR_REGCOUNT
	.align		4
        /*0000*/ 	.byte	0x04, 0x2f
        /*0002*/ 	.short	(.L_1 - .L_0)
	.align		4
.L_0:
        /*0004*/ 	.word	index@(matmul_kernel)
        /*0008*/ 	.word	0x000000ff


	//----- nvinfo : EIATTR_FRAME_SIZE
	.align		4
.L_1:
        /*000c*/ 	.byte	0x04, 0x11
        /*000e*/ 	.short	(.L_3 - .L_2)
	.align		4
.L_2:
        /*0010*/ 	.word	index@(matmul_kernel)
        /*0014*/ 	.word	0x00001610


	//----- nvinfo : EIATTR_MIN_STACK_SIZE
	.align		4
.L_3:
        /*0018*/ 	.byte	0x04, 0x12
        /*001a*/ 	.short	(.L_5 - .L_4)
	.align		4
.L_4:
        /*001c*/ 	.word	index@(matmul_kernel)
        /*0020*/ 	.word	0x00001610
.L_5:


//--------------------- .nv.compat                --------------------------
	.section	.nv.compat,"",@"SHT_CUDA_COMPAT_INFO"
	.align	4
        /*0000*/ 	.byte	0x02, 0x09, 0x01, 0x00, 0x02, 0x02, 0x04, 0x00, 0x02, 0x05, 0x05, 0x00, 0x03, 0x07, 0x01, 0x01
        /*0010*/ 	.byte	0x02, 0x03, 0x00, 0x00, 0x02, 0x06, 0x01, 0x00, 0x04, 0x0b, 0x08, 0x00, 0x00, 0x00, 0x00, 0x00
        /*0020*/ 	.byte	0x00, 0x00, 0x00, 0x00


//--------------------- .nv.info.matmul_kernel    --------------------------
	.section	.nv.info.matmul_kernel,"",@"SHT_CUDA_INFO"
	.sectionflags	@""
	.align	4


	//----- nvinfo : EIATTR_CUDA_API_VERSION
	.align		4
        /*0000*/ 	.byte	0x04, 0x37
        /*0002*/ 	.short	(.L_7 - .L_6)
.L_6:
        /*0004*/ 	.word	0x00000082


	//----- nvinfo : EIATTR_KPARAM_INFO
	.align		4
.L_7:
        /*0008*/ 	.byte	0x04, 0x17
        /*000a*/ 	.short	(.L_9 - .L_8)
.L_8:
        /*000c*/ 	.word	0x00000000
        /*0010*/ 	.short	0x000d
        /*0012*/ 	.short	0x0048
        /*0014*/ 	.byte	0x00, 0xf4, 0x21, 0x00


	//----- nvinfo : EIATTR_KPARAM_INFO
	.align		4
.L_9:
        /*0018*/ 	.byte	0x04, 0x17
        /*001a*/ 	.short	(.L_11 - .L_10)
.L_10:
        /*001c*/ 	.word	0x00000000
        /*0020*/ 	.short	0x000c
        /*0022*/ 	.short	0x0040
        /*0024*/ 	.byte	0x00, 0xf4, 0x21, 0x00


	//----- nvinfo : EIATTR_KPARAM_INFO
	.align		4
.L_11:
        /*0028*/ 	.byte	0x04, 0x17
        /*002a*/ 	.short	(.L_13 - .L_12)
.L_12:
        /*002c*/ 	.word	0x00000000
        /*0030*/ 	.short	0x000b
        /*0032*/ 	.short	0x0038
        /*0034*/ 	.byte	0x00, 0xf0, 0x11, 0x00


	//----- nvinfo : EIATTR_KPARAM_INFO
	.align		4
.L_13:
        /*0038*/ 	.byte	0x04, 0x17
        /*003a*/ 	.short	(.L_15 - .L_14)
.L_14:
        /*003c*/ 	.word	0x00000000
        /*0040*/ 	.short	0x000a
        /*0042*/ 	.short	0x0034
        /*0044*/ 	.byte	0x00, 0xf0, 0x11, 0x00


	//----- nvinfo : EIATTR_KPARAM_INFO
	.align		4
.L_15:
        /*0048*/ 	.byte	0x04, 0x17
        /*004a*/ 	.short	(.L_17 - .L_16)
.L_16:
        /*004c*/ 	.word	0x00000000
        /*0050*/ 	.short	0x0009
        /*0052*/ 	.short	0x0030
        /*0054*/ 	.byte	0x00, 0xf0, 0x11, 0x00


	//----- nvinfo : EIATTR_KPARAM_INFO
	.align		4
.L_17:
        /*0058*/ 	.byte	0x04, 0x17
        /*005a*/ 	.short	(.L_19 - .L_18)
.L_18:
        /*005c*/ 	.word	0x00000000
        /*0060*/ 	.short	0x0008
        /*0062*/ 	.short	0x002c
        /*0064*/ 	.byte	0x00, 0xf0, 0x11, 0x00


	//----- nvinfo : EIATTR_KPARAM_INFO
	.align		4
.L_19:
        /*0068*/ 	.byte	0x04, 0x17
        /*006a*/ 	.short	(.L_21 - .L_20)
.L_20:
        /*006c*/ 	.word	0x00000000
        /*0070*/ 	.short	0x0007
        /*0072*/ 	.short	0x0028
        /*0074*/ 	.byte	0x00, 0xf0, 0x11, 0x00


	//----- nvinfo : EIATTR_KPARAM_INFO
	.align		4
.L_21:
        /*0078*/ 	.byte	0x04, 0x17
        /*007a*/ 	.short	(.L_23 - .L_22)
.L_22:
        /*007c*/ 	.word	0x00000000
        /*0080*/ 	.short	0x0006
        /*0082*/ 	.short	0x0024
        /*0084*/ 	.byte	0x00, 0xf0, 0x11, 0x00


	//----- nvinfo : EIATTR_KPARAM_INFO
	.align		4
.L_23:
        /*0088*/ 	.byte	0x04, 0x17
        /*008a*/ 	.short	(.L_25 - .L_24)
.L_24:
        /*008c*/ 	.word	0x00000000
        /*0090*/ 	.short	0x0005
        /*0092*/ 	.short	0x0020
        /*0094*/ 	.byte	0x00, 0xf0, 0x11, 0x00


	//----- nvinfo : EIATTR_KPARAM_INFO
	.align		4
.L_25:
        /*0098*/ 	.byte	0x04, 0x17
        /*009a*/ 	.short	(.L_27 - .L_26)
.L_26:
        /*009c*/ 	.word	0x00000000
        /*00a0*/ 	.short	0x0004
        /*00a2*/ 	.short	0x001c
        /*00a4*/ 	.byte	0x00, 0xf0, 0x11, 0x00


	//----- nvinfo : EIATTR_KPARAM_INFO
	.align		4
.L_27:
        /*00a8*/ 	.byte	0x04, 0x17
        /*00aa*/ 	.short	(.L_29 - .L_28)
.L_28:
        /*00ac*/ 	.word	0x00000000
        /*00b0*/ 	.short	0x0003
        /*00b2*/ 	.short	0x0018
        /*00b4*/ 	.byte	0x00, 0xf0, 0x11, 0x00


	//----- nvinfo : EIATTR_KPARAM_INFO
	.align		4
.L_29:
        /*00b8*/ 	.byte	0x04, 0x17
        /*00ba*/ 	.short	(.L_31 - .L_30)
.L_30:
        /*00bc*/ 	.word	0x00000000
        /*00c0*/ 	.short	0x0002
        /*00c2*/ 	.short	0x0010
        /*00c4*/ 	.byte	0x00, 0xf4, 0x21, 0x00


	//----- nvinfo : EIATTR_KPARAM_INFO
	.align		4
.L_31:
        /*00c8*/ 	.byte	0x04, 0x17
        /*00ca*/ 	.short	(.L_33 - .L_32)
.L_32:
        /*00cc*/ 	.word	0x00000000
        /*00d0*/ 	.short	0x0001
        /*00d2*/ 	.short	0x0008
        /*00d4*/ 	.byte	0x00, 0xf4, 0x21, 0x00


	//----- nvinfo : EIATTR_KPARAM_INFO
	.align		4
.L_33:
        /*00d8*/ 	.byte	0x04, 0x17
        /*00da*/ 	.short	(.L_35 - .L_34)
.L_34:
        /*00dc*/ 	.word	0x00000000
        /*00e0*/ 	.short	0x0000
        /*00e2*/ 	.short	0x0000
        /*00e4*/ 	.byte	0x00, 0xf4, 0x21, 0x00


	//----- nvinfo : EIATTR_SPARSE_MMA_MASK
	.align		4
.L_35:
        /*00e8*/ 	.byte	0x03, 0x50
        /*00ea*/ 	.short	0x0000


	//----- nvinfo : EIATTR_MAXREG_COUNT
	.align		4
        /*00ec*/ 	.byte	0x03, 0x1b
        /*00ee*/ 	.short	0x00ff


	//----- nvinfo : EIATTR_NUM_BARRIERS
	.align		4
        /*00f0*/ 	.byte	0x02, 0x4c
        /*00f2*/ 	.byte	0x01
	.zero		1


	//----- nvinfo : EIATTR_ANNOTATIONS
	.align		4
        /*00f4*/ 	.byte	0x04, 0x55
        /*00f6*/ 	.short	(.L_37 - .L_36)


	//   ....[0]....
.L_36:
        /*00f8*/ 	.word	0x00000001
        /*00fc*/ 	.byte	0xa0, 0x01, 0x00, 0x00, 0x01, 0x00, 0x00, 0x00, 0x50, 0x0c, 0x00, 0x00, 0x01, 0x00, 0x00, 0x00
        /* <DEDUP_REMOVED lines=3787> */
        /*edbc*/ 	.byte	0x30, 0x7f, 0x05, 0x00


	//----- nvinfo : EIATTR_MERCURY_ISA_VERSION
	.align		4
.L_37:
        /*edc0*/ 	.byte	0x03, 0x5f
        /*edc2*/ 	.short	0x0101


	//----- nvinfo : EIATTR_EXIT_INSTR_OFFSETS
	.align		4
        /*edc4*/ 	.byte	0x04, 0x1c
        /*edc6*/ 	.short	(.L_39 - .L_38)


	//   ....[0]....
.L_38:
        /*edc8*/ 	.word	0x0005d3a0


	//   ....[1]....
        /*edcc*/ 	.word	0x0005d3c0


	//----- nvinfo : EIATTR_REQNTID
	.align		4
.L_39:
        /*edd0*/ 	.byte	0x04, 0x10
        /*edd2*/ 	.short	(.L_41 - .L_40)
.L_40:
        /*edd4*/ 	.word	0x00000080
        /*edd8*/ 	.word	0x00000001
        /*eddc*/ 	.word	0x00000001


	//----- nvinfo : EIATTR_CBANK_PARAM_SIZE
	.align		4
.L_41:
        /*ede0*/ 	.byte	0x03, 0x19
        /*ede2*/ 	.short	0x0050


	//----- nvinfo : EIATTR_PARAM_CBANK
	.align		4
        /*ede4*/ 	.byte	0x04, 0x0a
        /*ede6*/ 	.short	(.L_43 - .L_42)
	.align		4
.L_42:
        /*ede8*/ 	.word	index@(.nv.constant0.matmul_kernel)
        /*edec*/ 	.short	0x0210
        /*edee*/ 	.short	0x0050


	//----- nvinfo : EIATTR_SW_WAR
	.align		4
.L_43:
        /*edf0*/ 	.byte	0x04, 0x36
        /*edf2*/ 	.short	(.L_45 - .L_44)
.L_44:
        /*edf4*/ 	.word	0x00000008
.L_45:


//--------------------- .nv.callgraph             --------------------------
	.section	.nv.callgraph,"",@"SHT_CUDA_CALLGRAPH"
	.align	4
	.sectionentsize	8
	.align		4
        /*0000*/ 	.word	0x00000000
	.align		4
        /*0004*/ 	.word	0xffffffff
	.align		4
        /*0008*/ 	.word	0x00000000
	.align		4
        /*000c*/ 	.word	0xfffffffe
	.align		4
        /*0010*/ 	.word	0x00000000
	.align		4
        /*0014*/ 	.word	0xfffffffd
	.align		4
        /*0018*/ 	.word	0x00000000
	.align		4
        /*001c*/ 	.word	0xfffffffc


//--------------------- .text.matmul_kernel       --------------------------
	.section	.text.matmul_kernel,"ax",@progbits
	.align	128
        .global         matmul_kernel
        .type           matmul_kernel,@function
        .size           matmul_kernel,(.L_x_3 - matmul_kernel)
        .other          matmul_kernel,@"STO_CUDA_ENTRY STV_DEFAULT"
matmul_kernel:
.text.matmul_kernel:
[----:B------:R-:W1:Y:S08]  /*0000*/  LDC R1, c[0x0][0x28] ;  /* 0x00000a00ff017b82 */ /* 0x000e700000000800 */
[----:B------:R-:W2:Y:S01]  /*0010*/  LDC.64 R2, c[0x0][0x228] ;  /* 0x00008a00ff027b82 */ /* 0x000ea20000000a00 */
[----:B-1----:R-:W-:Y:S01]  /*0020*/  VIADD R1, R1, 0xffffe9f0 ;  /* 0xffffe9f001017836 */ /* 0x002fe20000000000 */
[----:B------:R-:W1:Y:S01]  /*0030*/  S2R R5, SR_CTAID.X ;  /* 0x0000000000057919 */ /* 0x000e620000002500 */
[----:B------:R-:W-:Y:S01]  /*0040*/  ULDC.64 UR4, c[0x0][0x218] ;  /* 0x0000860000047ab9 */ /* 0x000fe20000000a00 */
[----:B------:R-:W-:Y:S01]  /*0050*/  ULDC UR34, c[0x0][0x240] ;  /* 0x0000900000227ab9 */ /* 0x000fe20000000800 */
[----:B------:R-:W-:Y:S01]  /*0060*/  ULDC UR32, c[0x0][0x240] ;  /* 0x0000900000207ab9 */ /* 0x000fe20000000800 */
[----:B------:R-:W3:Y:S01]  /*0070*/  S2R R244, SR_TID.X ;  /* 0x0000000000f47919 */ /* 0x000ee20000002100 */
[----:B------:R-:W-:Y:S01]  /*0080*/  ULDC UR36, c[0x0][0x240] ;  /* 0x0000900000247ab9 */ /* 0x000fe20000000800 */
[----:B------:R-:W4:Y:S01]  /*0090*/  LDC.64 R240, c[0x0][0x238] ;  /* 0x00008e00fff07b82 */ /* 0x000f220000000a00 */
[----:B------:R-:W-:Y:S01]  /*00a0*/  ULDC UR35, c[0x0][0x240] ;  /* 0x0000900000237ab9 */ /* 0x000fe20000000800 */
        /* <DEDUP_REMOVED lines=14> */
[----:B--2---:R-:W-:Y:S01]  /*0190*/  MOV R54, R3 ;  /* 0x0000000300367202 */ /* 0x004fe20000000f00 */
[----:B------:R2:W-:Y:S01]  /*01a0*/  STL.64 [R1+0xc40], R2 ;  /* 0x000c400201007387 */ /* 0x0005e20000100a00 */
[----:B------:R-:W-:Y:S01]  /*01b0*/  IMAD.MOV.U32 R56, RZ, RZ, R2 ;  /* 0x000000ffff387224 */ /* 0x000fe200078e0002 */
[----:B------:R-:W-:Y:S01]  /*01c0*/  ULDC UR57, c[0x0][0x240] ;  /* 0x0000900000397ab9 */ /* 0x000fe20000000800 */
[----:B------:R-:W-:Y:S01]  /*01d0*/  LOP3.LUT R236, RZ, R54, RZ, 0x33, !PT ;  /* 0x00000036ffec7212 */ /* 0x000fe200078e33ff */
[----:B------:R-:W-:Y:S01]  /*01e0*/  VIADD R0, R54, 0x7f ;  /* 0x0000007f36007836 */ /* 0x000fe20000000000 */
[----:B------:R-:W-:Y:S01]  /*01f0*/  ULDC UR52, c[0x0][0x240] ;  /* 0x0000900000347ab9 */ /* 0x000fe20000000800 */
[----:B------:R-:W-:Y:S01]  /*0200*/  ULDC UR51, c[0x0][0x240] ;  /* 0x0000900000337ab9 */ /* 0x000fe20000000800 */
[----:B------:R-:W-:Y:S01]  /*0210*/  ULDC UR53, c[0x0][0x240] ;  /* 0x0000900000357ab9 */ /* 0x000fe20000000800 */
[----:B------:R-:W-:Y:S01]  /*0220*/  ULDC UR54, c[0x0][0x240] ;  /* 0x0000900000367ab9 */ /* 0x000fe20000000800 */
[----:B-1----:R-:W-:Y:S01]  /*0230*/  IABS R8, R5 ;  /* 0x0000000500087213 */ /* 0x002fe20000000000 */
[----:B------:R-:W-:Y:S01]  /*0240*/  ULDC UR55, c[0x0][0x240] ;  /* 0x0000900000377ab9 */ /* 0x000fe20000000800 */
[----:B------:R-:W-:Y:S01]  /*0250*/  ULDC UR56, c[0x0][0x240] ;  /* 0x0000900000387ab9 */ /* 0x000fe20000000800 */
[----:B--2---:R-:W-:Y:S01]  /*0260*/  SHF.R.S32.HI R3, RZ, 0x1f, R0 ;  /* 0x0000001fff037819 */ /* 0x004fe20000011400 */
[----:B------:R-:W-:Y:S01]  /*0270*/  ULDC UR6, c[0x0][0x240] ;  /* 0x0000900000067ab9 */ /* 0x000fe20000000800 */
[----:B---3--:R-:W-:Y:S01]  /*0280*/  LOP3.LUT R250, R244, 0x7f, RZ, 0xc0, !PT ;  /* 0x0000007ff4fa7812 */ /* 0x008fe200078ec0ff */
[----:B------:R-:W-:Y:S01]  /*0290*/  ULDC UR59, c[0x0][0x240] ;  /* 0x00009000003b7ab9 */ /* 0x000fe20000000800 */
[----:B------:R-:W-:Y:S01]  /*02a0*/  LEA.HI R3, R3, R0, RZ, 0x7 ;  /* 0x0000000003037211 */ /* 0x000fe200078f38ff */
[----:B------:R-:W-:Y:S01]  /*02b0*/  ULDC UR58, c[0x0][0x240] ;  /* 0x00009000003a7ab9 */ /* 0x000fe20000000800 */
[----:B------:R-:W-:Y:S01]  /*02c0*/  ULDC UR60, c[0x0][0x240] ;  /* 0x00009000003c7ab9 */ /* 0x000fe20000000800 */
[----:B------:R-:W-:Y:S01]  /*02d0*/  ULDC UR61, c[0x0][0x240] ;  /* 0x00009000003d7ab9 */ /* 0x000fe20000000800 */
[----:B------:R-:W-:Y:S01]  /*02e0*/  SHF.R.S32.HI R3, RZ, 0x7, R3 ;  /* 0x00000007ff037819 */ /* 0x000fe20000011403 */
[----:B------:R-:W-:Y:S01]  /*02f0*/  ULDC UR13, c[0x0][0x240] ;  /* 0x00009000000d7ab9 */ /* 0x000fe20000000800 */
[----:B------:R-:W-:Y:S01]  /*0300*/  ULDC UR8, c[0x0][0x240] ;  /* 0x0000900000087ab9 */ /* 0x000fe20000000800 */
[----:B------:R-:W-:Y:S01]  /*0310*/  ULDC UR7, c[0x0][0x240] ;  /* 0x0000900000077ab9 */ /* 0x000fe20000000800 */
[----:B------:R-:W-:Y:S01]  /*0320*/  ULDC UR9, c[0x0][0x240] ;  /* 0x0000900000097ab9 */ /* 0x000fe20000000800 */
[----:B------:R-:W-:Y:S01]  /*0330*/  IMAD.SHL.U32 R4, R3, 0x8, RZ ;  /* 0x0000000803047824 */ /* 0x000fe200078e00ff */
[----:B------:R-:W-:Y:S01]  /*0340*/  ULDC UR10, c[0x0][0x240] ;  /* 0x00009000000a7ab9 */ /* 0x000fe20000000800 */
[----:B------:R-:W-:Y:S01]  /*0350*/  ULDC UR11, c[0x0][0x240] ;  /* 0x00009000000b7ab9 */ /* 0x000fe20000000800 */
[----:B------:R-:W-:Y:S01]  /*0360*/  ULDC UR12, c[0x0][0x240] ;  /* 0x00009000000c7ab9 */ /* 0x000fe20000000800 */
[----:B------:R-:W-:Y:S01]  /*0370*/  ULDC UR20, c[0x0][0x240] ;  /* 0x0000900000147ab9 */ /* 0x000fe20000000800 */
[-C--:B------:R-:W-:Y:S01]  /*0380*/  IABS R7, R4.reuse ;  /* 0x0000000400077213 */ /* 0x080fe20000000000 */
[----:B------:R-:W-:Y:S01]  /*0390*/  ULDC UR15, c[0x0][0x240] ;  /* 0x00009000000f7ab9 */ /* 0x000fe20000000800 */
[----:B------:R-:W-:Y:S01]  /*03a0*/  IABS R10, R4 ;  /* 0x00000004000a7213 */ /* 0x000fe20000000000 */
[----:B------:R-:W-:Y:S01]  /*03b0*/  ULDC UR14, c[0x0][0x240] ;  /* 0x00009000000e7ab9 */ /* 0x000fe20000000800 */
[----:B------:R-:W1:Y:S01]  /*03c0*/  I2F.RP R0, R7 ;  /* 0x0000000700007306 */ /* 0x000e620000209400 */
        /* <DEDUP_REMOVED lines=14> */
[----:B-1----:R-:W1:Y:S01]  /*04b0*/  MUFU.RCP R0, R0 ;  /* 0x0000000000007308 */ /* 0x002e620000001000 */
[----:B------:R-:W-:Y:S01]  /*04c0*/  ULDC UR31, c[0x0][0x240] ;  /* 0x00009000001f7ab9 */ /* 0x000fe20000000800 */
[----:B------:R-:W-:Y:S01]  /*04d0*/  ULDC UR33, c[0x0][0x240] ;  /* 0x0000900000217ab9 */ /* 0x000fe20000000800 */
[----:B------:R-:W2:Y:S08]  /*04e0*/  LDC R246, c[0x0][0x230] ;  /* 0x00008c00fff67b82 */ /* 0x000eb00000000800 */
[----:B------:R-:W3:Y:S01]  /*04f0*/  LDC R248, c[0x0][0x230] ;  /* 0x00008c00fff87b82 */ /* 0x000ee20000000800 */
[----:B-1----:R-:W-:Y:S01]  /*0500*/  IADD3 R2, R0, 0xffffffe, RZ ;  /* 0x0ffffffe00027810 */ /* 0x002fe20007ffe0ff */
[----:B------:R-:W-:Y:S01]  /*0510*/  IMAD.MOV R0, RZ, RZ, -R10 ;  /* 0x000000ffff007224 */ /* 0x000fe200078e0a0a */
[----:B------:R-:W-:-:S05]  /*0520*/  IABS R10, R56 ;  /* 0x00000038000a7213 */ /* 0x000fca0000000000 */
[----:B------:R-:W1:Y:S01]  /*0530*/  LDC R252, c[0x0][0x230] ;  /* 0x00008c00fffc7b82 */ /* 0x000e620000000800 */
[----:B------:R4:W4:Y:S02]  /*0540*/  F2I.FTZ.U32.TRUNC.NTZ R3, R2 ;  /* 0x0000000200037305 */ /* 0x000924000021f000 */
[----:B----4-:R-:W-:Y:S01]  /*0550*/  MOV R2, RZ ;  /* 0x000000ff00027202 */ /* 0x010fe20000000f00 */
[----:B------:R-:W-:-:S04]  /*0560*/  IMAD.MOV R6, RZ, RZ, -R3 ;  /* 0x000000ffff067224 */ /* 0x000fc800078e0a03 */
[----:B------:R-:W-:Y:S02]  /*0570*/  IMAD R9, R6, R7, RZ ;  /* 0x0000000706097224 */ /* 0x000fe400078e02ff */
[----:B------:R-:W-:Y:S02]  /*0580*/  IMAD.MOV.U32 R6, RZ, RZ, R8 ;  /* 0x000000ffff067224 */ /* 0x000fe400078e0008 */
[----:B------:R-:W-:-:S06]  /*0590*/  IMAD.HI.U32 R3, R3, R9, R2 ;  /* 0x0000000903037227 */ /* 0x000fcc00078e0002 */
[----:B------:R-:W-:-:S04]  /*05a0*/  IMAD.HI.U32 R3, R3, R6, RZ ;  /* 0x0000000603037227 */ /* 0x000fc800078e00ff */
[----:B------:R-:W-:-:S05]  /*05b0*/  IMAD R0, R3, R0, R6 ;  /* 0x0000000003007224 */ /* 0x000fca00078e0206 */
[----:B------:R-:W-:-:S13]  /*05c0*/  ISETP.GT.U32.AND P1, PT, R7, R0, PT ;  /* 0x000000000700720c */ /* 0x000fda0003f24070 */
[----:B------:R-:W-:Y:S01]  /*05d0*/  @!P1 IMAD.IADD R0, R0, 0x1, -R7 ;  /* 0x0000000100009824 */ /* 0x000fe200078e0a07 */
[----:B------:R-:W-:Y:S02]  /*05e0*/  @!P1 IADD3 R3, R3, 0x1, RZ ;  /* 0x0000000103039810 */ /* 0x000fe40007ffe0ff */
[----:B------:R-:W-:Y:S02]  /*05f0*/  ISETP.NE.AND P1, PT, R4, RZ, PT ;  /* 0x000000ff0400720c */ /* 0x000fe40003f25270 */
[----:B------:R-:W-:Y:S02]  /*0600*/  ISETP.GE.U32.AND P0, PT, R0, R7, PT ;  /* 0x000000070000720c */ /* 0x000fe40003f06070 */
[----:B------:R-:W-:-:S04]  /*0610*/  LOP3.LUT R0, R5, R4, RZ, 0x3c, !PT ;  /* 0x0000000405007212 */ /* 0x000fc800078e3cff */
[----:B------:R-:W-:Y:S02]  /*0620*/  ISETP.GE.AND P2, PT, R0, RZ, PT ;  /* 0x000000ff0000720c */ /* 0x000fe40003f46270 */
[----:B------:R-:W-:-:S05]  /*0630*/  IADD3 R0, R56, 0xff, RZ ;  /* 0x000000ff38007810 */ /* 0x000fca0007ffe0ff */
[----:B------:R-:W-:-:S04]  /*0640*/  @P0 VIADD R3, R3, 0x1 ;  /* 0x0000000103030836 */ /* 0x000fc80000000000 */
[----:B------:R-:W-:Y:S01]  /*0650*/  IMAD.MOV.U32 R2, RZ, RZ, R3 ;  /* 0x000000ffff027224 */ /* 0x000fe200078e0003 */
[----:B------:R-:W-:-:S03]  /*0660*/  SHF.R.S32.HI R3, RZ, 0x1f, R0 ;  /* 0x0000001fff037819 */ /* 0x000fc60000011400 */
[----:B------:R-:W-:Y:S01]  /*0670*/  @!P2 IMAD.MOV R2, RZ, RZ, -R2 ;  /* 0x000000ffff02a224 */ /* 0x000fe200078e0a02 */
[----:B------:R-:W-:Y:S02]  /*0680*/  @!P1 LOP3.LUT R2, RZ, R4, RZ, 0x33, !PT ;  /* 0x00000004ff029212 */ /* 0x000fe400078e33ff */
[----:B------:R-:W-:-:S03]  /*0690*/  LEA.HI R3, R3, R0, RZ, 0x8 ;  /* 0x0000000003037211 */ /* 0x000fc600078f40ff */
[----:B------:R-:W-:Y:S02]  /*06a0*/  IMAD.SHL.U32 R8, R2, 0x8, RZ ;  /* 0x0000000802087824 */ /* 0x000fe400078e00ff */
[----:B------:R-:W-:-:S03]  /*06b0*/  IMAD.MOV R2, RZ, RZ, -R2 ;  /* 0x000000ffff027224 */ /* 0x000fc600078e0a02 */
[----:B------:R-:W-:Y:S01]  /*06c0*/  LEA.HI.SX32 R3, R3, -R8, 0x18 ;  /* 0x8000000803037211 */ /* 0x000fe200078fc2ff */
[----:B------:R-:W-:Y:S01]  /*06d0*/  IMAD R12, R4, R2, R5 ;  /* 0x00000002040c7224 */ /* 0x000fe200078e0205 */
[----:B------:R-:W-:Y:S02]  /*06e0*/  MOV R2, RZ ;  /* 0x000000ff00027202 */ /* 0x000fe40000000f00 */
[----:B------:R-:W-:Y:S02]  /*06f0*/  VIMNMX R11, R3, 0x8, PT ;  /* 0x00000008030b7848 */ /* 0x000fe40003fe0100 */
[----:B------:R-:W-:Y:S02]  /*0700*/  IABS R4, R12 ;  /* 0x0000000c00047213 */ /* 0x000fe40000000000 */
[----:B------:R-:W-:-:S04]  /*0710*/  IABS R6, R11 ;  /* 0x0000000b00067213 */ /* 0x000fc80000000000 */
[----:B------:R-:W4:Y:S08]  /*0720*/  I2F.RP R0, R6 ;  /* 0x0000000600007306 */ /* 0x000f300000209400 */
[----:B----4-:R-:W4:Y:S02]  /*0730*/  MUFU.RCP R0, R0 ;  /* 0x0000000000007308 */ /* 0x010f240000001000 */
[----:B----4-:R-:W-:-:S02]  /*0740*/  IADD3 R3, R0, 0xffffffe, RZ ;  /* 0x0ffffffe00037810 */ /* 0x010fc40007ffe0ff */
[----:B------:R-:W-:-:S04]  /*0750*/  IABS R0, R54 ;  /* 0x0000003600007213 */ /* 0x000fc80000000000 */
[----:B------:R-:W4:Y:S02]  /*0760*/  F2I.FTZ.U32.TRUNC.NTZ R3, R3 ;  /* 0x0000000300037305 */ /* 0x000f24000021f000 */
[----:B----4-:R-:W-:-:S04]  /*0770*/  IMAD.MOV R7, RZ, RZ, -R3 ;  /* 0x000000ffff077224 */ /* 0x010fc800078e0a03 */
[----:B------:R-:W-:Y:S01]  /*0780*/  IMAD R5, R7, R6, RZ ;  /* 0x0000000607057224 */ /* 0x000fe200078e02ff */
[----:B------:R-:W-:-:S03]  /*0790*/  IABS R7, R11 ;  /* 0x0000000b00077213 */ /* 0x000fc60000000000 */
[----:B------:R-:W-:Y:S02]  /*07a0*/  IMAD.HI.U32 R2, R3, R5, R2 ;  /* 0x0000000503027227 */ /* 0x000fe400078e0002 */
[----:B------:R-:W4:Y:S02]  /*07b0*/  I2F.RP R5, R0 ;  /* 0x0000000000057306 */ /* 0x000f240000209400 */
[----:B------:R-:W-:Y:S02]  /*07c0*/  IMAD.MOV.U32 R3, RZ, RZ, R4 ;  /* 0x000000ffff037224 */ /* 0x000fe400078e0004 */
[----:B------:R-:W-:Y:S02]  /*07d0*/  IMAD.MOV R4, RZ, RZ, -R7 ;  /* 0x000000ffff047224 */ /* 0x000fe400078e0a07 */
[----:B------:R-:W-:-:S04]  /*07e0*/  IMAD.HI.U32 R2, R2, R3, RZ ;  /* 0x0000000302027227 */ /* 0x000fc800078e00ff */
[----:B------:R-:W-:Y:S02]  /*07f0*/  IMAD R3, R2, R4, R3 ;  /* 0x0000000402037224 */ /* 0x000fe400078e0203 */
[----:B------:R-:W2:Y:S03]  /*0800*/  I2F.RP R4, R10 ;  /* 0x0000000a00047306 */ /* 0x000ea60000209400 */
[----:B------:R-:W-:-:S05]  /*0810*/  ISETP.GT.U32.AND P1, PT, R6, R3, PT ;  /* 0x000000030600720c */ /* 0x000fca0003f24070 */
[----:B----4-:R-:W4:Y:S08]  /*0820*/  MUFU.RCP R5, R5 ;  /* 0x0000000500057308 */ /* 0x010f300000001000 */
[----:B--2---:R-:W2:Y:S01]  /*0830*/  MUFU.RCP R4, R4 ;  /* 0x0000000400047308 */ /* 0x004ea20000001000 */
[----:B------:R-:W-:Y:S01]  /*0840*/  @!P1 IADD3 R3, R3, -R6, RZ ;  /* 0x8000000603039210 */ /* 0x000fe20007ffe0ff */
[----:B------:R-:W-:Y:S01]  /*0850*/  @!P1 VIADD R2, R2, 0x1 ;  /* 0x0000000102029836 */ /* 0x000fe20000000000 */
[----:B------:R-:W-:-:S02]  /*0860*/  ISETP.NE.AND P1, PT, R11, RZ, PT ;  /* 0x000000ff0b00720c */ /* 0x000fc40003f25270 */
[----:B------:R-:W-:Y:S02]  /*0870*/  ISETP.GE.U32.AND P0, PT, R3, R6, PT ;  /* 0x000000060300720c */ /* 0x000fe40003f06070 */
[----:B------:R-:W-:Y:S01]  /*0880*/  LOP3.LUT R3, R12, R11, RZ, 0x3c, !PT ;  /* 0x0000000b0c037212 */ /* 0x000fe200078e3cff */
[----:B----4-:R-:W-:-:S03]  /*0890*/  VIADD R6, R5, 0xffffffe ;  /* 0x0ffffffe05067836 */ /* 0x010fc60000000000 */
[----:B------:R-:W-:Y:S01]  /*08a0*/  ISETP.GE.AND P2, PT, R3, RZ, PT ;  /* 0x000000ff0300720c */ /* 0x000fe20003f46270 */
[----:B------:R4:W3:Y:S01]  /*08b0*/  F2I.FTZ.U32.TRUNC.NTZ R7, R6 ;  /* 0x0000000600077305 */ /* 0x0008e2000021f000 */
[----:B--2---:R-:W-:-:S05]  /*08c0*/  VIADD R5, R4, 0xffffffe ;  /* 0x0ffffffe04057836 */ /* 0x004fca0000000000 */
[----:B------:R-:W-:Y:S01]  /*08d0*/  @P0 IADD3 R2, R2, 0x1, RZ ;  /* 0x0000000102020810 */ /* 0x000fe20007ffe0ff */
[----:B----4-:R-:W-:Y:S01]  /*08e0*/  IMAD.MOV.U32 R6, RZ, RZ, RZ ;  /* 0x000000ffff067224 */ /* 0x010fe200078e00ff */
[----:B------:R-:W2:Y:S04]  /*08f0*/  F2I.FTZ.U32.TRUNC.NTZ R5, R5 ;  /* 0x0000000500057305 */ /* 0x000ea8000021f000 */
[----:B------:R-:W-:Y:S01]  /*0900*/  @!P2 IMAD.MOV R2, RZ, RZ, -R2 ;  /* 0x000000ffff02a224 */ /* 0x000fe200078e0a02 */
[----:B------:R-:W-:Y:S02]  /*0910*/  @!P1 LOP3.LUT R2, RZ, R11, RZ, 0x33, !PT ;  /* 0x0000000bff029212 */ /* 0x000fe400078e33ff */
[----:B---3--:R-:W-:-:S03]  /*0920*/  IADD3 R9, RZ, -R7, RZ ;  /* 0x80000007ff097210 */ /* 0x008fc60007ffe0ff */
[C---:B------:R-:W-:Y:S01]  /*0930*/  IMAD.SHL.U32 R3, R2.reuse, 0x80, RZ ;  /* 0x0000008002037824 */ /* 0x040fe200078e00ff */
[----:B------:R-:W-:Y:S01]  /*0940*/  IADD3 R4, -R2, RZ, RZ ;  /* 0x000000ff02047210 */ /* 0x000fe20007ffe1ff */
[----:B------:R-:W-:Y:S02]  /*0950*/  IMAD R9, R9, R0, RZ ;  /* 0x0000000009097224 */ /* 0x000fe400078e02ff */
[C---:B------:R-:W-:Y:S01]  /*0960*/  VIADD R13, R3.reuse, 0x7f ;  /* 0x0000007f030d7836 */ /* 0x040fe20000000000 */
[----:B------:R-:W-:Y:S01]  /*0970*/  IADD3 R16, R3, 0x61, RZ ;  /* 0x0000006103107810 */ /* 0x000fe20007ffe0ff */
[----:B------:R-:W-:Y:S01]  /*0980*/  IMAD.HI.U32 R2, R7, R9, R6 ;  /* 0x0000000907027227 */ /* 0x000fe200078e0006 */
[----:B------:R-:W-:Y:S02]  /*0990*/  IADD3 R34, R3, 0x73, RZ ;  /* 0x0000007303227810 */ /* 0x000fe40007ffe0ff */
[----:B------:R-:W-:Y:S01]  /*09a0*/  IABS R219, R13 ;  /* 0x0000000d00db7213 */ /* 0x000fe20000000000 */
[----:B--2---:R-:W-:Y:S01]  /*09b0*/  IMAD.MOV R14, RZ, RZ, -R5 ;  /* 0x000000ffff0e7224 */ /* 0x004fe200078e0a05 */
[----:B------:R-:W-:Y:S01]  /*09c0*/  ISETP.GE.AND P1, PT, R13, RZ, PT ;  /* 0x000000ff0d00720c */ /* 0x000fe20003f26270 */
[----:B------:R-:W-:Y:S01]  /*09d0*/  IMAD R4, R11, R4, R12 ;  /* 0x000000040b047224 */ /* 0x000fe200078e020c */
[----:B------:R-:W-:Y:S01]  /*09e0*/  IADD3 R13, R3, 0x2, RZ ;  /* 0x00000002030d7810 */ /* 0x000fe20007ffe0ff */
[----:B------:R-:W-:Y:S01]  /*09f0*/  IMAD.HI.U32 R6, R2, R219, RZ ;  /* 0x000000db02067227 */ /* 0x000fe200078e00ff */
[----:B------:R-:W-:-:S02]  /*0a00*/  MOV R7, R14 ;  /* 0x0000000e00077202 */ /* 0x000fc40000000f00 */
[----:B------:R-:W-:Y:S01]  /*0a10*/  IABS R215, R13 ;  /* 0x0000000d00d77213 */ /* 0x000fe20000000000 */
[----:B------:R-:W-:Y:S01]  /*0a20*/  IMAD.IADD R8, R8, 0x1, R4 ;  /* 0x0000000108087824 */ /* 0x000fe200078e0204 */
[----:B------:R-:W-:Y:S01]  /*0a30*/  IADD3 R6, -R6, RZ, RZ ;  /* 0x000000ff06067210 */ /* 0x000fe20007ffe1ff */
[----:B------:R-:W-:Y:S01]  /*0a40*/  VIADD R12, R3, 0x1 ;  /* 0x00000001030c7836 */ /* 0x000fe20000000000 */
[----:B------:R-:W-:Y:S01]  /*0a50*/  IABS R245, R34 ;  /* 0x0000002200f57213 */ /* 0x000fe20000000000 */
[----:B------:R-:W-:Y:S01]  /*0a60*/  IMAD R7, R7, R10, RZ ;  /* 0x0000000a07077224 */ /* 0x000fe200078e02ff */
[----:B------:R-:W-:Y:S01]  /*0a70*/  IADD3 R40, R3, 0x76, RZ ;  /* 0x0000007603287810 */ /* 0x000fe20007ffe0ff */
[----:B------:R-:W-:Y:S01]  /*0a80*/  IMAD.MOV.U32 R4, RZ, RZ, RZ ;  /* 0x000000ffff047224 */ /* 0x000fe200078e00ff */
[----:B------:R-:W-:Y:S01]  /*0a90*/  IABS R217, R12 ;  /* 0x0000000c00d97213 */ /* 0x000fe20000000000 */
[----:B------:R-:W-:Y:S01]  /*0aa0*/  IMAD R8, R8, 0x100, R250 ;  /* 0x0000010008087824 */ /* 0x000fe200078e02fa */
[----:B------:R-:W-:Y:S01]  /*0ab0*/  ISETP.GE.AND P5, PT, R12, RZ, PT ;  /* 0x000000ff0c00720c */ /* 0x000fe20003fa6270 */
[----:B------:R-:W-:Y:S01]  /*0ac0*/  IMAD.HI.U32 R4, R5, R7, R4 ;  /* 0x0000000705047227 */ /* 0x000fe200078e0004 */
[----:B------:R-:W-:-:S02]  /*0ad0*/  IADD3 R44, R3, 0x78, RZ ;  /* 0x00000078032c7810 */ /* 0x000fc40007ffe0ff */
[----:B------:R-:W-:Y:S01]  /*0ae0*/  IABS R225, R8 ;  /* 0x0000000800e17213 */ /* 0x000fe20000000000 */
[----:B------:R-:W-:Y:S01]  /*0af0*/  IMAD R219, R0, R6, R219 ;  /* 0x0000000600db7224 */ /* 0x000fe200078e02db */
[----:B------:R-:W-:Y:S01]  /*0b00*/  IABS R243, R44 ;  /* 0x0000002c00f37213 */ /* 0x000fe20000000000 */
[----:B------:R-:W-:Y:S01]  /*0b10*/  IMAD.HI.U32 R6, R2, R217, RZ ;  /* 0x000000d902067227 */ /* 0x000fe200078e00ff */
[----:B------:R-:W-:Y:S02]  /*0b20*/  IABS R221, R3 ;  /* 0x0000000300dd7213 */ /* 0x000fe40000000000 */
[----:B------:R-:W-:Y:S01]  /*0b30*/  ISETP.GT.U32.AND P0, PT, R0, R219, PT ;  /* 0x000000db0000720c */ /* 0x000fe20003f04070 */
[----:B------:R-:W-:Y:S01]  /*0b40*/  IMAD.HI.U32 R5, R4, R225, RZ ;  /* 0x000000e104057227 */ /* 0x000fe200078e00ff */
[----:B------:R-:W-:Y:S02]  /*0b50*/  IADD3 R7, -R6, RZ, RZ ;  /* 0x000000ff06077210 */ /* 0x000fe40007ffe1ff */
[----:B------:R-:W-:Y:S01]  /*0b60*/  IADD3 R50, R3, 0x7d, RZ ;  /* 0x0000007d03327810 */ /* 0x000fe20007ffe0ff */
[----:B------:R-:W-:-:S02]  /*0b70*/  IMAD.MOV R6, RZ, RZ, -R5 ;  /* 0x000000ffff067224 */ /* 0x000fc400078e0a05 */
[----:B------:R-:W-:Y:S01]  /*0b80*/  IMAD.HI.U32 R5, R2, R215, RZ ;  /* 0x000000d702057227 */ /* 0x000fe200078e00ff */
[----:B------:R-:W-:-:S03]  /*0b90*/  IABS R237, R50 ;  /* 0x0000003200ed7213 */ /* 0x000fc60000000000 */
[----:B------:R-:W-:Y:S01]  /*0ba0*/  VIADD R9, R8, 0x80 ;  /* 0x0000008008097836 */ /* 0x000fe20000000000 */
[----:B------:R-:W-:Y:S01]  /*0bb0*/  IADD3 R5, -R5, RZ, RZ ;  /* 0x000000ff05057210 */ /* 0x000fe20007ffe1ff */
[C---:B------:R-:W-:Y:S02]  /*0bc0*/  VIADD R14, R3.reuse, 0x3 ;  /* 0x00000003030e7836 */ /* 0x040fe40000000000 */
[C---:B------:R-:W-:Y:S01]  /*0bd0*/  IMAD R217, R0.reuse, R7, R217 ;  /* 0x0000000700d97224 */ /* 0x040fe200078e02d9 */
[----:B------:R-:W-:Y:S01]  /*0be0*/  IABS R11, R9 ;  /* 0x00000009000b7213 */ /* 0x000fe20000000000 */
[----:B------:R-:W-:Y:S01]  /*0bf0*/  IMAD R215, R0, R5, R215 ;  /* 0x0000000500d77224 */ /* 0x000fe200078e02d7 */
[----:B------:R-:W-:Y:S01]  /*0c00*/  IABS R213, R14 ;  /* 0x0000000e00d57213 */ /* 0x000fe20000000000 */
[----:B------:R-:W-:Y:S01]  /*0c10*/  IMAD R225, R10, R6, R225 ;  /* 0x000000060ae17224 */ /* 0x000fe200078e02e1 */
[----:B------:R-:W-:Y:S01]  /*0c20*/  IADD3 R6, R3, 0x4, RZ ;  /* 0x0000000403067810 */ /* 0x000fe20007ffe0ff */
[----:B------:R-:W-:Y:S01]  /*0c30*/  IMAD.HI.U32 R4, R4, R11, RZ ;  /* 0x0000000b04047227 */ /* 0x000fe200078e00ff */
[----:B------:R-:W-:Y:S01]  /*0c40*/  ISETP.GT.U32.AND P2, PT, R0, R215, PT ;  /* 0x000000d70000720c */ /* 0x000fe20003f44070 */
[----:B------:R2:W-:Y:S01]  /*0c50*/  STL.64 [R1+0xfa8], R8 ;  /* 0x000fa80801007387 */ /* 0x0005e20000100a00 */
[----:B------:R-:W-:Y:S01]  /*0c60*/  IABS R211, R6 ;  /* 0x0000000600d37213 */ /* 0x000fe20000000000 */
[----:B------:R-:W-:Y:S01]  /*0c70*/  IMAD.MOV R4, RZ, RZ, -R4 ;  /* 0x000000ffff047224 */ /* 0x000fe200078e0a04 */
[----:B------:R-:W-:Y:S01]  /*0c80*/  ISETP.GT.U32.AND P3, PT, R10, R225, PT ;  /* 0x000000e10a00720c */ /* 0x000fe20003f64070 */
[----:B------:R-:W-:Y:S01]  /*0c90*/  @!P0 IMAD.IADD R219, R219, 0x1, -R0 ;  /* 0x00000001dbdb8824 */ /* 0x000fe200078e0a00 */
[----:B------:R-:W-:Y:S01]  /*0ca0*/  ISETP.GT.U32.AND P0, PT, R0, R217, PT ;  /* 0x000000d90000720c */ /* 0x000fe20003f04070 */
[----:B------:R-:W-:-:S02]  /*0cb0*/  IMAD R11, R10, R4, R11 ;  /* 0x000000040a0b7224 */ /* 0x000fc400078e020b */
[----:B------:R-:W-:Y:S01]  /*0cc0*/  IMAD.HI.U32 R4, R2, R213, RZ ;  /* 0x000000d502047227 */ /* 0x000fe200078e00ff */
[----:B------:R-:W-:Y:S02]  /*0cd0*/  ISETP.GT.U32.AND P6, PT, R0, R219, PT ;  /* 0x000000db0000720c */ /* 0x000fe40003fc4070 */
[----:B------:R-:W-:Y:S01]  /*0ce0*/  ISETP.GT.U32.AND P4, PT, R10, R11, PT ;  /* 0x0000000b0a00720c */ /* 0x000fe20003f84070 */
[----:B------:R-:W-:Y:S01]  /*0cf0*/  IMAD.MOV R4, RZ, RZ, -R4 ;  /* 0x000000ffff047224 */ /* 0x000fe200078e0a04 */
[----:B------:R-:W-:Y:S01]  /*0d00*/  @!P2 IADD3 R215, R215, -R0, RZ ;  /* 0x80000000d7d7a210 */ /* 0x000fe20007ffe0ff */
[----:B------:R-:W-:Y:S02]  /*0d10*/  VIADD R7, R3, 0x5 ;  /* 0x0000000503077836 */ /* 0x000fe40000000000 */
[C---:B------:R-:W-:Y:S01]  /*0d20*/  IMAD R213, R0.reuse, R4, R213 ;  /* 0x0000000400d57224 */ /* 0x040fe200078e02d5 */
[----:B------:R-:W-:Y:S01]  /*0d30*/  ISETP.GT.U32.AND P2, PT, R0, R215, PT ;  /* 0x000000d70000720c */ /* 0x000fe20003f44070 */
[----:B------:R-:W-:Y:S01]  /*0d40*/  IMAD.HI.U32 R4, R2, R211, RZ ;  /* 0x000000d302047227 */ /* 0x000fe200078e00ff */
[----:B------:R-:W-:-:S03]  /*0d50*/  IABS R209, R7 ;  /* 0x0000000700d17213 */ /* 0x000fc60000000000 */
[----:B------:R-:W-:Y:S02]  /*0d60*/  IMAD.MOV R4, RZ, RZ, -R4 ;  /* 0x000000ffff047224 */ /* 0x000fe400078e0a04 */
[----:B------:R-:W-:Y:S01]  /*0d70*/  @!P0 IMAD.IADD R217, R217, 0x1, -R0 ;  /* 0x00000001d9d98824 */ /* 0x000fe200078e0a00 */
[----:B------:R-:W-:Y:S01]  /*0d80*/  @!P4 IADD3 R11, R11, -R10, RZ ;  /* 0x8000000a0b0bc210 */ /* 0x000fe20007ffe0ff */
[C---:B------:R-:W-:Y:S02]  /*0d90*/  IMAD R211, R0.reuse, R4, R211 ;  /* 0x0000000400d37224 */ /* 0x040fe400078e02d3 */
[----:B------:R-:W-:Y:S01]  /*0da0*/  @!P3 IMAD.IADD R225, R225, 0x1, -R10 ;  /* 0x00000001e1e1b824 */ /* 0x000fe200078e0a0a */
[----:B------:R-:W-:Y:S01]  /*0db0*/  ISETP.GT.U32.AND P0, PT, R0, R217, PT ;  /* 0x000000d90000720c */ /* 0x000fe20003f04070 */
[----:B------:R-:W-:Y:S01]  /*0dc0*/  @!P6 IMAD.IADD R219, R219, 0x1, -R0 ;  /* 0x00000001dbdbe824 */ /* 0x000fe200078e0a00 */
[----:B------:R-:W-:Y:S01]  /*0dd0*/  @!P2 IADD3 R215, R215, -R0, RZ ;  /* 0x80000000d7d7a210 */ /* 0x000fe20007ffe0ff */
[----:B------:R-:W-:Y:S01]  /*0de0*/  IMAD.HI.U32 R5, R2, R209, RZ ;  /* 0x000000d102057227 */ /* 0x000fe200078e00ff */
[----:B------:R-:W-:-:S02]  /*0df0*/  ISETP.GT.U32.AND P2, PT, R0, R211, PT ;  /* 0x000000d30000720c */ /* 0x000fc40003f44070 */
[----:B------:R-:W-:Y:S01]  /*0e00*/  ISETP.GT.U32.AND P3, PT, R0, R213, PT ;  /* 0x000000d50000720c */ /* 0x000fe20003f64070 */
[----:B------:R-:W-:Y:S01]  /*0e10*/  @!P1 IMAD.MOV R219, RZ, RZ, -R219 ;  /* 0x000000ffffdb9224 */ /* 0x000fe200078e0adb */
[----:B------:R-:W-:Y:S01]  /*0e20*/  ISETP.GE.AND P1, PT, R13, RZ, PT ;  /* 0x000000ff0d00720c */ /* 0x000fe20003f26270 */
[----:B------:R-:W-:Y:S01]  /*0e30*/  IMAD.MOV R5, RZ, RZ, -R5 ;  /* 0x000000ffff057224 */ /* 0x000fe200078e0a05 */
[C---:B------:R-:W-:Y:S01]  /*0e40*/  ISETP.GT.U32.AND P6, PT, R10.reuse, R225, PT ;  /* 0x000000e10a00720c */ /* 0x040fe20003fc4070 */
[----:B------:R-:W-:Y:S01]  /*0e50*/  VIADD R4, R3, 0x6 ;  /* 0x0000000603047836 */ /* 0x000fe20000000000 */
[----:B------:R-:W-:Y:S01]  /*0e60*/  ISETP.GT.U32.AND P4, PT, R10, R11, PT ;  /* 0x0000000b0a00720c */ /* 0x000fe20003f84070 */
[----:B------:R-:W-:Y:S01]  /*0e70*/  IMAD R209, R0, R5, R209 ;  /* 0x0000000500d17224 */ /* 0x000fe200078e02d1 */
[----:B------:R-:W-:Y:S01]  /*0e80*/  @!P0 IADD3 R217, R217, -R0, RZ ;  /* 0x80000000d9d98210 */ /* 0x000fe20007ffe0ff */
[C---:B------:R-:W-:Y:S01]  /*0e90*/  VIADD R5, R3.reuse, 0x7 ;  /* 0x0000000703057836 */ /* 0x040fe20000000000 */
[----:B------:R-:W-:Y:S01]  /*0ea0*/  IABS R207, R4 ;  /* 0x0000000400cf7213 */ /* 0x000fe20000000000 */
[----:B------:R-:W-:Y:S01]  /*0eb0*/  VIADD R12, R3, 0xb ;  /* 0x0000000b030c7836 */ /* 0x000fe20000000000 */
[----:B------:R-:W-:Y:S01]  /*0ec0*/  @!P2 IADD3 R211, R211, -R0, RZ ;  /* 0x80000000d3d3a210 */ /* 0x000fe20007ffe0ff */
[----:B------:R-:W-:Y:S01]  /*0ed0*/  @!P3 IMAD.IADD R213, R213, 0x1, -R0 ;  /* 0x00000001d5d5b824 */ /* 0x000fe200078e0a00 */
[----:B------:R-:W-:Y:S01]  /*0ee0*/  IABS R205, R5 ;  /* 0x0000000500cd7213 */ /* 0x000fe20000000000 */
[----:B------:R-:W-:Y:S01]  /*0ef0*/  @!P5 IMAD.MOV R217, RZ, RZ, -R217 ;  /* 0x000000ffffd9d224 */ /* 0x000fe200078e0ad9 */
[----:B------:R-:W-:Y:S01]  /*0f00*/  ISETP.GE.AND P5, PT, R4, RZ, PT ;  /* 0x000000ff0400720c */ /* 0x000fe20003fa6270 */
[----:B------:R-:W-:Y:S01]  /*0f10*/  IMAD.HI.U32 R4, R2, R207, RZ ;  /* 0x000000cf02047227 */ /* 0x000fe200078e00ff */
[----:B------:R-:W-:-:S02]  /*0f20*/  ISETP.GT.U32.AND P2, PT, R0, R211, PT ;  /* 0x000000d30000720c */ /* 0x000fc40003f44070 */
[----:B------:R-:W-:Y:S01]  /*0f30*/  ISETP.GT.U32.AND P3, PT, R0, R213, PT ;  /* 0x000000d50000720c */ /* 0x000fe20003f64070 */
[----:B------:R-:W-:Y:S01]  /*0f40*/  IMAD.MOV R4, RZ, RZ, -R4 ;  /* 0x000000ffff047224 */ /* 0x000fe200078e0a04 */
[----:B------:R-:W-:Y:S01]  /*0f50*/  @!P1 IADD3 R215, -R215, RZ, RZ ;  /* 0x000000ffd7d79210 */ /* 0x000fe20007ffe1ff */
[----:B------:R-:W-:Y:S01]  /*0f60*/  @!P6 IMAD.IADD R225, R225, 0x1, -R10 ;  /* 0x00000001e1e1e824 */ /* 0x000fe200078e0a0a */
[----:B------:R-:W-:Y:S01]  /*0f70*/  ISETP.GE.AND P1, PT, R5, RZ, PT ;  /* 0x000000ff0500720c */ /* 0x000fe20003f26270 */
[----:B------:R-:W-:Y:S01]  /*0f80*/  IMAD.HI.U32 R5, R2, R205, RZ ;  /* 0x000000cd02057227 */ /* 0x000fe200078e00ff */
[----:B------:R-:W-:Y:S02]  /*0f90*/  ISETP.GE.AND P6, PT, R14, RZ, PT ;  /* 0x000000ff0e00720c */ /* 0x000fe40003fc6270 */
[----:B------:R-:W-:Y:S01]  /*0fa0*/  @!P4 IADD3 R11, R11, -R10, RZ ;  /* 0x8000000a0b0bc210 */ /* 0x000fe20007ffe0ff */
[----:B------:R-:W-:Y:S01]  /*0fb0*/  IMAD R207, R0, R4, R207 ;  /* 0x0000000400cf7224 */ /* 0x000fe200078e02cf */
[----:B------:R-:W-:Y:S01]  /*0fc0*/  IADD3 R5, -R5, RZ, RZ ;  /* 0x000000ff05057210 */ /* 0x000fe20007ffe1ff */
[--C-:B------:R-:W-:Y:S01]  /*0fd0*/  @!P2 IMAD.IADD R211, R211, 0x1, -R0.reuse ;  /* 0x00000001d3d3a824 */ /* 0x100fe200078e0a00 */
[----:B------:R-:W-:Y:S01]  /*0fe0*/  ISETP.GE.AND P4, PT, R6, RZ, PT ;  /* 0x000000ff0600720c */ /* 0x000fe20003f86270 */
[----:B------:R-:W-:Y:S01]  /*0ff0*/  @!P3 IMAD.IADD R213, R213, 0x1, -R0 ;  /* 0x00000001d5d5b824 */ /* 0x000fe200078e0a00 */
[C---:B------:R-:W-:Y:S01]  /*1000*/  ISETP.GT.U32.AND P2, PT, R0.reuse, R207, PT ;  /* 0x000000cf0000720c */ /* 0x040fe20003f44070 */
[C---:B------:R-:W-:Y:S01]  /*1010*/  IMAD R205, R0.reuse, R5, R205 ;  /* 0x0000000500cd7224 */ /* 0x040fe200078e02cd */
[C---:B------:R-:W-:Y:S01]  /*1020*/  ISETP.GT.U32.AND P3, PT, R0.reuse, R209, PT ;  /* 0x000000d10000720c */ /* 0x040fe20003f64070 */
[----:B------:R-:W-:Y:S01]  /*1030*/  VIADD R6, R3, 0x8 ;  /* 0x0000000803067836 */ /* 0x000fe20000000000 */
[----:B------:R-:W-:Y:S01]  /*1040*/  ISETP.GE.AND P0, PT, R7, RZ, PT ;  /* 0x000000ff0700720c */ /* 0x000fe20003f06270 */
[----:B------:R-:W-:Y:S01]  /*1050*/  @!P6 IMAD.MOV R213, RZ, RZ, -R213 ;  /* 0x000000ffffd5e224 */ /* 0x000fe200078e0ad5 */
[----:B------:R-:W-:Y:S01]  /*1060*/  ISETP.GT.U32.AND P6, PT, R0, R205, PT ;  /* 0x000000cd0000720c */ /* 0x000fe20003fc4070 */
[C---:B------:R-:W-:Y:S01]  /*1070*/  VIADD R7, R3.reuse, 0x9 ;  /* 0x0000000903077836 */ /* 0x040fe20000000000 */
[----:B------:R-:W-:Y:S01]  /*1080*/  IABS R203, R6 ;  /* 0x0000000600cb7213 */ /* 0x000fe20000000000 */
[C---:B------:R-:W-:Y:S01]  /*1090*/  VIADD R10, R3.reuse, 0xa ;  /* 0x0000000a030a7836 */ /* 0x040fe20000000000 */
[----:B------:R-:W-:Y:S01]  /*10a0*/  IABS R197, R12 ;  /* 0x0000000c00c57213 */ /* 0x000fe20000000000 */
[----:B------:R-:W-:Y:S01]  /*10b0*/  VIADD R15, R3, 0xe ;  /* 0x0000000e030f7836 */ /* 0x000fe20000000000 */
[----:B------:R-:W-:Y:S01]  /*10c0*/  IABS R201, R7 ;  /* 0x0000000700c97213 */ /* 0x000fe20000000000 */
[----:B------:R-:W-:Y:S01]  /*10d0*/  IMAD.HI.U32 R4, R2, R203, RZ ;  /* 0x000000cb02047227 */ /* 0x000fe200078e00ff */
[----:B------:R-:W-:-:S02]  /*10e0*/  @!P2 IADD3 R207, R207, -R0, RZ ;  /* 0x80000000cfcfa210 */ /* 0x000fc40007ffe0ff */
[----:B------:R-:W-:Y:S01]  /*10f0*/  IABS R199, R10 ;  /* 0x0000000a00c77213 */ /* 0x000fe20000000000 */
[--C-:B------:R-:W-:Y:S01]  /*1100*/  @!P3 IMAD.IADD R209, R209, 0x1, -R0.reuse ;  /* 0x00000001d1d1b824 */ /* 0x100fe200078e0a00 */
[----:B------:R-:W-:Y:S01]  /*1110*/  ISETP.GT.U32.AND P2, PT, R0, R207, PT ;  /* 0x000000cf0000720c */ /* 0x000fe20003f44070 */
[----:B------:R-:W-:Y:S01]  /*1120*/  @!P6 IMAD.IADD R205, R205, 0x1, -R0 ;  /* 0x00000001cdcde824 */ /* 0x000fe200078e0a00 */
[----:B------:R-:W-:Y:S01]  /*1130*/  IADD3 R4, -R4, RZ, RZ ;  /* 0x000000ff04047210 */ /* 0x000fe20007ffe1ff */
[----:B------:R-:W-:Y:S01]  /*1140*/  IMAD.HI.U32 R5, R2, R201, RZ ;  /* 0x000000c902057227 */ /* 0x000fe200078e00ff */
[C---:B------:R-:W-:Y:S02]  /*1150*/  ISETP.GT.U32.AND P3, PT, R0.reuse, R209, PT ;  /* 0x000000d10000720c */ /* 0x040fe40003f64070 */
[C---:B------:R-:W-:Y:S01]  /*1160*/  ISETP.GT.U32.AND P6, PT, R0.reuse, R205, PT ;  /* 0x000000cd0000720c */ /* 0x040fe20003fc4070 */
[----:B------:R-:W-:Y:S01]  /*1170*/  IMAD R203, R0, R4, R203 ;  /* 0x0000000400cb7224 */ /* 0x000fe200078e02cb */
[----:B------:R-:W-:Y:S01]  /*1180*/  @!P4 IADD3 R211, -R211, RZ, RZ ;  /* 0x000000ffd3d3c210 */ /* 0x000fe20007ffe1ff */
[----:B------:R-:W-:Y:S01]  /*1190*/  IMAD.MOV R5, RZ, RZ, -R5 ;  /* 0x000000ffff057224 */ /* 0x000fe200078e0a05 */
[----:B------:R-:W-:Y:S01]  /*11a0*/  ISETP.GE.AND P4, PT, R6, RZ, PT ;  /* 0x000000ff0600720c */ /* 0x000fe20003f86270 */
[----:B------:R-:W-:Y:S01]  /*11b0*/  IMAD.HI.U32 R4, R2, R199, RZ ;  /* 0x000000c702047227 */ /* 0x000fe200078e00ff */
[----:B------:R-:W-:-:S02]  /*11c0*/  IADD3 R14, R3, 0xd, RZ ;  /* 0x0000000d030e7810 */ /* 0x000fc40007ffe0ff */
[----:B------:R-:W-:Y:S01]  /*11d0*/  @!P2 IADD3 R207, R207, -R0, RZ ;  /* 0x80000000cfcfa210 */ /* 0x000fe20007ffe0ff */
[C---:B------:R-:W-:Y:S01]  /*11e0*/  IMAD R201, R0.reuse, R5, R201 ;  /* 0x0000000500c97224 */ /* 0x040fe200078e02c9 */
[----:B------:R-:W-:Y:S01]  /*11f0*/  ISETP.GT.U32.AND P2, PT, R0, R203, PT ;  /* 0x000000cb0000720c */ /* 0x000fe20003f44070 */
[----:B------:R-:W-:Y:S01]  /*1200*/  IMAD.MOV R6, RZ, RZ, -R4 ;  /* 0x000000ffff067224 */ /* 0x000fe200078e0a04 */
[----:B------:R-:W-:Y:S01]  /*1210*/  IABS R191, R15 ;  /* 0x0000000f00bf7213 */ /* 0x000fe20000000000 */
[----:B------:R-:W-:Y:S01]  /*1220*/  IMAD.HI.U32 R4, R2, R197, RZ ;  /* 0x000000c502047227 */ /* 0x000fe200078e00ff */
[----:B------:R-:W-:-:S03]  /*1230*/  IABS R193, R14 ;  /* 0x0000000e00c17213 */ /* 0x000fc60000000000 */
[--C-:B------:R-:W-:Y:S01]  /*1240*/  @!P6 IMAD.IADD R205, R205, 0x1, -R0.reuse ;  /* 0x00000001cdcde824 */ /* 0x100fe200078e0a00 */
[C---:B------:R-:W-:Y:S01]  /*1250*/  ISETP.GT.U32.AND P6, PT, R0.reuse, R201, PT ;  /* 0x000000c90000720c */ /* 0x040fe20003fc4070 */
[----:B------:R-:W-:Y:S02]  /*1260*/  IMAD R199, R0, R6, R199 ;  /* 0x0000000600c77224 */ /* 0x000fe400078e02c7 */
[--C-:B------:R-:W-:Y:S01]  /*1270*/  @!P3 IMAD.IADD R209, R209, 0x1, -R0.reuse ;  /* 0x00000001d1d1b824 */ /* 0x100fe200078e0a00 */
[----:B------:R-:W-:Y:S01]  /*1280*/  ISETP.GE.AND P3, PT, R7, RZ, PT ;  /* 0x000000ff0700720c */ /* 0x000fe20003f66270 */
[--C-:B------:R-:W-:Y:S01]  /*1290*/  @!P2 IMAD.IADD R203, R203, 0x1, -R0.reuse ;  /* 0x00000001cbcba824 */ /* 0x100fe200078e0a00 */
[----:B------:R-:W-:Y:S01]  /*12a0*/  IADD3 R7, -R4, RZ, RZ ;  /* 0x000000ff04077210 */ /* 0x000fe20007ffe1ff */
[----:B------:R-:W-:Y:S01]  /*12b0*/  VIADD R13, R3, 0xc ;  /* 0x0000000c030d7836 */ /* 0x000fe20000000000 */
[C---:B------:R-:W-:Y:S01]  /*12c0*/  ISETP.GT.U32.AND P2, PT, R0.reuse, R199, PT ;  /* 0x000000c70000720c */ /* 0x040fe20003f44070 */
[----:B------:R-:W-:Y:S01]  /*12d0*/  @!P5 IMAD.MOV R207, RZ, RZ, -R207 ;  /* 0x000000ffffcfd224 */ /* 0x000fe200078e0acf */
[----:B------:R-:W-:Y:S01]  /*12e0*/  @!P0 IADD3 R209, -R209, RZ, RZ ;  /* 0x000000ffd1d18210 */ /* 0x000fe20007ffe1ff */
[----:B------:R-:W-:Y:S01]  /*12f0*/  IMAD R197, R0, R7, R197 ;  /* 0x0000000700c57224 */ /* 0x000fe200078e02c5 */
[----:B------:R-:W-:Y:S01]  /*1300*/  IABS R195, R13 ;  /* 0x0000000d00c37213 */ /* 0x000fe20000000000 */
[----:B------:R-:W-:Y:S01]  /*1310*/  @!P6 IMAD.IADD R201, R201, 0x1, -R0 ;  /* 0x00000001c9c9e824 */ /* 0x000fe200078e0a00 */
[----:B------:R-:W-:Y:S01]  /*1320*/  @!P1 IADD3 R205, -R205, RZ, RZ ;  /* 0x000000ffcdcd9210 */ /* 0x000fe20007ffe1ff */
[----:B------:R-:W-:Y:S01]  /*1330*/  IMAD.HI.U32 R4, R2, R191, RZ ;  /* 0x000000bf02047227 */ /* 0x000fe200078e00ff */
[----:B------:R-:W-:-:S02]  /*1340*/  ISETP.GT.U32.AND P6, PT, R0, R197, PT ;  /* 0x000000c50000720c */ /* 0x000fc40003fc4070 */
[----:B------:R-:W-:Y:S01]  /*1350*/  ISETP.GT.U32.AND P0, PT, R0, R203, PT ;  /* 0x000000cb0000720c */ /* 0x000fe20003f04070 */
[----:B------:R-:W-:-:S04]  /*1360*/  IMAD.HI.U32 R5, R2, R195, RZ ;  /* 0x000000c302057227 */ /* 0x000fc800078e00ff */
[----:B------:R-:W-:Y:S01]  /*1370*/  @!P2 IMAD.IADD R199, R199, 0x1, -R0 ;  /* 0x00000001c7c7a824 */ /* 0x000fe200078e0a00 */
[----:B------:R-:W-:Y:S01]  /*1380*/  ISETP.GT.U32.AND P2, PT, R0, R201, PT ;  /* 0x000000c90000720c */ /* 0x000fe20003f44070 */
[----:B------:R-:W-:-:S03]  /*1390*/  IMAD.HI.U32 R6, R2, R193, RZ ;  /* 0x000000c102067227 */ /* 0x000fc600078e00ff */
[----:B------:R-:W-:Y:S01]  /*13a0*/  ISETP.GT.U32.AND P5, PT, R0, R199, PT ;  /* 0x000000c70000720c */ /* 0x000fe20003fa4070 */
[----:B------:R-:W-:Y:S01]  /*13b0*/  @!P6 IMAD.IADD R197, R197, 0x1, -R0 ;  /* 0x00000001c5c5e824 */ /* 0x000fe200078e0a00 */
[----:B------:R-:W-:Y:S01]  /*13c0*/  IADD3 R6, -R6, RZ, RZ ;  /* 0x000000ff06067210 */ /* 0x000fe20007ffe1ff */
[----:B------:R-:W-:Y:S02]  /*13d0*/  IMAD.MOV R4, RZ, RZ, -R4 ;  /* 0x000000ffff047224 */ /* 0x000fe400078e0a04 */
[----:B------:R-:W-:Y:S01]  /*13e0*/  IMAD.MOV R5, RZ, RZ, -R5 ;  /* 0x000000ffff057224 */ /* 0x000fe200078e0a05 */
[C---:B------:R-:W-:Y:S01]  /*13f0*/  ISETP.GT.U32.AND P6, PT, R0.reuse, R197, PT ;  /* 0x000000c50000720c */ /* 0x040fe20003fc4070 */
[----:B------:R-:W-:Y:S02]  /*1400*/  VIADD R7, R3, 0x10 ;  /* 0x0000001003077836 */ /* 0x000fe40000000000 */
[C---:B------:R-:W-:Y:S02]  /*1410*/  IMAD R191, R0.reuse, R4, R191 ;  /* 0x0000000400bf7224 */ /* 0x040fe400078e02bf */
[C---:B------:R-:W-:Y:S01]  /*1420*/  IMAD R195, R0.reuse, R5, R195 ;  /* 0x0000000500c37224 */ /* 0x040fe200078e02c3 */
[----:B------:R-:W-:Y:S01]  /*1430*/  IABS R187, R7 ;  /* 0x0000000700bb7213 */ /* 0x000fe20000000000 */
[----:B------:R-:W-:Y:S01]  /*1440*/  IMAD R193, R0, R6, R193 ;  /* 0x0000000600c17224 */ /* 0x000fe200078e02c1 */
[----:B------:R-:W-:Y:S01]  /*1450*/  @!P5 IADD3 R199, R199, -R0, RZ ;  /* 0x80000000c7c7d210 */ /* 0x000fe20007ffe0ff */
[----:B------:R-:W-:Y:S01]  /*1460*/  @!P2 IMAD.IADD R201, R201, 0x1, -R0 ;  /* 0x00000001c9c9a824 */ /* 0x000fe200078e0a00 */
[----:B------:R-:W-:Y:S01]  /*1470*/  IADD3 R6, R3, 0xf, RZ ;  /* 0x0000000f03067810 */ /* 0x000fe20007ffe0ff */
[----:B------:R-:W-:Y:S01]  /*1480*/  IMAD.HI.U32 R5, R2, R187, RZ ;  /* 0x000000bb02057227 */ /* 0x000fe200078e00ff */
[----:B------:R-:W-:-:S02]  /*1490*/  ISETP.GT.U32.AND P5, PT, R0, R191, PT ;  /* 0x000000bf0000720c */ /* 0x000fc40003fa4070 */
[----:B------:R-:W-:Y:S01]  /*14a0*/  ISETP.GT.U32.AND P1, PT, R0, R195, PT ;  /* 0x000000c30000720c */ /* 0x000fe20003f24070 */
[--C-:B------:R-:W-:Y:S01]  /*14b0*/  @!P6 IMAD.IADD R197, R197, 0x1, -R0.reuse ;  /* 0x00000001c5c5e824 */ /* 0x100fe200078e0a00 */
[----:B------:R-:W-:Y:S01]  /*14c0*/  IABS R189, R6 ;  /* 0x0000000600bd7213 */ /* 0x000fe20000000000 */
[----:B------:R-:W-:Y:S01]  /*14d0*/  @!P0 IMAD.IADD R203, R203, 0x1, -R0 ;  /* 0x00000001cbcb8824 */ /* 0x000fe200078e0a00 */
[----:B------:R-:W-:Y:S01]  /*14e0*/  ISETP.GE.AND P2, PT, R10, RZ, PT ;  /* 0x000000ff0a00720c */ /* 0x000fe20003f46270 */
[----:B------:R-:W-:Y:S01]  /*14f0*/  VIADD R10, R3, 0x12 ;  /* 0x00000012030a7836 */ /* 0x000fe20000000000 */
[----:B------:R-:W-:Y:S01]  /*1500*/  ISETP.GE.AND P6, PT, R12, RZ, PT ;  /* 0x000000ff0c00720c */ /* 0x000fe20003fc6270 */
[----:B------:R-:W-:Y:S01]  /*1510*/  IMAD.HI.U32 R4, R2, R189, RZ ;  /* 0x000000bd02047227 */ /* 0x000fe200078e00ff */
[----:B------:R-:W-:Y:S02]  /*1520*/  IADD3 R5, -R5, RZ, RZ ;  /* 0x000000ff05057210 */ /* 0x000fe40007ffe1ff */
[C---:B------:R-:W-:Y:S01]  /*1530*/  ISETP.GT.U32.AND P0, PT, R0.reuse, R193, PT ;  /* 0x000000c10000720c */ /* 0x040fe20003f04070 */
[----:B------:R-:W-:Y:S01]  /*1540*/  IMAD.MOV R4, RZ, RZ, -R4 ;  /* 0x000000ffff047224 */ /* 0x000fe200078e0a04 */
[----:B------:R-:W-:Y:S01]  /*1550*/  IABS R183, R10 ;  /* 0x0000000a00b77213 */ /* 0x000fe20000000000 */
[C---:B------:R-:W-:Y:S01]  /*1560*/  IMAD R187, R0.reuse, R5, R187 ;  /* 0x0000000500bb7224 */ /* 0x040fe200078e02bb */
[----:B------:R-:W-:Y:S01]  /*1570*/  IADD3 R5, R3, 0x11, RZ ;  /* 0x0000001103057810 */ /* 0x000fe20007ffe0ff */
[--C-:B------:R-:W-:Y:S01]  /*1580*/  @!P5 IMAD.IADD R191, R191, 0x1, -R0.reuse ;  /* 0x00000001bfbfd824 */ /* 0x100fe200078e0a00 */
[----:B------:R-:W-:Y:S01]  /*1590*/  @!P3 IADD3 R201, -R201, RZ, RZ ;  /* 0x000000ffc9c9b210 */ /* 0x000fe20007ffe1ff */
[----:B------:R-:W-:Y:S01]  /*15a0*/  @!P1 IMAD.IADD R195, R195, 0x1, -R0 ;  /* 0x00000001c3c39824 */ /* 0x000fe200078e0a00 */
[----:B------:R-:W-:Y:S01]  /*15b0*/  IABS R185, R5 ;  /* 0x0000000500b97213 */ /* 0x000fe20000000000 */
[C---:B------:R-:W-:Y:S01]  /*15c0*/  IMAD R189, R0.reuse, R4, R189 ;  /* 0x0000000400bd7224 */ /* 0x040fe200078e02bd */
[C---:B------:R-:W-:Y:S01]  /*15d0*/  ISETP.GT.U32.AND P5, PT, R0.reuse, R191, PT ;  /* 0x000000bf0000720c */ /* 0x040fe20003fa4070 */
[----:B------:R-:W-:Y:S01]  /*15e0*/  @!P4 IMAD.MOV R203, RZ, RZ, -R203 ;  /* 0x000000ffffcbc224 */ /* 0x000fe200078e0acb */
[----:B------:R-:W-:Y:S01]  /*15f0*/  ISETP.GT.U32.AND P4, PT, R0, R195, PT ;  /* 0x000000c30000720c */ /* 0x000fe20003f84070 */
[----:B------:R-:W-:Y:S01]  /*1600*/  @!P2 IMAD.MOV R199, RZ, RZ, -R199 ;  /* 0x000000ffffc7a224 */ /* 0x000fe200078e0ac7 */
[----:B------:R-:W-:Y:S01]  /*1610*/  @!P6 IADD3 R197, -R197, RZ, RZ ;  /* 0x000000ffc5c5e210 */ /* 0x000fe20007ffe1ff */
[----:B------:R-:W-:Y:S01]  /*1620*/  IMAD.HI.U32 R4, R2, R185, RZ ;  /* 0x000000b902047227 */ /* 0x000fe200078e00ff */
[----:B------:R-:W-:-:S02]  /*1630*/  ISETP.GT.U32.AND P2, PT, R0, R189, PT ;  /* 0x000000bd0000720c */ /* 0x000fc40003f44070 */
[----:B------:R-:W-:Y:S01]  /*1640*/  ISETP.GE.AND P6, PT, R15, RZ, PT ;  /* 0x000000ff0f00720c */ /* 0x000fe20003fc6270 */
[----:B------:R-:W-:Y:S01]  /*1650*/  IMAD.MOV R4, RZ, RZ, -R4 ;  /* 0x000000ffff047224 */ /* 0x000fe200078e0a04 */
[----:B------:R-:W-:Y:S01]  /*1660*/  ISETP.GE.AND P1, PT, R13, RZ, PT ;  /* 0x000000ff0d00720c */ /* 0x000fe20003f26270 */
[--C-:B------:R-:W-:Y:S01]  /*1670*/  @!P0 IMAD.IADD R193, R193, 0x1, -R0.reuse ;  /* 0x00000001c1c18824 */ /* 0x100fe200078e0a00 */
[----:B------:R-:W-:Y:S01]  /*1680*/  ISETP.GE.AND P0, PT, R14, RZ, PT ;  /* 0x000000ff0e00720c */ /* 0x000fe20003f06270 */
[C---:B------:R-:W-:Y:S01]  /*1690*/  IMAD R185, R0.reuse, R4, R185 ;  /* 0x0000000400b97224 */ /* 0x040fe200078e02b9 */
[----:B------:R-:W-:Y:S01]  /*16a0*/  @!P5 IADD3 R191, R191, -R0, RZ ;  /* 0x80000000bfbfd210 */ /* 0x000fe20007ffe0ff */
[--C-:B------:R-:W-:Y:S01]  /*16b0*/  @!P4 IMAD.IADD R195, R195, 0x1, -R0.reuse ;  /* 0x00000001c3c3c824 */ /* 0x100fe200078e0a00 */
[C---:B------:R-:W-:Y:S01]  /*16c0*/  ISETP.GT.U32.AND P4, PT, R0.reuse, R187, PT ;  /* 0x000000bb0000720c */ /* 0x040fe20003f84070 */
[----:B------:R-:W-:Y:S01]  /*16d0*/  VIADD R4, R3, 0x13 ;  /* 0x0000001303047836 */ /* 0x000fe20000000000 */
[----:B------:R-:W-:Y:S01]  /*16e0*/  ISETP.GT.U32.AND P3, PT, R0, R193, PT ;  /* 0x000000c10000720c */ /* 0x000fe20003f64070 */
[----:B------:R-:W-:Y:S01]  /*16f0*/  @!P2 IMAD.IADD R189, R189, 0x1, -R0 ;  /* 0x00000001bdbda824 */ /* 0x000fe200078e0a00 */
[----:B------:R-:W-:Y:S01]  /*1700*/  ISETP.GE.AND P2, PT, R5, RZ, PT ;  /* 0x000000ff0500720c */ /* 0x000fe20003f46270 */
[----:B------:R-:W-:Y:S01]  /*1710*/  IMAD.HI.U32 R5, R2, R183, RZ ;  /* 0x000000b702057227 */ /* 0x000fe200078e00ff */
[----:B------:R-:W-:-:S02]  /*1720*/  @!P6 IADD3 R191, -R191, RZ, RZ ;  /* 0x000000ffbfbfe210 */ /* 0x000fc40007ffe1ff */
[C---:B------:R-:W-:Y:S01]  /*1730*/  ISETP.GT.U32.AND P6, PT, R0.reuse, R185, PT ;  /* 0x000000b90000720c */ /* 0x040fe20003fc4070 */
[----:B------:R-:W-:Y:S01]  /*1740*/  @!P1 IMAD.MOV R195, RZ, RZ, -R195 ;  /* 0x000000ffffc39224 */ /* 0x000fe200078e0ac3 */
[C---:B------:R-:W-:Y:S01]  /*1750*/  ISETP.GT.U32.AND P1, PT, R0.reuse, R189, PT ;  /* 0x000000bd0000720c */ /* 0x040fe20003f24070 */
[----:B------:R-:W-:Y:S01]  /*1760*/  IMAD.MOV R5, RZ, RZ, -R5 ;  /* 0x000000ffff057224 */ /* 0x000fe200078e0a05 */
[----:B------:R-:W-:Y:S01]  /*1770*/  IABS R181, R4 ;  /* 0x0000000400b57213 */ /* 0x000fe20000000000 */
[----:B------:R-:W-:Y:S01]  /*1780*/  VIADD R12, R3, 0x19 ;  /* 0x00000019030c7836 */ /* 0x000fe20000000000 */
[----:B------:R-:W-:Y:S01]  /*1790*/  @!P4 IADD3 R187, R187, -R0, RZ ;  /* 0x80000000bbbbc210 */ /* 0x000fe20007ffe0ff */
[C---:B------:R-:W-:Y:S01]  /*17a0*/  IMAD R183, R0.reuse, R5, R183 ;  /* 0x0000000500b77224 */ /* 0x040fe200078e02b7 */
[----:B------:R-:W-:Y:S01]  /*17b0*/  ISETP.GE.AND P5, PT, R7, RZ, PT ;  /* 0x000000ff0700720c */ /* 0x000fe20003fa6270 */
[----:B------:R-:W-:Y:S01]  /*17c0*/  VIADD R7, R3, 0x15 ;  /* 0x0000001503077836 */ /* 0x000fe20000000000 */
[----:B------:R-:W-:Y:S01]  /*17d0*/  ISETP.GT.U32.AND P4, PT, R0, R187, PT ;  /* 0x000000bb0000720c */ /* 0x000fe20003f84070 */
[--C-:B------:R-:W-:Y:S01]  /*17e0*/  @!P3 IMAD.IADD R193, R193, 0x1, -R0.reuse ;  /* 0x00000001c1c1b824 */ /* 0x100fe200078e0a00 */
[----:B------:R-:W-:Y:S01]  /*17f0*/  ISETP.GE.AND P3, PT, R6, RZ, PT ;  /* 0x000000ff0600720c */ /* 0x000fe20003f66270 */
[--C-:B------:R-:W-:Y:S01]  /*1800*/  @!P6 IMAD.IADD R185, R185, 0x1, -R0.reuse ;  /* 0x00000001b9b9e824 */ /* 0x100fe200078e0a00 */
[----:B------:R-:W-:Y:S01]  /*1810*/  IABS R177, R7 ;  /* 0x0000000700b17213 */ /* 0x000fe20000000000 */
[----:B------:R-:W-:Y:S01]  /*1820*/  @!P1 IMAD.IADD R189, R189, 0x1, -R0 ;  /* 0x00000001bdbd9824 */ /* 0x000fe200078e0a00 */
[----:B------:R-:W-:Y:S01]  /*1830*/  ISETP.GE.AND P1, PT, R4, RZ, PT ;  /* 0x000000ff0400720c */ /* 0x000fe20003f26270 */
[----:B------:R-:W-:Y:S01]  /*1840*/  IMAD.HI.U32 R4, R2, R181, RZ ;  /* 0x000000b502047227 */ /* 0x000fe200078e00ff */
[----:B------:R-:W-:-:S02]  /*1850*/  ISETP.GT.U32.AND P6, PT, R0, R185, PT ;  /* 0x000000b90000720c */ /* 0x000fc40003fc4070 */
[----:B------:R-:W-:Y:S01]  /*1860*/  @!P0 IADD3 R193, -R193, RZ, RZ ;  /* 0x000000ffc1c18210 */ /* 0x000fe20007ffe1ff */
[----:B------:R-:W-:Y:S01]  /*1870*/  IMAD.MOV R4, RZ, RZ, -R4 ;  /* 0x000000ffff047224 */ /* 0x000fe200078e0a04 */
[----:B------:R-:W-:Y:S01]  /*1880*/  ISETP.GE.AND P0, PT, R10, RZ, PT ;  /* 0x000000ff0a00720c */ /* 0x000fe20003f06270 */
[----:B------:R-:W-:Y:S01]  /*1890*/  IMAD.HI.U32 R6, R2, R177, RZ ;  /* 0x000000b102067227 */ /* 0x000fe200078e00ff */
[----:B------:R-:W-:Y:S02]  /*18a0*/  @!P4 IADD3 R187, R187, -R0, RZ ;  /* 0x80000000bbbbc210 */ /* 0x000fe40007ffe0ff */
[C---:B------:R-:W-:Y:S01]  /*18b0*/  ISETP.GT.U32.AND P4, PT, R0.reuse, R183, PT ;  /* 0x000000b70000720c */ /* 0x040fe20003f84070 */
[C---:B------:R-:W-:Y:S01]  /*18c0*/  IMAD R181, R0.reuse, R4, R181 ;  /* 0x0000000400b57224 */ /* 0x040fe200078e02b5 */
[----:B------:R-:W-:Y:S01]  /*18d0*/  IABS R169, R12 ;  /* 0x0000000c00a97213 */ /* 0x000fe20000000000 */
[----:B------:R-:W-:Y:S01]  /*18e0*/  VIADD R5, R3, 0x14 ;  /* 0x0000001403057836 */ /* 0x000fe20000000000 */
[----:B------:R-:W-:Y:S01]  /*18f0*/  @!P5 IADD3 R187, -R187, RZ, RZ ;  /* 0x000000ffbbbbd210 */ /* 0x000fe20007ffe1ff */
[----:B------:R-:W-:Y:S01]  /*1900*/  IMAD.MOV R6, RZ, RZ, -R6 ;  /* 0x000000ffff067224 */ /* 0x000fe200078e0a06 */
[----:B------:R-:W-:Y:S01]  /*1910*/  @!P6 IADD3 R185, R185, -R0, RZ ;  /* 0x80000000b9b9e210 */ /* 0x000fe20007ffe0ff */
[----:B------:R-:W-:Y:S01]  /*1920*/  @!P3 IMAD.MOV R189, RZ, RZ, -R189 ;  /* 0x000000ffffbdb224 */ /* 0x000fe200078e0abd */
[C---:B------:R-:W-:Y:S01]  /*1930*/  ISETP.GT.U32.AND P6, PT, R0.reuse, R181, PT ;  /* 0x000000b50000720c */ /* 0x040fe20003fc4070 */
[----:B------:R-:W-:Y:S01]  /*1940*/  IMAD R177, R0, R6, R177 ;  /* 0x0000000600b17224 */ /* 0x000fe200078e02b1 */
[----:B------:R-:W-:Y:S01]  /*1950*/  IABS R179, R5 ;  /* 0x0000000500b37213 */ /* 0x000fe20000000000 */
[----:B------:R-:W-:Y:S01]  /*1960*/  VIADD R10, R3, 0x18 ;  /* 0x00000018030a7836 */ /* 0x000fe20000000000 */
[----:B------:R-:W-:Y:S01]  /*1970*/  ISETP.GE.AND P3, PT, R5, RZ, PT ;  /* 0x000000ff0500720c */ /* 0x000fe20003f66270 */
[----:B------:R-:W-:Y:S01]  /*1980*/  IMAD.HI.U32 R6, R2, R169, RZ ;  /* 0x000000a902067227 */ /* 0x000fe200078e00ff */
[----:B------:R-:W-:-:S02]  /*1990*/  @!P4 IADD3 R183, R183, -R0, RZ ;  /* 0x80000000b7b7c210 */ /* 0x000fc40007ffe0ff */
[----:B------:R-:W-:Y:S01]  /*19a0*/  IABS R171, R10 ;  /* 0x0000000a00ab7213 */ /* 0x000fe20000000000 */
[----:B------:R-:W-:Y:S01]  /*19b0*/  IMAD.HI.U32 R5, R2, R179, RZ ;  /* 0x000000b302057227 */ /* 0x000fe200078e00ff */
[C---:B------:R-:W-:Y:S02]  /*19c0*/  ISETP.GT.U32.AND P4, PT, R0.reuse, R183, PT ;  /* 0x000000b70000720c */ /* 0x040fe40003f84070 */
[----:B------:R-:W-:Y:S01]  /*19d0*/  @!P2 IADD3 R185, -R185, RZ, RZ ;  /* 0x000000ffb9b9a210 */ /* 0x000fe20007ffe1ff */
[--C-:B------:R-:W-:Y:S01]  /*19e0*/  @!P6 IMAD.IADD R181, R181, 0x1, -R0.reuse ;  /* 0x00000001b5b5e824 */ /* 0x100fe200078e0a00 */
[C---:B------:R-:W-:Y:S01]  /*19f0*/  ISETP.GT.U32.AND P6, PT, R0.reuse, R177, PT ;  /* 0x000000b10000720c */ /* 0x040fe20003fc4070 */
[----:B------:R-:W-:Y:S01]  /*1a00*/  IMAD.MOV R5, RZ, RZ, -R5 ;  /* 0x000000ffff057224 */ /* 0x000fe200078e0a05 */
[----:B------:R-:W-:Y:S01]  /*1a10*/  ISETP.GE.AND P5, PT, R7, RZ, PT ;  /* 0x000000ff0700720c */ /* 0x000fe20003fa6270 */
[C---:B------:R-:W-:Y:S01]  /*1a20*/  VIADD R7, R3.reuse, 0x17 ;  /* 0x0000001703077836 */ /* 0x040fe20000000000 */
[C---:B------:R-:W-:Y:S01]  /*1a30*/  ISETP.GT.U32.AND P2, PT, R0.reuse, R181, PT ;  /* 0x000000b50000720c */ /* 0x040fe20003f44070 */
[----:B------:R-:W-:Y:S01]  /*1a40*/  IMAD R179, R0, R5, R179 ;  /* 0x0000000500b37224 */ /* 0x000fe200078e02b3 */
[----:B------:R-:W-:Y:S01]  /*1a50*/  IADD3 R6, -R6, RZ, RZ ;  /* 0x000000ff06067210 */ /* 0x000fe20007ffe1ff */
[C---:B------:R-:W-:Y:S01]  /*1a60*/  VIADD R5, R3.reuse, 0x16 ;  /* 0x0000001603057836 */ /* 0x040fe20000000000 */
[----:B------:R-:W-:Y:S01]  /*1a70*/  IABS R173, R7 ;  /* 0x0000000700ad7213 */ /* 0x000fe20000000000 */
[----:B------:R-:W-:Y:S01]  /*1a80*/  VIADD R14, R3, 0x39 ;  /* 0x00000039030e7836 */ /* 0x000fe20000000000 */
[----:B------:R-:W-:Y:S01]  /*1a90*/  @!P4 IADD3 R183, R183, -R0, RZ ;  /* 0x80000000b7b7c210 */ /* 0x000fe20007ffe0ff */
[----:B------:R-:W-:Y:S01]  /*1aa0*/  IMAD R169, R0, R6, R169 ;  /* 0x0000000600a97224 */ /* 0x000fe200078e02a9 */
[----:B------:R-:W-:Y:S01]  /*1ab0*/  IABS R175, R5 ;  /* 0x0000000500af7213 */ /* 0x000fe20000000000 */
[----:B------:R-:W-:Y:S01]  /*1ac0*/  @!P6 IMAD.IADD R177, R177, 0x1, -R0 ;  /* 0x00000001b1b1e824 */ /* 0x000fe200078e0a00 */
[----:B------:R-:W-:Y:S01]  /*1ad0*/  @!P0 IADD3 R183, -R183, RZ, RZ ;  /* 0x000000ffb7b78210 */ /* 0x000fe20007ffe1ff */
[----:B------:R-:W-:Y:S01]  /*1ae0*/  VIADD R17, R3, 0x62 ;  /* 0x0000006203117836 */ /* 0x000fe20000000000 */
[----:B------:R-:W-:Y:S01]  /*1af0*/  ISETP.GE.AND P0, PT, R5, RZ, PT ;  /* 0x000000ff0500720c */ /* 0x000fe20003f06270 */
[----:B------:R-:W-:Y:S01]  /*1b00*/  IMAD.HI.U32 R4, R2, R175, RZ ;  /* 0x000000af02047227 */ /* 0x000fe200078e00ff */
[----:B------:R-:W-:-:S02]  /*1b10*/  ISETP.GT.U32.AND P6, PT, R0, R177, PT ;  /* 0x000000b10000720c */ /* 0x000fc40003fc4070 */
[----:B------:R-:W-:Y:S01]  /*1b20*/  ISETP.GT.U32.AND P4, PT, R0, R179, PT ;  /* 0x000000b30000720c */ /* 0x000fe20003f84070 */
[----:B------:R-:W-:Y:S01]  /*1b30*/  IMAD.HI.U32 R5, R2, R171, RZ ;  /* 0x000000ab02057227 */ /* 0x000fe200078e00ff */
[C---:B------:R-:W-:Y:S02]  /*1b40*/  IADD3 R6, R3.reuse, 0x1b, RZ ;  /* 0x0000001b03067810 */ /* 0x040fe40007ffe0ff */
[----:B------:R-:W-:Y:S01]  /*1b50*/  IADD3 R13, R3, 0x23, RZ ;  /* 0x00000023030d7810 */ /* 0x000fe20007ffe0ff */
[----:B------:R-:W-:Y:S01]  /*1b60*/  IMAD.MOV R4, RZ, RZ, -R4 ;  /* 0x000000ffff047224 */ /* 0x000fe200078e0a04 */
[----:B------:R-:W-:Y:S01]  /*1b70*/  IABS R165, R6 ;  /* 0x0000000600a57213 */ /* 0x000fe20000000000 */
[----:B------:R-:W-:Y:S01]  /*1b80*/  IMAD.MOV R5, RZ, RZ, -R5 ;  /* 0x000000ffff057224 */ /* 0x000fe200078e0a05 */
[----:B------:R-:W-:Y:S01]  /*1b90*/  IABS R149, R13 ;  /* 0x0000000d00957213 */ /* 0x000fe20000000000 */
[C---:B------:R-:W-:Y:S01]  /*1ba0*/  IMAD R175, R0.reuse, R4, R175 ;  /* 0x0000000400af7224 */ /* 0x040fe200078e02af */
[----:B------:R-:W-:Y:S01]  /*1bb0*/  IABS R105, R14 ;  /* 0x0000000e00697213 */ /* 0x000fe20000000000 */
[----:B------:R-:W-:-:S02]  /*1bc0*/  IMAD R171, R0, R5, R171 ;  /* 0x0000000500ab7224 */ /* 0x000fc400078e02ab */
[----:B------:R-:W-:Y:S01]  /*1bd0*/  @!P2 IMAD.IADD R181, R181, 0x1, -R0 ;  /* 0x00000001b5b5a824 */ /* 0x000fe200078e0a00 */
[----:B------:R-:W-:Y:S01]  /*1be0*/  ISETP.GT.U32.AND P2, PT, R0, R175, PT ;  /* 0x000000af0000720c */ /* 0x000fe20003f44070 */
[----:B------:R-:W-:-:S03]  /*1bf0*/  IMAD.HI.U32 R4, R2, R173, RZ ;  /* 0x000000ad02047227 */ /* 0x000fc600078e00ff */
[----:B------:R-:W-:Y:S01]  /*1c00*/  @!P1 IADD3 R181, -R181, RZ, RZ ;  /* 0x000000ffb5b59210 */ /* 0x000fe20007ffe1ff */
[--C-:B------:R-:W-:Y:S01]  /*1c10*/  @!P6 IMAD.IADD R177, R177, 0x1, -R0.reuse ;  /* 0x00000001b1b1e824 */ /* 0x100fe200078e0a00 */
[----:B------:R-:W-:Y:S01]  /*1c20*/  ISETP.GT.U32.AND P6, PT, R0, R171, PT ;  /* 0x000000ab0000720c */ /* 0x000fe20003fc4070 */
[----:B------:R-:W-:Y:S01]  /*1c30*/  VIADD R5, R3, 0x1a ;  /* 0x0000001a03057836 */ /* 0x000fe20000000000 */
[----:B------:R-:W-:Y:S01]  /*1c40*/  IADD3 R4, -R4, RZ, RZ ;  /* 0x000000ff04047210 */ /* 0x000fe20007ffe1ff */
[----:B------:R-:W-:Y:S01]  /*1c50*/  @!P5 IMAD.MOV R177, RZ, RZ, -R177 ;  /* 0x000000ffffb1d224 */ /* 0x000fe200078e0ab1 */
[C---:B------:R-:W-:Y:S01]  /*1c60*/  ISETP.GT.U32.AND P5, PT, R0.reuse, R169, PT ;  /* 0x000000a90000720c */ /* 0x040fe20003fa4070 */
[--C-:B------:R-:W-:Y:S01]  /*1c70*/  @!P4 IMAD.IADD R179, R179, 0x1, -R0.reuse ;  /* 0x00000001b3b3c824 */ /* 0x100fe200078e0a00 */
[----:B------:R-:W-:Y:S01]  /*1c80*/  IABS R167, R5 ;  /* 0x0000000500a77213 */ /* 0x000fe20000000000 */
[C---:B------:R-:W-:Y:S02]  /*1c90*/  IMAD R173, R0.reuse, R4, R173 ;  /* 0x0000000400ad7224 */ /* 0x040fe400078e02ad */
[----:B------:R-:W-:Y:S01]  /*1ca0*/  @!P2 IMAD.IADD R175, R175, 0x1, -R0 ;  /* 0x00000001afafa824 */ /* 0x000fe200078e0a00 */
[----:B------:R-:W-:Y:S01]  /*1cb0*/  ISETP.GT.U32.AND P4, PT, R0, R179, PT ;  /* 0x000000b30000720c */ /* 0x000fe20003f84070 */
[----:B------:R-:W-:Y:S01]  /*1cc0*/  IMAD.HI.U32 R4, R2, R167, RZ ;  /* 0x000000a702047227 */ /* 0x000fe200078e00ff */
[----:B------:R-:W-:-:S02]  /*1cd0*/  ISETP.GT.U32.AND P1, PT, R0, R173, PT ;  /* 0x000000ad0000720c */ /* 0x000fc40003f24070 */
[C---:B------:R-:W-:Y:S01]  /*1ce0*/  ISETP.GT.U32.AND P2, PT, R0.reuse, R175, PT ;  /* 0x000000af0000720c */ /* 0x040fe20003f44070 */
[----:B------:R-:W-:Y:S02]  /*1cf0*/  @!P6 IMAD.IADD R171, R171, 0x1, -R0 ;  /* 0x00000001ababe824 */ /* 0x000fe400078e0a00 */
[----:B------:R-:W-:Y:S01]  /*1d00*/  IMAD.MOV R4, RZ, RZ, -R4 ;  /* 0x000000ffff047224 */ /* 0x000fe200078e0a04 */
[----:B------:R-:W-:Y:S01]  /*1d10*/  @!P5 IADD3 R169, R169, -R0, RZ ;  /* 0x80000000a9a9d210 */ /* 0x000fe20007ffe0ff */
[----:B------:R-:W-:Y:S01]  /*1d20*/  VIADD R18, R3, 0x63 ;  /* 0x0000006303127836 */ /* 0x000fe20000000000 */
[C---:B------:R-:W-:Y:S01]  /*1d30*/  ISETP.GT.U32.AND P5, PT, R0.reuse, R171, PT ;  /* 0x000000ab0000720c */ /* 0x040fe20003fa4070 */
[----:B------:R-:W-:Y:S02]  /*1d40*/  IMAD R167, R0, R4, R167 ;  /* 0x0000000400a77224 */ /* 0x000fe400078e02a7 */
[----:B------:R-:W-:Y:S01]  /*1d50*/  IMAD.HI.U32 R4, R2, R165, RZ ;  /* 0x000000a502047227 */ /* 0x000fe200078e00ff */
[----:B------:R-:W-:-:S02]  /*1d60*/  IABS R15, R18 ;  /* 0x00000012000f7213 */ /* 0x000fc40000000000 */
[----:B------:R-:W-:Y:S01]  /*1d70*/  @!P1 IADD3 R173, R173, -R0, RZ ;  /* 0x80000000adad9210 */ /* 0x000fe20007ffe0ff */
[----:B------:R-:W-:Y:S01]  /*1d80*/  IMAD.MOV R4, RZ, RZ, -R4 ;  /* 0x000000ffff047224 */ /* 0x000fe200078e0a04 */
[----:B------:R-:W-:Y:S01]  /*1d90*/  ISETP.GE.AND P1, PT, R5, RZ, PT ;  /* 0x000000ff0500720c */ /* 0x000fe20003f26270 */
[--C-:B------:R-:W-:Y:S01]  /*1da0*/  @!P2 IMAD.IADD R175, R175, 0x1, -R0.reuse ;  /* 0x00000001afafa824 */ /* 0x100fe200078e0a00 */
[C---:B------:R-:W-:Y:S01]  /*1db0*/  ISETP.GT.U32.AND P6, PT, R0.reuse, R173, PT ;  /* 0x000000ad0000720c */ /* 0x040fe20003fc4070 */
[----:B------:R-:W-:Y:S01]  /*1dc0*/  IMAD R165, R0, R4, R165 ;  /* 0x0000000400a57224 */ /* 0x000fe200078e02a5 */
[----:B------:R-:W-:Y:S01]  /*1dd0*/  ISETP.GE.AND P2, PT, R12, RZ, PT ;  /* 0x000000ff0c00720c */ /* 0x000fe20003f46270 */
[--C-:B------:R-:W-:Y:S01]  /*1de0*/  @!P4 IMAD.IADD R179, R179, 0x1, -R0.reuse ;  /* 0x00000001b3b3c824 */ /* 0x100fe200078e0a00 */
[----:B------:R-:W-:Y:S01]  /*1df0*/  ISETP.GE.AND P4, PT, R7, RZ, PT ;  /* 0x000000ff0700720c */ /* 0x000fe20003f86270 */
[----:B------:R-:W-:Y:S01]  /*1e00*/  @!P5 IMAD.IADD R171, R171, 0x1, -R0 ;  /* 0x00000001ababd824 */ /* 0x000fe200078e0a00 */
[C---:B------:R-:W-:Y:S01]  /*1e10*/  ISETP.GT.U32.AND P5, PT, R0.reuse, R165, PT ;  /* 0x000000a50000720c */ /* 0x040fe20003fa4070 */
[----:B------:R-:W-:Y:S01]  /*1e20*/  @!P0 IMAD.MOV R175, RZ, RZ, -R175 ;  /* 0x000000ffffaf8224 */ /* 0x000fe200078e0aaf */
[----:B------:R-:W-:Y:S01]  /*1e30*/  ISETP.GT.U32.AND P0, PT, R0, R169, PT ;  /* 0x000000a90000720c */ /* 0x000fe20003f04070 */
[----:B------:R-:W-:Y:S01]  /*1e40*/  @!P3 IMAD.MOV R179, RZ, RZ, -R179 ;  /* 0x000000ffffb3b224 */ /* 0x000fe200078e0ab3 */
[----:B------:R-:W-:Y:S01]  /*1e50*/  ISETP.GE.AND P3, PT, R10, RZ, PT ;  /* 0x000000ff0a00720c */ /* 0x000fe20003f66270 */
[C---:B------:R-:W-:Y:S01]  /*1e60*/  VIADD R12, R3.reuse, 0x1e ;  /* 0x0000001e030c7836 */ /* 0x040fe20000000000 */
[C---:B------:R-:W-:Y:S01]  /*1e70*/  IADD3 R10, R3.reuse, 0x1d, RZ ;  /* 0x0000001d030a7810 */ /* 0x040fe20007ffe0ff */
[----:B------:R-:W-:Y:S01]  /*1e80*/  VIADD R7, R3, 0x1c ;  /* 0x0000001c03077836 */ /* 0x000fe20000000000 */
[----:B------:R-:W-:Y:S01]  /*1e90*/  @!P6 IADD3 R173, R173, -R0, RZ ;  /* 0x80000000adade210 */ /* 0x000fe20007ffe0ff */
[C---:B------:R-:W-:Y:S01]  /*1ea0*/  VIADD R32, R3.reuse, 0x72 ;  /* 0x0000007203207836 */ /* 0x040fe20000000000 */
[----:B------:R-:W-:Y:S01]  /*1eb0*/  IABS R161, R10 ;  /* 0x0000000a00a17213 */ /* 0x000fe20000000000 */
[----:B------:R-:W-:Y:S01]  /*1ec0*/  VIADD R36, R3, 0x74 ;  /* 0x0000007403247836 */ /* 0x000fe20000000000 */
[----:B------:R-:W-:Y:S01]  /*1ed0*/  IABS R159, R12 ;  /* 0x0000000c009f7213 */ /* 0x000fe20000000000 */
[----:B------:R-:W-:Y:S01]  /*1ee0*/  @!P4 IMAD.MOV R173, RZ, RZ, -R173 ;  /* 0x000000ffffadc224 */ /* 0x000fe200078e0aad */
[----:B------:R-:W-:Y:S01]  /*1ef0*/  @!P5 IADD3 R165, R165, -R0, RZ ;  /* 0x80000000a5a5d210 */ /* 0x000fe20007ffe0ff */
[----:B------:R-:W-:Y:S01]  /*1f00*/  IMAD.HI.U32 R5, R2, R161, RZ ;  /* 0x000000a102057227 */ /* 0x000fe200078e00ff */
[----:B------:R-:W-:-:S02]  /*1f10*/  ISETP.GT.U32.AND P6, PT, R0, R167, PT ;  /* 0x000000a70000720c */ /* 0x000fc40003fc4070 */
[----:B------:R-:W-:Y:S01]  /*1f20*/  ISETP.GT.U32.AND P5, PT, R0, R165, PT ;  /* 0x000000a50000720c */ /* 0x000fe20003fa4070 */
[----:B------:R-:W-:Y:S01]  /*1f30*/  @!P0 IMAD.IADD R169, R169, 0x1, -R0 ;  /* 0x00000001a9a98824 */ /* 0x000fe200078e0a00 */
[----:B------:R-:W-:Y:S01]  /*1f40*/  ISETP.GE.AND P0, PT, R6, RZ, PT ;  /* 0x000000ff0600720c */ /* 0x000fe20003f06270 */
[----:B------:R-:W-:Y:S01]  /*1f50*/  IMAD.HI.U32 R6, R2, R159, RZ ;  /* 0x0000009f02067227 */ /* 0x000fe200078e00ff */
[----:B------:R-:W-:Y:S02]  /*1f60*/  IABS R163, R7 ;  /* 0x0000000700a37213 */ /* 0x000fe40000000000 */
[----:B------:R-:W-:Y:S01]  /*1f70*/  @!P3 IADD3 R171, -R171, RZ, RZ ;  /* 0x000000ffababb210 */ /* 0x000fe20007ffe1ff */
[----:B------:R-:W-:Y:S01]  /*1f80*/  IMAD.MOV R5, RZ, RZ, -R5 ;  /* 0x000000ffff057224 */ /* 0x000fe200078e0a05 */
[----:B------:R-:W-:Y:S01]  /*1f90*/  IABS R247, R32 ;  /* 0x0000002000f77213 */ /* 0x000fe20000000000 */
[----:B------:R-:W-:Y:S01]  /*1fa0*/  IMAD.MOV R6, RZ, RZ, -R6 ;  /* 0x000000ffff067224 */ /* 0x000fe200078e0a06 */
[----:B------:R-:W-:Y:S01]  /*1fb0*/  IABS R235, R36 ;  /* 0x0000002400eb7213 */ /* 0x000fe20000000000 */
[C---:B------:R-:W-:Y:S01]  /*1fc0*/  IMAD R161, R0.reuse, R5, R161 ;  /* 0x0000000500a17224 */ /* 0x040fe200078e02a1 */
[----:B------:R-:W-:Y:S01]  /*1fd0*/  @!P6 IADD3 R167, R167, -R0, RZ ;  /* 0x80000000a7a7e210 */ /* 0x000fe20007ffe0ff */
[C---:B------:R-:W-:Y:S01]  /*1fe0*/  IMAD R159, R0.reuse, R6, R159 ;  /* 0x00000006009f7224 */ /* 0x040fe200078e029f */
[----:B------:R-:W-:Y:S01]  /*1ff0*/  ISETP.GE.AND P6, PT, R7, RZ, PT ;  /* 0x000000ff0700720c */ /* 0x000fe20003fc6270 */
[----:B------:R-:W-:Y:S01]  /*2000*/  @!P2 IMAD.MOV R169, RZ, RZ, -R169 ;  /* 0x000000ffffa9a224 */ /* 0x000fe200078e0aa9 */
[C---:B------:R-:W-:Y:S01]  /*2010*/  ISETP.GT.U32.AND P2, PT, R0.reuse, R161, PT ;  /* 0x000000a10000720c */ /* 0x040fe20003f44070 */
[----:B------:R-:W-:Y:S01]  /*2020*/  VIADD R6, R3, 0x1f ;  /* 0x0000001f03067836 */ /* 0x000fe20000000000 */
[----:B------:R-:W-:Y:S01]  /*2030*/  ISETP.GT.U32.AND P4, PT, R0, R167, PT ;  /* 0x000000a70000720c */ /* 0x000fe20003f84070 */
[----:B------:R-:W-:-:S03]  /*2040*/  IMAD.HI.U32 R4, R2, R163, RZ ;  /* 0x000000a302047227 */ /* 0x000fc600078e00ff */
[----:B------:R-:W-:Y:S01]  /*2050*/  IABS R157, R6 ;  /* 0x00000006009d7213 */ /* 0x000fe20000000000 */
[----:B------:R-:W-:Y:S01]  /*2060*/  @!P5 IMAD.IADD R165, R165, 0x1, -R0 ;  /* 0x00000001a5a5d824 */ /* 0x000fe200078e0a00 */
[C---:B------:R-:W-:Y:S01]  /*2070*/  ISETP.GT.U32.AND P5, PT, R0.reuse, R159, PT ;  /* 0x0000009f0000720c */ /* 0x040fe20003fa4070 */
[----:B------:R-:W-:Y:S02]  /*2080*/  IMAD.MOV R4, RZ, RZ, -R4 ;  /* 0x000000ffff047224 */ /* 0x000fe400078e0a04 */
[----:B------:R-:W-:Y:S02]  /*2090*/  VIADD R7, R3, 0x20 ;  /* 0x0000002003077836 */ /* 0x000fe40000000000 */
[----:B------:R-:W-:Y:S02]  /*20a0*/  IMAD R163, R0, R4, R163 ;  /* 0x0000000400a37224 */ /* 0x000fe400078e02a3 */
[----:B------:R-:W-:Y:S01]  /*20b0*/  IMAD.HI.U32 R4, R2, R157, RZ ;  /* 0x0000009d02047227 */ /* 0x000fe200078e00ff */
[----:B------:R-:W-:-:S02]  /*20c0*/  IABS R155, R7 ;  /* 0x00000007009b7213 */ /* 0x000fc40000000000 */
[----:B------:R-:W-:Y:S01]  /*20d0*/  ISETP.GT.U32.AND P3, PT, R0, R163, PT ;  /* 0x000000a30000720c */ /* 0x000fe20003f64070 */
[--C-:B------:R-:W-:Y:S01]  /*20e0*/  @!P2 IMAD.IADD R161, R161, 0x1, -R0.reuse ;  /* 0x00000001a1a1a824 */ /* 0x100fe200078e0a00 */
[----:B------:R-:W-:Y:S01]  /*20f0*/  IADD3 R5, -R4, RZ, RZ ;  /* 0x000000ff04057210 */ /* 0x000fe20007ffe1ff */
[----:B------:R-:W-:Y:S01]  /*2100*/  IMAD.HI.U32 R4, R2, R155, RZ ;  /* 0x0000009b02047227 */ /* 0x000fe200078e00ff */
[----:B------:R-:W-:Y:S02]  /*2110*/  @!P4 IADD3 R167, R167, -R0, RZ ;  /* 0x80000000a7a7c210 */ /* 0x000fe40007ffe0ff */
[----:B------:R-:W-:Y:S01]  /*2120*/  ISETP.GE.AND P4, PT, R10, RZ, PT ;  /* 0x000000ff0a00720c */ /* 0x000fe20003f86270 */
[----:B------:R-:W-:Y:S01]  /*2130*/  @!P5 IMAD.IADD R159, R159, 0x1, -R0 ;  /* 0x000000019f9fd824 */ /* 0x000fe200078e0a00 */
[----:B------:R-:W-:Y:S01]  /*2140*/  ISETP.GT.U32.AND P5, PT, R0, R161, PT ;  /* 0x000000a10000720c */ /* 0x000fe20003fa4070 */
[----:B------:R-:W-:Y:S01]  /*2150*/  VIADD R10, R3, 0x21 ;  /* 0x00000021030a7836 */ /* 0x000fe20000000000 */
[----:B------:R-:W-:Y:S01]  /*2160*/  IADD3 R4, -R4, RZ, RZ ;  /* 0x000000ff04047210 */ /* 0x000fe20007ffe1ff */
[----:B------:R-:W-:-:S02]  /*2170*/  IMAD R157, R0, R5, R157 ;  /* 0x00000005009d7224 */ /* 0x000fc400078e029d */
[----:B------:R-:W-:Y:S01]  /*2180*/  @!P3 IADD3 R163, R163, -R0, RZ ;  /* 0x80000000a3a3b210 */ /* 0x000fe20007ffe0ff */
[----:B------:R-:W-:Y:S01]  /*2190*/  @!P1 IMAD.MOV R167, RZ, RZ, -R167 ;  /* 0x000000ffffa79224 */ /* 0x000fe200078e0aa7 */
[----:B------:R-:W-:Y:S01]  /*21a0*/  IABS R153, R10 ;  /* 0x0000000a00997213 */ /* 0x000fe20000000000 */
[----:B------:R-:W-:Y:S01]  /*21b0*/  IMAD R155, R0, R4, R155 ;  /* 0x00000004009b7224 */ /* 0x000fe200078e029b */
[----:B------:R-:W-:Y:S01]  /*21c0*/  ISETP.GE.AND P3, PT, R12, RZ, PT ;  /* 0x000000ff0c00720c */ /* 0x000fe20003f66270 */
[----:B------:R-:W-:Y:S01]  /*21d0*/  VIADD R12, R3, 0x22 ;  /* 0x00000022030c7836 */ /* 0x000fe20000000000 */
[----:B------:R-:W-:Y:S01]  /*21e0*/  ISETP.GT.U32.AND P2, PT, R0, R163, PT ;  /* 0x000000a30000720c */ /* 0x000fe20003f44070 */
[----:B------:R-:W-:Y:S01]  /*21f0*/  IMAD.HI.U32 R4, R2, R153, RZ ;  /* 0x0000009902047227 */ /* 0x000fe200078e00ff */
[C---:B------:R-:W-:Y:S02]  /*2200*/  ISETP.GT.U32.AND P1, PT, R0.reuse, R159, PT ;  /* 0x0000009f0000720c */ /* 0x040fe40003f24070 */
[----:B------:R-:W-:Y:S01]  /*2210*/  IABS R151, R12 ;  /* 0x0000000c00977213 */ /* 0x000fe20000000000 */
[----:B------:R-:W-:Y:S01]  /*2220*/  @!P5 IMAD.IADD R161, R161, 0x1, -R0 ;  /* 0x00000001a1a1d824 */ /* 0x000fe200078e0a00 */
[----:B------:R-:W-:Y:S01]  /*2230*/  ISETP.GT.U32.AND P5, PT, R0, R155, PT ;  /* 0x0000009b0000720c */ /* 0x000fe20003fa4070 */
[----:B------:R-:W-:Y:S01]  /*2240*/  @!P0 IMAD.MOV R165, RZ, RZ, -R165 ;  /* 0x000000ffffa58224 */ /* 0x000fe200078e0aa5 */
[----:B------:R-:W-:Y:S01]  /*2250*/  IADD3 R5, -R4, RZ, RZ ;  /* 0x000000ff04057210 */ /* 0x000fe20007ffe1ff */
[----:B------:R-:W-:Y:S01]  /*2260*/  IMAD.HI.U32 R4, R2, R151, RZ ;  /* 0x0000009702047227 */ /* 0x000fe200078e00ff */
[----:B------:R-:W-:-:S02]  /*2270*/  @!P4 IADD3 R161, -R161, RZ, RZ ;  /* 0x000000ffa1a1c210 */ /* 0x000fc40007ffe1ff */
[----:B------:R-:W-:Y:S01]  /*2280*/  ISETP.GE.AND P4, PT, R10, RZ, PT ;  /* 0x000000ff0a00720c */ /* 0x000fe20003f86270 */
[----:B------:R-:W-:Y:S01]  /*2290*/  @!P2 IMAD.IADD R163, R163, 0x1, -R0 ;  /* 0x00000001a3a3a824 */ /* 0x000fe200078e0a00 */
[C---:B------:R-:W-:Y:S01]  /*22a0*/  ISETP.GT.U32.AND P2, PT, R0.reuse, R157, PT ;  /* 0x0000009d0000720c */ /* 0x040fe20003f44070 */
[----:B------:R-:W-:Y:S01]  /*22b0*/  IMAD R153, R0, R5, R153 ;  /* 0x0000000500997224 */ /* 0x000fe200078e0299 */
[----:B------:R-:W-:Y:S01]  /*22c0*/  IADD3 R10, R3, 0x2a, RZ ;  /* 0x0000002a030a7810 */ /* 0x000fe20007ffe0ff */
[----:B------:R-:W-:Y:S02]  /*22d0*/  IMAD.MOV R5, RZ, RZ, -R4 ;  /* 0x000000ffff057224 */ /* 0x000fe400078e0a04 */
[----:B------:R-:W-:Y:S01]  /*22e0*/  @!P5 IADD3 R155, R155, -R0, RZ ;  /* 0x800000009b9bd210 */ /* 0x000fe20007ffe0ff */
[----:B------:R-:W-:Y:S01]  /*22f0*/  IMAD.HI.U32 R4, R2, R149, RZ ;  /* 0x0000009502047227 */ /* 0x000fe200078e00ff */
[----:B------:R-:W-:Y:S02]  /*2300*/  IABS R135, R10 ;  /* 0x0000000a00877213 */ /* 0x000fe40000000000 */
[C---:B------:R-:W-:Y:S01]  /*2310*/  ISETP.GT.U32.AND P5, PT, R0.reuse, R155, PT ;  /* 0x0000009b0000720c */ /* 0x040fe20003fa4070 */
[----:B------:R-:W-:-:S02]  /*2320*/  IMAD R151, R0, R5, R151 ;  /* 0x0000000500977224 */ /* 0x000fc400078e0297 */
[----:B------:R-:W-:Y:S02]  /*2330*/  VIADD R5, R3, 0x24 ;  /* 0x0000002403057836 */ /* 0x000fe40000000000 */
[--C-:B------:R-:W-:Y:S01]  /*2340*/  @!P2 IMAD.IADD R157, R157, 0x1, -R0.reuse ;  /* 0x000000019d9da824 */ /* 0x100fe200078e0a00 */
[----:B------:R-:W-:Y:S01]  /*2350*/  ISETP.GE.AND P2, PT, R7, RZ, PT ;  /* 0x000000ff0700720c */ /* 0x000fe20003f46270 */
[----:B------:R-:W-:Y:S01]  /*2360*/  @!P1 IMAD.IADD R159, R159, 0x1, -R0 ;  /* 0x000000019f9f9824 */ /* 0x000fe200078e0a00 */
[----:B------:R-:W-:Y:S01]  /*2370*/  IABS R147, R5 ;  /* 0x0000000500937213 */ /* 0x000fe20000000000 */
[----:B------:R-:W-:Y:S01]  /*2380*/  IMAD.MOV R4, RZ, RZ, -R4 ;  /* 0x000000ffff047224 */ /* 0x000fe200078e0a04 */
[----:B------:R-:W-:Y:S01]  /*2390*/  ISETP.GT.U32.AND P0, PT, R0, R157, PT ;  /* 0x0000009d0000720c */ /* 0x000fe20003f04070 */
[----:B------:R-:W-:Y:S01]  /*23a0*/  @!P6 IMAD.MOV R163, RZ, RZ, -R163 ;  /* 0x000000ffffa3e224 */ /* 0x000fe200078e0aa3 */
[----:B------:R-:W-:Y:S01]  /*23b0*/  ISETP.GE.AND P1, PT, R6, RZ, PT ;  /* 0x000000ff0600720c */ /* 0x000fe20003f26270 */
[----:B------:R-:W-:Y:S01]  /*23c0*/  @!P5 IMAD.IADD R155, R155, 0x1, -R0 ;  /* 0x000000019b9bd824 */ /* 0x000fe200078e0a00 */
[C---:B------:R-:W-:Y:S01]  /*23d0*/  ISETP.GT.U32.AND P5, PT, R0.reuse, R151, PT ;  /* 0x000000970000720c */ /* 0x040fe20003fa4070 */
[C---:B------:R-:W-:Y:S01]  /*23e0*/  IMAD R149, R0.reuse, R4, R149 ;  /* 0x0000000400957224 */ /* 0x040fe200078e0295 */
[----:B------:R-:W-:Y:S01]  /*23f0*/  ISETP.GT.U32.AND P6, PT, R0, R153, PT ;  /* 0x000000990000720c */ /* 0x000fe20003fc4070 */
[----:B------:R-:W-:-:S02]  /*2400*/  IMAD.HI.U32 R4, R2, R147, RZ ;  /* 0x0000009302047227 */ /* 0x000fc400078e00ff */
[----:B------:R-:W-:Y:S02]  /*2410*/  @!P2 IADD3 R155, -R155, RZ, RZ ;  /* 0x000000ff9b9ba210 */ /* 0x000fe40007ffe1ff */
[----:B------:R-:W-:Y:S01]  /*2420*/  ISETP.GT.U32.AND P2, PT, R0, R149, PT ;  /* 0x000000950000720c */ /* 0x000fe20003f44070 */
[----:B------:R-:W-:Y:S01]  /*2430*/  VIADD R7, R3, 0x27 ;  /* 0x0000002703077836 */ /* 0x000fe20000000000 */
[-C--:B------:R-:W-:Y:S01]  /*2440*/  @!P0 IADD3 R157, R157, -R0.reuse, RZ ;  /* 0x800000009d9d8210 */ /* 0x080fe20007ffe0ff */
[----:B------:R-:W-:Y:S01]  /*2450*/  VIADD R6, R3, 0x26 ;  /* 0x0000002603067836 */ /* 0x000fe20000000000 */
[----:B------:R-:W-:Y:S01]  /*2460*/  IADD3 R4, -R4, RZ, RZ ;  /* 0x000000ff04047210 */ /* 0x000fe20007ffe1ff */
[----:B------:R-:W-:Y:S01]  /*2470*/  @!P3 IMAD.MOV R159, RZ, RZ, -R159 ;  /* 0x000000ffff9fb224 */ /* 0x000fe200078e0a9f */
[----:B------:R-:W-:Y:S01]  /*2480*/  IABS R141, R7 ;  /* 0x00000007008d7213 */ /* 0x000fe20000000000 */
[----:B------:R-:W-:Y:S01]  /*2490*/  @!P5 IMAD.IADD R151, R151, 0x1, -R0 ;  /* 0x000000019797d824 */ /* 0x000fe200078e0a00 */
[----:B------:R-:W-:Y:S01]  /*24a0*/  @!P6 IADD3 R153, R153, -R0, RZ ;  /* 0x800000009999e210 */ /* 0x000fe20007ffe0ff */
[----:B------:R-:W-:Y:S01]  /*24b0*/  @!P1 IMAD.MOV R157, RZ, RZ, -R157 ;  /* 0x000000ffff9d9224 */ /* 0x000fe200078e0a9d */
[----:B------:R-:W-:Y:S01]  /*24c0*/  ISETP.GE.AND P1, PT, R5, RZ, PT ;  /* 0x000000ff0500720c */ /* 0x000fe20003f26270 */
[C---:B------:R-:W-:Y:S01]  /*24d0*/  IMAD R147, R0.reuse, R4, R147 ;  /* 0x0000000400937224 */ /* 0x040fe200078e0293 */
[C---:B------:R-:W-:Y:S01]  /*24e0*/  ISETP.GT.U32.AND P5, PT, R0.reuse, R151, PT ;  /* 0x000000970000720c */ /* 0x040fe20003fa4070 */
[C---:B------:R-:W-:Y:S01]  /*24f0*/  VIADD R5, R3.reuse, 0x25 ;  /* 0x0000002503057836 */ /* 0x040fe20000000000 */
[C---:B------:R-:W-:Y:S01]  /*2500*/  ISETP.GT.U32.AND P6, PT, R0.reuse, R153, PT ;  /* 0x000000990000720c */ /* 0x040fe20003fc4070 */
[----:B------:R-:W-:Y:S01]  /*2510*/  VIADD R38, R3, 0x75 ;  /* 0x0000007503267836 */ /* 0x000fe20000000000 */
[----:B------:R-:W-:Y:S01]  /*2520*/  @!P2 IADD3 R149, R149, -R0, RZ ;  /* 0x800000009595a210 */ /* 0x000fe20007ffe0ff */
[C---:B------:R-:W-:Y:S01]  /*2530*/  VIADD R42, R3.reuse, 0x77 ;  /* 0x00000077032a7836 */ /* 0x040fe20000000000 */
[----:B------:R-:W-:Y:S01]  /*2540*/  IABS R145, R5 ;  /* 0x0000000500917213 */ /* 0x000fe20000000000 */
[C---:B------:R-:W-:Y:S01]  /*2550*/  VIADD R46, R3.reuse, 0x79 ;  /* 0x00000079032e7836 */ /* 0x040fe20000000000 */
[----:B------:R-:W-:Y:S01]  /*2560*/  ISETP.GT.U32.AND P2, PT, R0, R149, PT ;  /* 0x000000950000720c */ /* 0x000fe20003f44070 */
[----:B------:R-:W-:Y:S01]  /*2570*/  VIADD R48, R3, 0x7c ;  /* 0x0000007c03307836 */ /* 0x000fe20000000000 */
[----:B------:R-:W-:Y:S01]  /*2580*/  IABS R143, R6 ;  /* 0x00000006008f7213 */ /* 0x000fe20000000000 */
[----:B------:R-:W-:Y:S01]  /*2590*/  IMAD.HI.U32 R4, R2, R145, RZ ;  /* 0x0000009102047227 */ /* 0x000fe200078e00ff */
[----:B------:R-:W-:-:S02]  /*25a0*/  ISETP.GE.AND P0, PT, R13, RZ, PT ;  /* 0x000000ff0d00720c */ /* 0x000fc40003f06270 */
[----:B------:R-:W-:Y:S01]  /*25b0*/  ISETP.GE.AND P3, PT, R12, RZ, PT ;  /* 0x000000ff0c00720c */ /* 0x000fe20003f66270 */
[--C-:B------:R-:W-:Y:S01]  /*25c0*/  @!P5 IMAD.IADD R151, R151, 0x1, -R0.reuse ;  /* 0x000000019797d824 */ /* 0x100fe200078e0a00 */
[----:B------:R-:W-:Y:S01]  /*25d0*/  ISETP.GT.U32.AND P5, PT, R0, R147, PT ;  /* 0x000000930000720c */ /* 0x000fe20003fa4070 */
[----:B------:R-:W-:Y:S01]  /*25e0*/  @!P6 IMAD.IADD R153, R153, 0x1, -R0 ;  /* 0x000000019999e824 */ /* 0x000fe200078e0a00 */
[----:B------:R-:W-:Y:S01]  /*25f0*/  IADD3 R4, -R4, RZ, RZ ;  /* 0x000000ff04047210 */ /* 0x000fe20007ffe1ff */
[----:B------:R-:W-:Y:S01]  /*2600*/  VIADD R12, R3, 0x2f ;  /* 0x0000002f030c7836 */ /* 0x000fe20000000000 */
[----:B------:R-:W-:Y:S01]  /*2610*/  ISETP.GE.AND P6, PT, R5, RZ, PT ;  /* 0x000000ff0500720c */ /* 0x000fe20003fc6270 */
[----:B------:R-:W-:Y:S01]  /*2620*/  IMAD.HI.U32 R5, R2, R143, RZ ;  /* 0x0000008f02057227 */ /* 0x000fe200078e00ff */
[----:B------:R-:W-:Y:S02]  /*2630*/  @!P2 IADD3 R149, R149, -R0, RZ ;  /* 0x800000009595a210 */ /* 0x000fe40007ffe0ff */
[----:B------:R-:W-:Y:S01]  /*2640*/  IABS R125, R12 ;  /* 0x0000000c007d7213 */ /* 0x000fe20000000000 */
[----:B------:R-:W-:Y:S01]  /*2650*/  IMAD R145, R0, R4, R145 ;  /* 0x0000000400917224 */ /* 0x000fe200078e0291 */
[----:B------:R-:W-:Y:S01]  /*2660*/  IADD3 R13, R3, 0x38, RZ ;  /* 0x00000038030d7810 */ /* 0x000fe20007ffe0ff */
[----:B------:R-:W-:Y:S01]  /*2670*/  IMAD.HI.U32 R4, R2, R141, RZ ;  /* 0x0000008d02047227 */ /* 0x000fe200078e00ff */
[----:B------:R-:W-:-:S02]  /*2680*/  IABS R233, R38 ;  /* 0x0000002600e97213 */ /* 0x000fc40000000000 */
[----:B------:R-:W-:Y:S01]  /*2690*/  ISETP.GT.U32.AND P2, PT, R0, R145, PT ;  /* 0x000000910000720c */ /* 0x000fe20003f44070 */
[--C-:B------:R-:W-:Y:S01]  /*26a0*/  @!P5 IMAD.IADD R147, R147, 0x1, -R0.reuse ;  /* 0x000000019393d824 */ /* 0x100fe200078e0a00 */
[----:B------:R-:W-:Y:S01]  /*26b0*/  IADD3 R4, -R4, RZ, RZ ;  /* 0x000000ff04047210 */ /* 0x000fe20007ffe1ff */
[----:B------:R-:W-:Y:S01]  /*26c0*/  IMAD.MOV R5, RZ, RZ, -R5 ;  /* 0x000000ffff057224 */ /* 0x000fe200078e0a05 */
[----:B------:R-:W-:Y:S01]  /*26d0*/  IABS R107, R13 ;  /* 0x0000000d006b7213 */ /* 0x000fe20000000000 */
[----:B------:R-:W-:Y:S01]  /*26e0*/  @!P0 IMAD.MOV R149, RZ, RZ, -R149 ;  /* 0x000000ffff958224 */ /* 0x000fe200078e0a95 */
[C---:B------:R-:W-:Y:S01]  /*26f0*/  ISETP.GT.U32.AND P5, PT, R0.reuse, R147, PT ;  /* 0x000000930000720c */ /* 0x040fe20003fa4070 */
[C---:B------:R-:W-:Y:S01]  /*2700*/  IMAD R141, R0.reuse, R4, R141 ;  /* 0x00000004008d7224 */ /* 0x040fe200078e028d */
[----:B------:R-:W-:Y:S01]  /*2710*/  IABS R21, R42 ;  /* 0x0000002a00157213 */ /* 0x000fe20000000000 */
[C---:B------:R-:W-:Y:S01]  /*2720*/  IMAD R143, R0.reuse, R5, R143 ;  /* 0x00000005008f7224 */ /* 0x040fe200078e028f */
[----:B------:R-:W-:Y:S01]  /*2730*/  IABS R229, R46 ;  /* 0x0000002e00e57213 */ /* 0x000fe20000000000 */
[----:B------:R-:W-:Y:S01]  /*2740*/  @!P3 IMAD.MOV R151, RZ, RZ, -R151 ;  /* 0x000000ffff97b224 */ /* 0x000fe200078e0a97 */
[----:B------:R-:W-:Y:S01]  /*2750*/  ISETP.GE.AND P3, PT, R7, RZ, PT ;  /* 0x000000ff0700720c */ /* 0x000fe20003f66270 */
[----:B------:R-:W-:Y:S01]  /*2760*/  VIADD R7, R3, 0x29 ;  /* 0x0000002903077836 */ /* 0x000fe20000000000 */
[----:B------:R-:W-:Y:S01]  /*2770*/  ISETP.GT.U32.AND P0, PT, R0, R143, PT ;  /* 0x0000008f0000720c */ /* 0x000fe20003f04070 */
[--C-:B------:R-:W-:Y:S01]  /*2780*/  @!P2 IMAD.IADD R145, R145, 0x1, -R0.reuse ;  /* 0x000000019191a824 */ /* 0x100fe200078e0a00 */
[----:B------:R-:W-:Y:S01]  /*2790*/  IABS R227, R48 ;  /* 0x0000003000e37213 */ /* 0x000fe20000000000 */
[----:B------:R-:W-:Y:S01]  /*27a0*/  @!P4 IMAD.MOV R153, RZ, RZ, -R153 ;  /* 0x000000ffff99c224 */ /* 0x000fe200078e0a99 */
[----:B------:R-:W-:Y:S01]  /*27b0*/  ISETP.GE.AND P4, PT, R6, RZ, PT ;  /* 0x000000ff0600720c */ /* 0x000fe20003f86270 */
[----:B------:R-:W-:Y:S01]  /*27c0*/  @!P5 IMAD.IADD R147, R147, 0x1, -R0 ;  /* 0x000000019393d824 */ /* 0x000fe200078e0a00 */
[C---:B------:R-:W-:Y:S01]  /*27d0*/  ISETP.GT.U32.AND P5, PT, R0.reuse, R141, PT ;  /* 0x0000008d0000720c */ /* 0x040fe20003fa4070 */
[C---:B------:R-:W-:Y:S01]  /*27e0*/  VIADD R6, R3.reuse, 0x28 ;  /* 0x0000002803067836 */ /* 0x040fe20000000000 */
[----:B------:R-:W-:Y:S01]  /*27f0*/  IABS R137, R7 ;  /* 0x0000000700897213 */ /* 0x000fe20000000000 */
[----:B------:R-:W-:Y:S01]  /*2800*/  @!P1 IMAD.MOV R147, RZ, RZ, -R147 ;  /* 0x000000ffff939224 */ /* 0x000fe200078e0a93 */
[----:B------:R-:W-:Y:S01]  /*2810*/  ISETP.GT.U32.AND P2, PT, R0, R145, PT ;  /* 0x000000910000720c */ /* 0x000fe20003f44070 */
[----:B------:R-:W-:Y:S01]  /*2820*/  VIADD R52, R3, 0x7e ;  /* 0x0000007e03347836 */ /* 0x000fe20000000000 */
[----:B------:R-:W-:Y:S01]  /*2830*/  IABS R139, R6 ;  /* 0x00000006008b7213 */ /* 0x000fe20000000000 */
[----:B------:R-:W-:Y:S01]  /*2840*/  IMAD.HI.U32 R5, R2, R137, RZ ;  /* 0x0000008902057227 */ /* 0x000fe200078e00ff */
[----:B------:R-:W-:-:S02]  /*2850*/  @!P0 IADD3 R143, R143, -R0, RZ ;  /* 0x800000008f8f8210 */ /* 0x000fc40007ffe0ff */
[----:B------:R-:W-:Y:S01]  /*2860*/  ISETP.GE.AND P1, PT, R6, RZ, PT ;  /* 0x000000ff0600720c */ /* 0x000fe20003f26270 */
[----:B------:R-:W-:Y:S01]  /*2870*/  IMAD.HI.U32 R6, R2, R135, RZ ;  /* 0x0000008702067227 */ /* 0x000fe200078e00ff */
[----:B------:R-:W-:Y:S02]  /*2880*/  ISETP.GT.U32.AND P0, PT, R0, R143, PT ;  /* 0x0000008f0000720c */ /* 0x000fe40003f04070 */
[----:B------:R-:W-:Y:S01]  /*2890*/  IADD3 R5, -R5, RZ, RZ ;  /* 0x000000ff05057210 */ /* 0x000fe20007ffe1ff */
[--C-:B------:R-:W-:Y:S01]  /*28a0*/  @!P5 IMAD.IADD R141, R141, 0x1, -R0.reuse ;  /* 0x000000018d8dd824 */ /* 0x100fe200078e0a00 */
[----:B------:R-:W-:Y:S01]  /*28b0*/  IADD3 R6, -R6, RZ, RZ ;  /* 0x000000ff06067210 */ /* 0x000fe20007ffe1ff */
[----:B------:R-:W-:Y:S01]  /*28c0*/  IMAD.HI.U32 R4, R2, R139, RZ ;  /* 0x0000008b02047227 */ /* 0x000fe200078e00ff */
[----:B------:R-:W-:Y:S02]  /*28d0*/  IABS R223, R52 ;  /* 0x0000003400df7213 */ /* 0x000fe40000000000 */
[----:B------:R-:W-:Y:S01]  /*28e0*/  ISETP.GT.U32.AND P5, PT, R0, R141, PT ;  /* 0x0000008d0000720c */ /* 0x000fe20003fa4070 */
[----:B------:R-:W-:Y:S01]  /*28f0*/  @!P2 IMAD.IADD R145, R145, 0x1, -R0 ;  /* 0x000000019191a824 */ /* 0x000fe200078e0a00 */
[----:B------:R-:W-:Y:S01]  /*2900*/  ISETP.GE.AND P2, PT, R7, RZ, PT ;  /* 0x000000ff0700720c */ /* 0x000fe20003f46270 */
[----:B------:R-:W-:-:S02]  /*2910*/  IMAD.MOV R4, RZ, RZ, -R4 ;  /* 0x000000ffff047224 */ /* 0x000fc400078e0a04 */
[C---:B------:R-:W-:Y:S01]  /*2920*/  IMAD R137, R0.reuse, R5, R137 ;  /* 0x0000000500897224 */ /* 0x040fe200078e0289 */
[----:B------:R-:W-:Y:S01]  /*2930*/  @!P6 IADD3 R145, -R145, RZ, RZ ;  /* 0x000000ff9191e210 */ /* 0x000fe20007ffe1ff */
[C---:B------:R-:W-:Y:S02]  /*2940*/  IMAD R135, R0.reuse, R6, R135 ;  /* 0x0000000600877224 */ /* 0x040fe400078e0287 */
[C---:B------:R-:W-:Y:S01]  /*2950*/  IMAD R139, R0.reuse, R4, R139 ;  /* 0x00000004008b7224 */ /* 0x040fe200078e028b */
[C---:B------:R-:W-:Y:S01]  /*2960*/  ISETP.GT.U32.AND P6, PT, R0.reuse, R137, PT ;  /* 0x000000890000720c */ /* 0x040fe20003fc4070 */
[----:B------:R-:W-:Y:S02]  /*2970*/  @!P0 IMAD.IADD R143, R143, 0x1, -R0 ;  /* 0x000000018f8f8824 */ /* 0x000fe400078e0a00 */
[----:B------:R-:W-:Y:S01]  /*2980*/  @!P5 IADD3 R141, R141, -R0, RZ ;  /* 0x800000008d8dd210 */ /* 0x000fe20007ffe0ff */
[C---:B------:R-:W-:Y:S01]  /*2990*/  VIADD R6, R3.reuse, 0x2c ;  /* 0x0000002c03067836 */ /* 0x040fe20000000000 */
[C---:B------:R-:W-:Y:S01]  /*29a0*/  ISETP.GT.U32.AND P5, PT, R0.reuse, R135, PT ;  /* 0x000000870000720c */ /* 0x040fe20003fa4070 */
[C---:B------:R-:W-:Y:S01]  /*29b0*/  VIADD R4, R3.reuse, 0x2b ;  /* 0x0000002b03047836 */ /* 0x040fe20000000000 */
[----:B------:R-:W-:Y:S01]  /*29c0*/  ISETP.GT.U32.AND P0, PT, R0, R139, PT ;  /* 0x0000008b0000720c */ /* 0x000fe20003f04070 */
[----:B------:R-:W-:Y:S01]  /*29d0*/  VIADD R7, R3, 0x2d ;  /* 0x0000002d03077836 */ /* 0x000fe20000000000 */
[----:B------:R-:W-:Y:S01]  /*29e0*/  IABS R131, R6 ;  /* 0x0000000600837213 */ /* 0x000fe20000000000 */
[----:B------:R-:W-:Y:S01]  /*29f0*/  @!P4 IMAD.MOV R143, RZ, RZ, -R143 ;  /* 0x000000ffff8fc224 */ /* 0x000fe200078e0a8f */
[----:B------:R-:W-:-:S02]  /*2a00*/  IABS R133, R4 ;  /* 0x0000000400857213 */ /* 0x000fc40000000000 */
[----:B------:R-:W-:Y:S01]  /*2a10*/  @!P6 IADD3 R137, R137, -R0, RZ ;  /* 0x800000008989e210 */ /* 0x000fe20007ffe0ff */
[----:B------:R-:W-:Y:S01]  /*2a20*/  IMAD.HI.U32 R5, R2, R131, RZ ;  /* 0x0000008302057227 */ /* 0x000fe200078e00ff */
[----:B------:R-:W-:Y:S02]  /*2a30*/  IABS R129, R7 ;  /* 0x0000000700817213 */ /* 0x000fe40000000000 */
[----:B------:R-:W-:Y:S01]  /*2a40*/  ISETP.GE.AND P4, PT, R10, RZ, PT ;  /* 0x000000ff0a00720c */ /* 0x000fe20003f86270 */
[--C-:B------:R-:W-:Y:S01]  /*2a50*/  @!P5 IMAD.IADD R135, R135, 0x1, -R0.reuse ;  /* 0x000000018787d824 */ /* 0x100fe200078e0a00 */
[----:B------:R-:W-:Y:S01]  /*2a60*/  ISETP.GT.U32.AND P5, PT, R0, R137, PT ;  /* 0x000000890000720c */ /* 0x000fe20003fa4070 */
[----:B------:R-:W-:Y:S01]  /*2a70*/  @!P0 IMAD.IADD R139, R139, 0x1, -R0 ;  /* 0x000000018b8b8824 */ /* 0x000fe200078e0a00 */
[----:B------:R-:W-:Y:S01]  /*2a80*/  ISETP.GE.AND P0, PT, R4, RZ, PT ;  /* 0x000000ff0400720c */ /* 0x000fe20003f06270 */
[----:B------:R-:W-:Y:S01]  /*2a90*/  IMAD.MOV R5, RZ, RZ, -R5 ;  /* 0x000000ffff057224 */ /* 0x000fe200078e0a05 */
[----:B------:R-:W-:Y:S01]  /*2aa0*/  @!P3 IADD3 R141, -R141, RZ, RZ ;  /* 0x000000ff8d8db210 */ /* 0x000fe20007ffe1ff */
[----:B------:R-:W-:Y:S01]  /*2ab0*/  IMAD.HI.U32 R4, R2, R133, RZ ;  /* 0x0000008502047227 */ /* 0x000fe200078e00ff */
[----:B------:R-:W-:-:S02]  /*2ac0*/  ISETP.GT.U32.AND P6, PT, R0, R139, PT ;  /* 0x0000008b0000720c */ /* 0x000fc40003fc4070 */
[C---:B------:R-:W-:Y:S01]  /*2ad0*/  ISETP.GT.U32.AND P3, PT, R0.reuse, R135, PT ;  /* 0x000000870000720c */ /* 0x040fe20003f64070 */
[C---:B------:R-:W-:Y:S02]  /*2ae0*/  IMAD R131, R0.reuse, R5, R131 ;  /* 0x0000000500837224 */ /* 0x040fe400078e0283 */
[----:B------:R-:W-:Y:S02]  /*2af0*/  IMAD.MOV R4, RZ, RZ, -R4 ;  /* 0x000000ffff047224 */ /* 0x000fe400078e0a04 */
[----:B------:R-:W-:Y:S01]  /*2b00*/  @!P5 IMAD.IADD R137, R137, 0x1, -R0 ;  /* 0x000000018989d824 */ /* 0x000fe200078e0a00 */
[C---:B------:R-:W-:Y:S01]  /*2b10*/  ISETP.GT.U32.AND P5, PT, R0.reuse, R131, PT ;  /* 0x000000830000720c */ /* 0x040fe20003fa4070 */
[----:B------:R-:W-:Y:S02]  /*2b20*/  IMAD R133, R0, R4, R133 ;  /* 0x0000000400857224 */ /* 0x000fe400078e0285 */
[----:B------:R-:W-:Y:S02]  /*2b30*/  VIADD R10, R3, 0x2e ;  /* 0x0000002e030a7836 */ /* 0x000fe40000000000 */
[----:B------:R-:W-:Y:S01]  /*2b40*/  @!P6 IADD3 R139, R139, -R0, RZ ;  /* 0x800000008b8be210 */ /* 0x000fe20007ffe0ff */
[----:B------:R-:W-:Y:S01]  /*2b50*/  IMAD.HI.U32 R4, R2, R129, RZ ;  /* 0x0000008102047227 */ /* 0x000fe200078e00ff */
[----:B------:R-:W-:-:S02]  /*2b60*/  ISETP.GT.U32.AND P6, PT, R0, R133, PT ;  /* 0x000000850000720c */ /* 0x000fc40003fc4070 */
[----:B------:R-:W-:Y:S01]  /*2b70*/  IABS R127, R10 ;  /* 0x0000000a007f7213 */ /* 0x000fe20000000000 */
[----:B------:R-:W-:Y:S01]  /*2b80*/  IMAD.MOV R5, RZ, RZ, -R4 ;  /* 0x000000ffff057224 */ /* 0x000fe200078e0a04 */
[----:B------:R-:W-:Y:S01]  /*2b90*/  @!P1 IADD3 R139, -R139, RZ, RZ ;  /* 0x000000ff8b8b9210 */ /* 0x000fe20007ffe1ff */
[----:B------:R-:W-:Y:S01]  /*2ba0*/  @!P2 IMAD.MOV R137, RZ, RZ, -R137 ;  /* 0x000000ffff89a224 */ /* 0x000fe200078e0a89 */
[----:B------:R-:W-:Y:S01]  /*2bb0*/  @!P3 IADD3 R135, R135, -R0, RZ ;  /* 0x800000008787b210 */ /* 0x000fe20007ffe0ff */
[----:B------:R-:W-:Y:S01]  /*2bc0*/  @!P5 IMAD.IADD R131, R131, 0x1, -R0 ;  /* 0x000000018383d824 */ /* 0x000fe200078e0a00 */
[----:B------:R-:W-:Y:S01]  /*2bd0*/  ISETP.GE.AND P3, PT, R6, RZ, PT ;  /* 0x000000ff0600720c */ /* 0x000fe20003f66270 */
[----:B------:R-:W-:Y:S02]  /*2be0*/  IMAD R129, R0, R5, R129 ;  /* 0x0000000500817224 */ /* 0x000fe400078e0281 */
[----:B------:R-:W-:Y:S01]  /*2bf0*/  IMAD.HI.U32 R4, R2, R127, RZ ;  /* 0x0000007f02047227 */ /* 0x000fe200078e00ff */
[----:B------:R-:W-:-:S02]  /*2c00*/  ISETP.GT.U32.AND P5, PT, R0, R131, PT ;  /* 0x000000830000720c */ /* 0x000fc40003fa4070 */
[----:B------:R-:W-:Y:S01]  /*2c10*/  ISETP.GT.U32.AND P2, PT, R0, R129, PT ;  /* 0x000000810000720c */ /* 0x000fe20003f44070 */
[----:B------:R-:W-:Y:S01]  /*2c20*/  @!P6 IMAD.IADD R133, R133, 0x1, -R0 ;  /* 0x000000018585e824 */ /* 0x000fe200078e0a00 */
[----:B------:R-:W-:Y:S01]  /*2c30*/  ISETP.GE.AND P6, PT, R7, RZ, PT ;  /* 0x000000ff0700720c */ /* 0x000fe20003fc6270 */
[----:B------:R-:W-:Y:S02]  /*2c40*/  IMAD.MOV R4, RZ, RZ, -R4 ;  /* 0x000000ffff047224 */ /* 0x000fe400078e0a04 */
[----:B------:R-:W-:Y:S01]  /*2c50*/  IMAD.HI.U32 R5, R2, R125, RZ ;  /* 0x0000007d02057227 */ /* 0x000fe200078e00ff */
[----:B------:R-:W-:-:S03]  /*2c60*/  ISETP.GT.U32.AND P1, PT, R0, R133, PT ;  /* 0x000000850000720c */ /* 0x000fc60003f24070 */
[C---:B------:R-:W-:Y:S01]  /*2c70*/  IMAD R127, R0.reuse, R4, R127 ;  /* 0x00000004007f7224 */ /* 0x040fe200078e027f */
[----:B------:R-:W-:Y:S01]  /*2c80*/  IADD3 R5, -R5, RZ, RZ ;  /* 0x000000ff05057210 */ /* 0x000fe20007ffe1ff */
[----:B------:R-:W-:Y:S01]  /*2c90*/  VIADD R7, R3, 0x31 ;  /* 0x0000003103077836 */ /* 0x000fe20000000000 */
[-C--:B------:R-:W-:Y:S01]  /*2ca0*/  @!P5 IADD3 R131, R131, -R0.reuse, RZ ;  /* 0x800000008383d210 */ /* 0x080fe20007ffe0ff */
[----:B------:R-:W-:Y:S01]  /*2cb0*/  @!P2 IMAD.IADD R129, R129, 0x1, -R0 ;  /* 0x000000018181a824 */ /* 0x000fe200078e0a00 */
[C---:B------:R-:W-:Y:S01]  /*2cc0*/  ISETP.GT.U32.AND P5, PT, R0.reuse, R127, PT ;  /* 0x0000007f0000720c */ /* 0x040fe20003fa4070 */
[----:B------:R-:W-:Y:S01]  /*2cd0*/  VIADD R6, R3, 0x30 ;  /* 0x0000003003067836 */ /* 0x000fe20000000000 */
[----:B------:R-:W-:Y:S01]  /*2ce0*/  IABS R121, R7 ;  /* 0x0000000700797213 */ /* 0x000fe20000000000 */
[----:B------:R-:W-:Y:S02]  /*2cf0*/  IMAD R125, R0, R5, R125 ;  /* 0x00000005007d7224 */ /* 0x000fe400078e027d */
[----:B------:R-:W-:Y:S01]  /*2d00*/  @!P1 IADD3 R133, R133, -R0, RZ ;  /* 0x8000000085859210 */ /* 0x000fe20007ffe0ff */
[----:B------:R-:W-:Y:S01]  /*2d10*/  @!P4 IMAD.MOV R135, RZ, RZ, -R135 ;  /* 0x000000ffff87c224 */ /* 0x000fe200078e0a87 */
[----:B------:R-:W-:Y:S01]  /*2d20*/  IABS R123, R6 ;  /* 0x00000006007b7213 */ /* 0x000fe20000000000 */
[----:B------:R-:W-:Y:S01]  /*2d30*/  IMAD.HI.U32 R5, R2, R121, RZ ;  /* 0x0000007902057227 */ /* 0x000fe200078e00ff */
[----:B------:R-:W-:-:S02]  /*2d40*/  @!P0 IADD3 R133, -R133, RZ, RZ ;  /* 0x000000ff85858210 */ /* 0x000fc40007ffe1ff */
[----:B------:R-:W-:Y:S01]  /*2d50*/  ISETP.GT.U32.AND P0, PT, R0, R129, PT ;  /* 0x000000810000720c */ /* 0x000fe20003f04070 */
[----:B------:R-:W-:Y:S01]  /*2d60*/  IMAD.HI.U32 R4, R2, R123, RZ ;  /* 0x0000007b02047227 */ /* 0x000fe200078e00ff */
[----:B------:R-:W-:Y:S02]  /*2d70*/  ISETP.GE.AND P4, PT, R10, RZ, PT ;  /* 0x000000ff0a00720c */ /* 0x000fe40003f86270 */
[----:B------:R-:W-:Y:S01]  /*2d80*/  ISETP.GT.U32.AND P2, PT, R0, R125, PT ;  /* 0x0000007d0000720c */ /* 0x000fe20003f44070 */
[----:B------:R-:W-:Y:S01]  /*2d90*/  @!P5 IMAD.IADD R127, R127, 0x1, -R0 ;  /* 0x000000017f7fd824 */ /* 0x000fe200078e0a00 */
[----:B------:R-:W-:Y:S01]  /*2da0*/  IADD3 R4, -R4, RZ, RZ ;  /* 0x000000ff04047210 */ /* 0x000fe20007ffe1ff */
[----:B------:R-:W-:Y:S01]  /*2db0*/  IMAD.MOV R5, RZ, RZ, -R5 ;  /* 0x000000ffff057224 */ /* 0x000fe200078e0a05 */
[----:B------:R-:W-:Y:S01]  /*2dc0*/  ISETP.GE.AND P1, PT, R12, RZ, PT ;  /* 0x000000ff0c00720c */ /* 0x000fe20003f26270 */
[----:B------:R-:W-:Y:S01]  /*2dd0*/  VIADD R10, R3, 0x32 ;  /* 0x00000032030a7836 */ /* 0x000fe20000000000 */
[C---:B------:R-:W-:Y:S01]  /*2de0*/  ISETP.GT.U32.AND P5, PT, R0.reuse, R127, PT ;  /* 0x0000007f0000720c */ /* 0x040fe20003fa4070 */
[----:B------:R-:W-:-:S02]  /*2df0*/  IMAD R121, R0, R5, R121 ;  /* 0x0000000500797224 */ /* 0x000fc400078e0279 */
[--C-:B------:R-:W-:Y:S01]  /*2e00*/  @!P0 IMAD.IADD R129, R129, 0x1, -R0.reuse ;  /* 0x0000000181818824 */ /* 0x100fe200078e0a00 */
[----:B------:R-:W-:Y:S01]  /*2e10*/  IABS R119, R10 ;  /* 0x0000000a00777213 */ /* 0x000fe20000000000 */
[C---:B------:R-:W-:Y:S01]  /*2e20*/  IMAD R123, R0.reuse, R4, R123 ;  /* 0x00000004007b7224 */ /* 0x040fe200078e027b */
[----:B------:R-:W-:Y:S01]  /*2e30*/  ISETP.GE.AND P0, PT, R7, RZ, PT ;  /* 0x000000ff0700720c */ /* 0x000fe20003f06270 */
[----:B------:R-:W-:Y:S01]  /*2e40*/  @!P6 IMAD.MOV R129, RZ, RZ, -R129 ;  /* 0x000000ffff81e224 */ /* 0x000fe200078e0a81 */
[----:B------:R-:W-:Y:S01]  /*2e50*/  ISETP.GT.U32.AND P6, PT, R0, R121, PT ;  /* 0x000000790000720c */ /* 0x000fe20003fc4070 */
[----:B------:R-:W-:Y:S01]  /*2e60*/  IMAD.HI.U32 R4, R2, R119, RZ ;  /* 0x0000007702047227 */ /* 0x000fe200078e00ff */
[----:B------:R-:W-:Y:S02]  /*2e70*/  @!P2 IADD3 R125, R125, -R0, RZ ;  /* 0x800000007d7da210 */ /* 0x000fe40007ffe0ff */
[----:B------:R-:W-:Y:S01]  /*2e80*/  IADD3 R7, R3, 0x35, RZ ;  /* 0x0000003503077810 */ /* 0x000fe20007ffe0ff */
[--C-:B------:R-:W-:Y:S01]  /*2e90*/  @!P5 IMAD.IADD R127, R127, 0x1, -R0.reuse ;  /* 0x000000017f7fd824 */ /* 0x100fe200078e0a00 */
[----:B------:R-:W-:Y:S01]  /*2ea0*/  ISETP.GT.U32.AND P5, PT, R0, R123, PT ;  /* 0x0000007b0000720c */ /* 0x000fe20003fa4070 */
[----:B------:R-:W-:Y:S01]  /*2eb0*/  VIADD R5, R3, 0x33 ;  /* 0x0000003303057836 */ /* 0x000fe20000000000 */
[----:B------:R-:W-:Y:S01]  /*2ec0*/  IADD3 R4, -R4, RZ, RZ ;  /* 0x000000ff04047210 */ /* 0x000fe20007ffe1ff */
[----:B------:R-:W-:Y:S01]  /*2ed0*/  @!P3 IMAD.MOV R131, RZ, RZ, -R131 ;  /* 0x000000ffff83b224 */ /* 0x000fe200078e0a83 */
[----:B------:R-:W-:Y:S01]  /*2ee0*/  ISETP.GT.U32.AND P2, PT, R0, R125, PT ;  /* 0x0000007d0000720c */ /* 0x000fe20003f44070 */
[----:B------:R-:W-:Y:S01]  /*2ef0*/  @!P4 IMAD.MOV R127, RZ, RZ, -R127 ;  /* 0x000000ffff7fc224 */ /* 0x000fe200078e0a7f */
[----:B------:R-:W-:Y:S01]  /*2f00*/  IABS R117, R5 ;  /* 0x0000000500757213 */ /* 0x000fe20000000000 */
[----:B------:R-:W-:Y:S01]  /*2f10*/  @!P6 IMAD.IADD R121, R121, 0x1, -R0 ;  /* 0x000000017979e824 */ /* 0x000fe200078e0a00 */
[----:B------:R-:W-:Y:S01]  /*2f20*/  ISETP.GE.AND P3, PT, R6, RZ, PT ;  /* 0x000000ff0600720c */ /* 0x000fe20003f66270 */
[----:B------:R-:W-:Y:S01]  /*2f30*/  IMAD R119, R0, R4, R119 ;  /* 0x0000000400777224 */ /* 0x000fe200078e0277 */
[----:B------:R-:W-:Y:S01]  /*2f40*/  IABS R113, R7 ;  /* 0x0000000700717213 */ /* 0x000fe20000000000 */
[----:B------:R-:W-:Y:S01]  /*2f50*/  IMAD.HI.U32 R4, R2, R117, RZ ;  /* 0x0000007502047227 */ /* 0x000fe200078e00ff */
[----:B------:R-:W-:-:S02]  /*2f60*/  ISETP.GT.U32.AND P6, PT, R0, R121, PT ;  /* 0x000000790000720c */ /* 0x000fc40003fc4070 */
[----:B------:R-:W-:Y:S01]  /*2f70*/  ISETP.GE.AND P4, PT, R10, RZ, PT ;  /* 0x000000ff0a00720c */ /* 0x000fe20003f86270 */
[----:B------:R-:W-:Y:S01]  /*2f80*/  @!P5 IMAD.IADD R123, R123, 0x1, -R0 ;  /* 0x000000017b7bd824 */ /* 0x000fe200078e0a00 */
[----:B------:R-:W-:Y:S01]  /*2f90*/  IADD3 R10, R3, 0x36, RZ ;  /* 0x00000036030a7810 */ /* 0x000fe20007ffe0ff */
[----:B------:R-:W-:Y:S01]  /*2fa0*/  IMAD.MOV R4, RZ, RZ, -R4 ;  /* 0x000000ffff047224 */ /* 0x000fe200078e0a04 */
[----:B------:R-:W-:Y:S01]  /*2fb0*/  @!P2 IADD3 R125, R125, -R0, RZ ;  /* 0x800000007d7da210 */ /* 0x000fe20007ffe0ff */
[----:B------:R-:W-:Y:S01]  /*2fc0*/  VIADD R6, R3, 0x34 ;  /* 0x0000003403067836 */ /* 0x000fe20000000000 */
[C---:B------:R-:W-:Y:S01]  /*2fd0*/  ISETP.GT.U32.AND P5, PT, R0.reuse, R123, PT ;  /* 0x0000007b0000720c */ /* 0x040fe20003fa4070 */
[----:B------:R-:W-:Y:S01]  /*2fe0*/  IMAD R117, R0, R4, R117 ;  /* 0x0000000400757224 */ /* 0x000fe200078e0275 */
[----:B------:R-:W-:Y:S01]  /*2ff0*/  ISETP.GE.AND P2, PT, R5, RZ, PT ;  /* 0x000000ff0500720c */ /* 0x000fe20003f46270 */
[----:B------:R-:W-:Y:S01]  /*3000*/  IMAD.HI.U32 R5, R2, R113, RZ ;  /* 0x0000007102057227 */ /* 0x000fe200078e00ff */
[----:B------:R-:W-:-:S02]  /*3010*/  IABS R115, R6 ;  /* 0x0000000600737213 */ /* 0x000fc40000000000 */
[----:B------:R-:W-:Y:S01]  /*3020*/  IABS R111, R10 ;  /* 0x0000000a006f7213 */ /* 0x000fe20000000000 */
[----:B------:R-:W-:Y:S01]  /*3030*/  @!P6 IMAD.IADD R121, R121, 0x1, -R0 ;  /* 0x000000017979e824 */ /* 0x000fe200078e0a00 */
[----:B------:R-:W-:Y:S01]  /*3040*/  ISETP.GT.U32.AND P6, PT, R0, R117, PT ;  /* 0x000000750000720c */ /* 0x000fe20003fc4070 */
[----:B------:R-:W-:-:S04]  /*3050*/  IMAD.HI.U32 R4, R2, R115, RZ ;  /* 0x0000007302047227 */ /* 0x000fc800078e00ff */
[--C-:B------:R-:W-:Y:S01]  /*3060*/  @!P5 IMAD.IADD R123, R123, 0x1, -R0.reuse ;  /* 0x000000017b7bd824 */ /* 0x100fe200078e0a00 */
[----:B------:R-:W-:Y:S01]  /*3070*/  ISETP.GT.U32.AND P5, PT, R0, R119, PT ;  /* 0x000000770000720c */ /* 0x000fe20003fa4070 */
[----:B------:R-:W-:Y:S01]  /*3080*/  IMAD.MOV R5, RZ, RZ, -R5 ;  /* 0x000000ffff057224 */ /* 0x000fe200078e0a05 */
[----:B------:R-:W-:Y:S01]  /*3090*/  IADD3 R4, -R4, RZ, RZ ;  /* 0x000000ff04047210 */ /* 0x000fe20007ffe1ff */
[----:B------:R-:W-:Y:S02]  /*30a0*/  @!P3 IMAD.MOV R123, RZ, RZ, -R123 ;  /* 0x000000ffff7bb224 */ /* 0x000fe400078e0a7b */
[C---:B------:R-:W-:Y:S02]  /*30b0*/  IMAD R113, R0.reuse, R5, R113 ;  /* 0x0000000500717224 */ /* 0x040fe400078e0271 */
[----:B------:R-:W-:Y:S02]  /*30c0*/  @!P6 IMAD.IADD R117, R117, 0x1, -R0 ;  /* 0x000000017575e824 */ /* 0x000fe400078e0a00 */
[C---:B------:R-:W-:Y:S01]  /*30d0*/  IMAD R115, R0.reuse, R4, R115 ;  /* 0x0000000400737224 */ /* 0x040fe200078e0273 */
[----:B------:R-:W-:Y:S01]  /*30e0*/  ISETP.GT.U32.AND P6, PT, R0, R113, PT ;  /* 0x000000710000720c */ /* 0x000fe20003fc4070 */
[----:B------:R-:W-:-:S04]  /*30f0*/  IMAD.HI.U32 R4, R2, R111, RZ ;  /* 0x0000006f02047227 */ /* 0x000fc800078e00ff */
[----:B------:R-:W-:Y:S01]  /*3100*/  @!P5 IMAD.IADD R119, R119, 0x1, -R0 ;  /* 0x000000017777d824 */ /* 0x000fe200078e0a00 */
[----:B------:R-:W-:Y:S01]  /*3110*/  ISETP.GT.U32.AND P5, PT, R0, R115, PT ;  /* 0x000000730000720c */ /* 0x000fe20003fa4070 */
[----:B------:R-:W-:Y:S01]  /*3120*/  VIADD R12, R3, 0x37 ;  /* 0x00000037030c7836 */ /* 0x000fe20000000000 */
[----:B------:R-:W-:Y:S01]  /*3130*/  IADD3 R4, -R4, RZ, RZ ;  /* 0x000000ff04047210 */ /* 0x000fe20007ffe1ff */
[----:B------:R-:W-:Y:S01]  /*3140*/  @!P1 IMAD.MOV R125, RZ, RZ, -R125 ;  /* 0x000000ffff7d9224 */ /* 0x000fe200078e0a7d */
[C---:B------:R-:W-:Y:S01]  /*3150*/  ISETP.GT.U32.AND P1, PT, R0.reuse, R117, PT ;  /* 0x000000750000720c */ /* 0x040fe20003f24070 */
[----:B------:R-:W-:Y:S01]  /*3160*/  @!P0 IMAD.MOV R121, RZ, RZ, -R121 ;  /* 0x000000ffff798224 */ /* 0x000fe200078e0a79 */
[----:B------:R-:W-:Y:S01]  /*3170*/  IABS R109, R12 ;  /* 0x0000000c006d7213 */ /* 0x000fe20000000000 */
[----:B------:R-:W-:Y:S01]  /*3180*/  IMAD R111, R0, R4, R111 ;  /* 0x00000004006f7224 */ /* 0x000fe200078e026f */
[----:B------:R-:W-:Y:S01]  /*3190*/  @!P6 IADD3 R113, R113, -R0, RZ ;  /* 0x800000007171e210 */ /* 0x000fe20007ffe0ff */
[----:B------:R-:W-:-:S03]  /*31a0*/  IMAD.HI.U32 R4, R2, R107, RZ ;  /* 0x0000006b02047227 */ /* 0x000fc600078e00ff */
[----:B------:R-:W-:Y:S01]  /*31b0*/  ISETP.GT.U32.AND P3, PT, R0, R113, PT ;  /* 0x000000710000720c */ /* 0x000fe20003f64070 */
[----:B------:R-:W-:Y:S01]  /*31c0*/  IMAD.MOV R4, RZ, RZ, -R4 ;  /* 0x000000ffff047224 */ /* 0x000fe200078e0a04 */
[----:B------:R-:W-:Y:S01]  /*31d0*/  @!P5 IADD3 R115, R115, -R0, RZ ;  /* 0x800000007373d210 */ /* 0x000fe20007ffe0ff */
[----:B------:R-:W-:Y:S01]  /*31e0*/  IMAD.HI.U32 R5, R2, R109, RZ ;  /* 0x0000006d02057227 */ /* 0x000fe200078e00ff */
[C---:B------:R-:W-:Y:S02]  /*31f0*/  ISETP.GT.U32.AND P5, PT, R0.reuse, R119, PT ;  /* 0x000000770000720c */ /* 0x040fe40003fa4070 */
[C---:B------:R-:W-:Y:S01]  /*3200*/  ISETP.GT.U32.AND P6, PT, R0.reuse, R115, PT ;  /* 0x000000730000720c */ /* 0x040fe20003fc4070 */
[C---:B------:R-:W-:Y:S01]  /*3210*/  IMAD R107, R0.reuse, R4, R107 ;  /* 0x00000004006b7224 */ /* 0x040fe200078e026b */
[----:B------:R-:W-:Y:S01]  /*3220*/  ISETP.GT.U32.AND P0, PT, R0, R111, PT ;  /* 0x0000006f0000720c */ /* 0x000fe20003f04070 */
[----:B------:R-:W-:-:S04]  /*3230*/  IMAD.HI.U32 R4, R2, R105, RZ ;  /* 0x0000006902047227 */ /* 0x000fc800078e00ff */
[----:B------:R-:W-:Y:S01]  /*3240*/  @!P3 IMAD.IADD R113, R113, 0x1, -R0 ;  /* 0x000000017171b824 */ /* 0x000fe200078e0a00 */
[----:B------:R-:W-:Y:S01]  /*3250*/  ISETP.GE.AND P3, PT, R7, RZ, PT ;  /* 0x000000ff0700720c */ /* 0x000fe20003f66270 */
[----:B------:R-:W-:Y:S01]  /*3260*/  IMAD.MOV R4, RZ, RZ, -R4 ;  /* 0x000000ffff047224 */ /* 0x000fe200078e0a04 */
[----:B------:R-:W-:Y:S01]  /*3270*/  IADD3 R7, R3, 0x3c, RZ ;  /* 0x0000003c03077810 */ /* 0x000fe20007ffe0ff */
[----:B------:R-:W-:Y:S01]  /*3280*/  IMAD.MOV R5, RZ, RZ, -R5 ;  /* 0x000000ffff057224 */ /* 0x000fe200078e0a05 */
[----:B------:R-:W-:Y:S01]  /*3290*/  @!P5 IADD3 R119, R119, -R0, RZ ;  /* 0x800000007777d210 */ /* 0x000fe20007ffe0ff */
[C---:B------:R-:W-:Y:S01]  /*32a0*/  IMAD R105, R0.reuse, R4, R105 ;  /* 0x0000000400697224 */ /* 0x040fe200078e0269 */
[-C--:B------:R-:W-:Y:S01]  /*32b0*/  @!P6 IADD3 R115, R115, -R0.reuse, RZ ;  /* 0x800000007373e210 */ /* 0x080fe20007ffe0ff */
[C---:B------:R-:W-:Y:S01]  /*32c0*/  IMAD R109, R0.reuse, R5, R109 ;  /* 0x00000005006d7224 */ /* 0x040fe200078e026d */
[----:B------:R-:W-:Y:S01]  /*32d0*/  ISETP.GT.U32.AND P6, PT, R0, R107, PT ;  /* 0x0000006b0000720c */ /* 0x000fe20003fc4070 */
[----:B------:R-:W-:Y:S01]  /*32e0*/  VIADD R5, R3, 0x3a ;  /* 0x0000003a03057836 */ /* 0x000fe20000000000 */
[----:B------:R-:W-:Y:S01]  /*32f0*/  @!P0 IADD3 R111, R111, -R0, RZ ;  /* 0x800000006f6f8210 */ /* 0x000fe20007ffe0ff */
[----:B------:R-:W-:Y:S01]  /*3300*/  @!P1 IMAD.IADD R117, R117, 0x1, -R0 ;  /* 0x0000000175759824 */ /* 0x000fe200078e0a00 */
[----:B------:R-:W-:Y:S01]  /*3310*/  ISETP.GE.AND P1, PT, R6, RZ, PT ;  /* 0x000000ff0600720c */ /* 0x000fe20003f26270 */
[----:B------:R-:W-:Y:S01]  /*3320*/  @!P3 IMAD.MOV R113, RZ, RZ, -R113 ;  /* 0x000000ffff71b224 */ /* 0x000fe200078e0a71 */
[C---:B------:R-:W-:Y:S01]  /*3330*/  ISETP.GT.U32.AND P3, PT, R0.reuse, R105, PT ;  /* 0x000000690000720c */ /* 0x040fe20003f64070 */
[----:B------:R-:W-:Y:S01]  /*3340*/  VIADD R6, R3, 0x3b ;  /* 0x0000003b03067836 */ /* 0x000fe20000000000 */
[----:B------:R-:W-:Y:S01]  /*3350*/  IABS R103, R5 ;  /* 0x0000000500677213 */ /* 0x000fe20000000000 */
[----:B------:R-:W-:Y:S01]  /*3360*/  @!P4 IMAD.MOV R119, RZ, RZ, -R119 ;  /* 0x000000ffff77c224 */ /* 0x000fe200078e0a77 */
[----:B------:R-:W-:Y:S01]  /*3370*/  ISETP.GT.U32.AND P5, PT, R0, R109, PT ;  /* 0x0000006d0000720c */ /* 0x000fe20003fa4070 */
[----:B------:R-:W-:Y:S01]  /*3380*/  @!P2 IMAD.MOV R117, RZ, RZ, -R117 ;  /* 0x000000ffff75a224 */ /* 0x000fe200078e0a75 */
[----:B------:R-:W-:Y:S01]  /*3390*/  IABS R101, R6 ;  /* 0x0000000600657213 */ /* 0x000fe20000000000 */
[----:B------:R-:W-:Y:S01]  /*33a0*/  IMAD.HI.U32 R4, R2, R103, RZ ;  /* 0x0000006702047227 */ /* 0x000fe200078e00ff */
[----:B------:R-:W-:-:S02]  /*33b0*/  @!P6 IADD3 R107, R107, -R0, RZ ;  /* 0x800000006b6be210 */ /* 0x000fc40007ffe0ff */
[C---:B------:R-:W-:Y:S01]  /*33c0*/  ISETP.GT.U32.AND P4, PT, R0.reuse, R111, PT ;  /* 0x0000006f0000720c */ /* 0x040fe20003f84070 */
[----:B------:R-:W-:Y:S01]  /*33d0*/  IMAD.MOV R4, RZ, RZ, -R4 ;  /* 0x000000ffff047224 */ /* 0x000fe200078e0a04 */
[----:B------:R-:W-:Y:S01]  /*33e0*/  ISETP.GT.U32.AND P6, PT, R0, R107, PT ;  /* 0x0000006b0000720c */ /* 0x000fe20003fc4070 */
[----:B------:R-:W-:Y:S01]  /*33f0*/  @!P3 IMAD.IADD R105, R105, 0x1, -R0 ;  /* 0x000000016969b824 */ /* 0x000fe200078e0a00 */
[----:B------:R-:W-:Y:S01]  /*3400*/  ISETP.GE.AND P0, PT, R10, RZ, PT ;  /* 0x000000ff0a00720c */ /* 0x000fe20003f06270 */
[----:B------:R-:W-:Y:S01]  /*3410*/  IMAD R103, R0, R4, R103 ;  /* 0x0000000400677224 */ /* 0x000fe200078e0267 */
[----:B------:R-:W-:Y:S01]  /*3420*/  IABS R99, R7 ;  /* 0x0000000700637213 */ /* 0x000fe20000000000 */
[----:B------:R-:W-:Y:S01]  /*3430*/  IMAD.HI.U32 R4, R2, R101, RZ ;  /* 0x0000006502047227 */ /* 0x000fe200078e00ff */
[----:B------:R-:W-:Y:S02]  /*3440*/  ISETP.GT.U32.AND P3, PT, R0, R105, PT ;  /* 0x000000690000720c */ /* 0x000fe40003f64070 */
[----:B------:R-:W-:Y:S01]  /*3450*/  @!P1 IADD3 R115, -R115, RZ, RZ ;  /* 0x000000ff73739210 */ /* 0x000fe20007ffe1ff */
[----:B------:R-:W-:Y:S01]  /*3460*/  IMAD.MOV R4, RZ, RZ, -R4 ;  /* 0x000000ffff047224 */ /* 0x000fe200078e0a04 */
[----:B------:R-:W-:Y:S01]  /*3470*/  ISETP.GE.AND P1, PT, R13, RZ, PT ;  /* 0x000000ff0d00720c */ /* 0x000fe20003f26270 */
[--C-:B------:R-:W-:Y:S01]  /*3480*/  @!P5 IMAD.IADD R109, R109, 0x1, -R0.reuse ;  /* 0x000000016d6dd824 */ /* 0x100fe200078e0a00 */
[----:B------:R-:W-:Y:S01]  /*3490*/  ISETP.GE.AND P5, PT, R12, RZ, PT ;  /* 0x000000ff0c00720c */ /* 0x000fe20003fa6270 */
[----:B------:R-:W-:Y:S01]  /*34a0*/  @!P6 IMAD.IADD R107, R107, 0x1, -R0 ;  /* 0x000000016b6be824 */ /* 0x000fe200078e0a00 */
[C---:B------:R-:W-:Y:S01]  /*34b0*/  ISETP.GT.U32.AND P6, PT, R0.reuse, R103, PT ;  /* 0x000000670000720c */ /* 0x040fe20003fc4070 */
[C---:B------:R-:W-:Y:S01]  /*34c0*/  IMAD R101, R0.reuse, R4, R101 ;  /* 0x0000000400657224 */ /* 0x040fe200078e0265 */
[----:B------:R-:W-:Y:S01]  /*34d0*/  ISETP.GT.U32.AND P2, PT, R0, R109, PT ;  /* 0x0000006d0000720c */ /* 0x000fe20003f44070 */
[----:B------:R-:W-:Y:S01]  /*34e0*/  IMAD.HI.U32 R4, R2, R99, RZ ;  /* 0x0000006302047227 */ /* 0x000fe200078e00ff */
[----:B------:R-:W-:-:S02]  /*34f0*/  IADD3 R13, R3, 0x3f, RZ ;  /* 0x0000003f030d7810 */ /* 0x000fc40007ffe0ff */
[-C--:B------:R-:W-:Y:S01]  /*3500*/  @!P3 IADD3 R105, R105, -R0.reuse, RZ ;  /* 0x800000006969b210 */ /* 0x080fe20007ffe0ff */
[----:B------:R-:W-:Y:S01]  /*3510*/  IMAD.MOV R4, RZ, RZ, -R4 ;  /* 0x000000ffff047224 */ /* 0x000fe200078e0a04 */
[C---:B------:R-:W-:Y:S01]  /*3520*/  ISETP.GT.U32.AND P3, PT, R0.reuse, R101, PT ;  /* 0x000000650000720c */ /* 0x040fe20003f64070 */
[----:B------:R-:W-:Y:S01]  /*3530*/  VIADD R10, R3, 0x3d ;  /* 0x0000003d030a7836 */ /* 0x000fe20000000000 */
[----:B------:R-:W-:Y:S01]  /*3540*/  @!P4 IADD3 R111, R111, -R0, RZ ;  /* 0x800000006f6fc210 */ /* 0x000fe20007ffe0ff */
[----:B------:R-:W-:Y:S01]  /*3550*/  IMAD R99, R0, R4, R99 ;  /* 0x0000000400637224 */ /* 0x000fe200078e0263 */
[----:B------:R-:W-:Y:S01]  /*3560*/  IABS R93, R13 ;  /* 0x0000000d005d7213 */ /* 0x000fe20000000000 */
[--C-:B------:R-:W-:Y:S01]  /*3570*/  @!P6 IMAD.IADD R103, R103, 0x1, -R0.reuse ;  /* 0x000000016767e824 */ /* 0x100fe200078e0a00 */
[----:B------:R-:W-:Y:S01]  /*3580*/  @!P0 IADD3 R111, -R111, RZ, RZ ;  /* 0x000000ff6f6f8210 */ /* 0x000fe20007ffe1ff */
[----:B------:R-:W-:Y:S01]  /*3590*/  @!P2 IMAD.IADD R109, R109, 0x1, -R0 ;  /* 0x000000016d6da824 */ /* 0x000fe200078e0a00 */
[----:B------:R-:W-:Y:S01]  /*35a0*/  ISETP.GE.AND P0, PT, R6, RZ, PT ;  /* 0x000000ff0600720c */ /* 0x000fe20003f06270 */
[----:B------:R-:W-:Y:S01]  /*35b0*/  IMAD.HI.U32 R6, R2, R93, RZ ;  /* 0x0000005d02067227 */ /* 0x000fe200078e00ff */
[----:B------:R-:W-:-:S02]  /*35c0*/  ISETP.GT.U32.AND P6, PT, R0, R103, PT ;  /* 0x000000670000720c */ /* 0x000fc40003fc4070 */
[----:B------:R-:W-:Y:S01]  /*35d0*/  IABS R97, R10 ;  /* 0x0000000a00617213 */ /* 0x000fe20000000000 */
[----:B------:R-:W-:Y:S01]  /*35e0*/  @!P5 IMAD.MOV R109, RZ, RZ, -R109 ;  /* 0x000000ffff6dd224 */ /* 0x000fe200078e0a6d */
[----:B------:R-:W-:Y:S01]  /*35f0*/  @!P3 IADD3 R101, R101, -R0, RZ ;  /* 0x800000006565b210 */ /* 0x000fe20007ffe0ff */
[----:B------:R-:W-:Y:S01]  /*3600*/  VIADD R12, R3, 0x3e ;  /* 0x0000003e030c7836 */ /* 0x000fe20000000000 */
[----:B------:R-:W-:Y:S01]  /*3610*/  ISETP.GE.AND P4, PT, R14, RZ, PT ;  /* 0x000000ff0e00720c */ /* 0x000fe20003f86270 */
[----:B------:R-:W-:Y:S01]  /*3620*/  IMAD.MOV R6, RZ, RZ, -R6 ;  /* 0x000000ffff067224 */ /* 0x000fe200078e0a06 */
[----:B------:R-:W-:Y:S01]  /*3630*/  ISETP.GT.U32.AND P5, PT, R0, R101, PT ;  /* 0x000000650000720c */ /* 0x000fe20003fa4070 */
[----:B------:R-:W-:Y:S01]  /*3640*/  IMAD.HI.U32 R4, R2, R97, RZ ;  /* 0x0000006102047227 */ /* 0x000fe200078e00ff */
[----:B------:R-:W-:Y:S02]  /*3650*/  IABS R95, R12 ;  /* 0x0000000c005f7213 */ /* 0x000fe40000000000 */
[----:B------:R-:W-:Y:S01]  /*3660*/  ISETP.GE.AND P2, PT, R5, RZ, PT ;  /* 0x000000ff0500720c */ /* 0x000fe20003f46270 */
[----:B------:R-:W-:Y:S01]  /*3670*/  @!P6 IMAD.IADD R103, R103, 0x1, -R0 ;  /* 0x000000016767e824 */ /* 0x000fe200078e0a00 */
[C---:B------:R-:W-:Y:S01]  /*3680*/  ISETP.GT.U32.AND P6, PT, R0.reuse, R99, PT ;  /* 0x000000630000720c */ /* 0x040fe20003fc4070 */
[----:B------:R-:W-:Y:S01]  /*3690*/  IMAD R93, R0, R6, R93 ;  /* 0x00000006005d7224 */ /* 0x000fe200078e025d */
[----:B------:R-:W-:Y:S01]  /*36a0*/  IADD3 R4, -R4, RZ, RZ ;  /* 0x000000ff04047210 */ /* 0x000fe20007ffe1ff */
[----:B------:R-:W-:Y:S01]  /*36b0*/  VIADD R14, R3, 0x40 ;  /* 0x00000040030e7836 */ /* 0x000fe20000000000 */
[----:B------:R-:W-:Y:S01]  /*36c0*/  @!P1 IADD3 R107, -R107, RZ, RZ ;  /* 0x000000ff6b6b9210 */ /* 0x000fe20007ffe1ff */
[----:B------:R-:W-:Y:S01]  /*36d0*/  IMAD.HI.U32 R5, R2, R95, RZ ;  /* 0x0000005f02057227 */ /* 0x000fe200078e00ff */
[----:B------:R-:W-:-:S02]  /*36e0*/  ISETP.GE.AND P3, PT, R7, RZ, PT ;  /* 0x000000ff0700720c */ /* 0x000fc40003f66270 */
[----:B------:R-:W-:Y:S01]  /*36f0*/  IABS R91, R14 ;  /* 0x0000000e005b7213 */ /* 0x000fe20000000000 */
[--C-:B------:R-:W-:Y:S01]  /*3700*/  @!P5 IMAD.IADD R101, R101, 0x1, -R0.reuse ;  /* 0x000000016565d824 */ /* 0x100fe200078e0a00 */
[C---:B------:R-:W-:Y:S01]  /*3710*/  ISETP.GT.U32.AND P5, PT, R0.reuse, R93, PT ;  /* 0x0000005d0000720c */ /* 0x040fe20003fa4070 */
[----:B------:R-:W-:Y:S01]  /*3720*/  IMAD.MOV R5, RZ, RZ, -R5 ;  /* 0x000000ffff057224 */ /* 0x000fe200078e0a05 */
[----:B------:R-:W-:Y:S01]  /*3730*/  IADD3 R6, R3, 0x42, RZ ;  /* 0x0000004203067810 */ /* 0x000fe20007ffe0ff */
[----:B------:R-:W-:Y:S01]  /*3740*/  @!P6 IMAD.IADD R99, R99, 0x1, -R0 ;  /* 0x000000016363e824 */ /* 0x000fe200078e0a00 */
[C---:B------:R-:W-:Y:S01]  /*3750*/  IADD3 R7, R3.reuse, 0x43, RZ ;  /* 0x0000004303077810 */ /* 0x040fe20007ffe0ff */
[C---:B------:R-:W-:Y:S01]  /*3760*/  IMAD R97, R0.reuse, R4, R97 ;  /* 0x0000000400617224 */ /* 0x040fe200078e0261 */
[----:B------:R-:W-:Y:S01]  /*3770*/  IABS R87, R6 ;  /* 0x0000000600577213 */ /* 0x000fe20000000000 */
[----:B------:R-:W-:Y:S01]  /*3780*/  IMAD R95, R0, R5, R95 ;  /* 0x00000005005f7224 */ /* 0x000fe200078e025f */
[----:B------:R-:W-:Y:S01]  /*3790*/  IADD3 R5, R3, 0x41, RZ ;  /* 0x0000004103057810 */ /* 0x000fe20007ffe0ff */
[----:B------:R-:W-:Y:S01]  /*37a0*/  IMAD.HI.U32 R4, R2, R91, RZ ;  /* 0x0000005b02047227 */ /* 0x000fe200078e00ff */
[----:B------:R-:W-:-:S02]  /*37b0*/  ISETP.GT.U32.AND P1, PT, R0, R99, PT ;  /* 0x000000630000720c */ /* 0x000fc40003f24070 */
[----:B------:R-:W-:Y:S01]  /*37c0*/  IABS R89, R5 ;  /* 0x0000000500597213 */ /* 0x000fe20000000000 */
[----:B------:R-:W-:Y:S01]  /*37d0*/  IMAD.MOV R4, RZ, RZ, -R4 ;  /* 0x000000ffff047224 */ /* 0x000fe200078e0a04 */
[C---:B------:R-:W-:Y:S01]  /*37e0*/  ISETP.GT.U32.AND P6, PT, R0.reuse, R97, PT ;  /* 0x000000610000720c */ /* 0x040fe20003fc4070 */
[----:B------:R-:W-:Y:S01]  /*37f0*/  @!P5 IMAD.IADD R93, R93, 0x1, -R0 ;  /* 0x000000015d5dd824 */ /* 0x000fe200078e0a00 */
[----:B------:R-:W-:Y:S01]  /*3800*/  IABS R85, R7 ;  /* 0x0000000700557213 */ /* 0x000fe20000000000 */
[----:B------:R-:W-:Y:S02]  /*3810*/  IMAD R91, R0, R4, R91 ;  /* 0x00000004005b7224 */ /* 0x000fe400078e025b */
[----:B------:R-:W-:Y:S01]  /*3820*/  IMAD.HI.U32 R4, R2, R89, RZ ;  /* 0x0000005902047227 */ /* 0x000fe200078e00ff */
[----:B------:R-:W-:-:S03]  /*3830*/  ISETP.GT.U32.AND P5, PT, R0, R93, PT ;  /* 0x0000005d0000720c */ /* 0x000fc60003fa4070 */
[----:B------:R-:W-:Y:S01]  /*3840*/  @!P1 IADD3 R99, R99, -R0, RZ ;  /* 0x8000000063639210 */ /* 0x000fe20007ffe0ff */
[----:B------:R-:W-:Y:S01]  /*3850*/  @!P4 IMAD.MOV R105, RZ, RZ, -R105 ;  /* 0x000000ffff69c224 */ /* 0x000fe200078e0a69 */
[----:B------:R-:W-:Y:S01]  /*3860*/  IADD3 R4, -R4, RZ, RZ ;  /* 0x000000ff04047210 */ /* 0x000fe20007ffe1ff */
[----:B------:R-:W-:Y:S01]  /*3870*/  @!P2 IMAD.MOV R103, RZ, RZ, -R103 ;  /* 0x000000ffff67a224 */ /* 0x000fe200078e0a67 */
[C---:B------:R-:W-:Y:S01]  /*3880*/  ISETP.GT.U32.AND P4, PT, R0.reuse, R95, PT ;  /* 0x0000005f0000720c */ /* 0x040fe20003f84070 */
[----:B------:R-:W-:Y:S01]  /*3890*/  @!P3 IMAD.MOV R99, RZ, RZ, -R99 ;  /* 0x000000ffff63b224 */ /* 0x000fe200078e0a63 */
[C---:B------:R-:W-:Y:S01]  /*38a0*/  ISETP.GT.U32.AND P3, PT, R0.reuse, R91, PT ;  /* 0x0000005b0000720c */ /* 0x040fe20003f64070 */
[----:B------:R-:W-:Y:S01]  /*38b0*/  IMAD R89, R0, R4, R89 ;  /* 0x0000000400597224 */ /* 0x000fe200078e0259 */
[----:B------:R-:W-:Y:S01]  /*38c0*/  ISETP.GE.AND P2, PT, R10, RZ, PT ;  /* 0x000000ff0a00720c */ /* 0x000fe20003f46270 */
[--C-:B------:R-:W-:Y:S01]  /*38d0*/  @!P6 IMAD.IADD R97, R97, 0x1, -R0.reuse ;  /* 0x000000016161e824 */ /* 0x100fe200078e0a00 */
[----:B------:R-:W-:Y:S01]  /*38e0*/  ISETP.GE.AND P1, PT, R12, RZ, PT ;  /* 0x000000ff0c00720c */ /* 0x000fe20003f26270 */
[----:B------:R-:W-:Y:S01]  /*38f0*/  @!P5 IMAD.IADD R93, R93, 0x1, -R0 ;  /* 0x000000015d5dd824 */ /* 0x000fe200078e0a00 */
[----:B------:R-:W-:Y:S01]  /*3900*/  ISETP.GT.U32.AND P5, PT, R0, R89, PT ;  /* 0x000000590000720c */ /* 0x000fe20003fa4070 */
[----:B------:R-:W-:Y:S01]  /*3910*/  IMAD.HI.U32 R4, R2, R87, RZ ;  /* 0x0000005702047227 */ /* 0x000fe200078e00ff */
[----:B------:R-:W-:-:S02]  /*3920*/  IADD3 R10, R3, 0x45, RZ ;  /* 0x00000045030a7810 */ /* 0x000fc40007ffe0ff */
[----:B------:R-:W-:Y:S01]  /*3930*/  ISETP.GE.AND P6, PT, R13, RZ, PT ;  /* 0x000000ff0d00720c */ /* 0x000fe20003fc6270 */
[--C-:B------:R-:W-:Y:S01]  /*3940*/  @!P4 IMAD.IADD R95, R95, 0x1, -R0.reuse ;  /* 0x000000015f5fc824 */ /* 0x100fe200078e0a00 */
[----:B------:R-:W-:Y:S01]  /*3950*/  ISETP.GT.U32.AND P4, PT, R0, R97, PT ;  /* 0x000000610000720c */ /* 0x000fe20003f84070 */
[----:B------:R-:W-:Y:S01]  /*3960*/  @!P3 IMAD.IADD R91, R91, 0x1, -R0 ;  /* 0x000000015b5bb824 */ /* 0x000fe200078e0a00 */
[----:B------:R-:W-:Y:S01]  /*3970*/  IADD3 R4, -R4, RZ, RZ ;  /* 0x000000ff04047210 */ /* 0x000fe20007ffe1ff */
[----:B------:R-:W-:Y:S01]  /*3980*/  @!P0 IMAD.MOV R101, RZ, RZ, -R101 ;  /* 0x000000ffff658224 */ /* 0x000fe200078e0a65 */
[----:B------:R-:W-:Y:S01]  /*3990*/  ISETP.GT.U32.AND P0, PT, R0, R95, PT ;  /* 0x0000005f0000720c */ /* 0x000fe20003f04070 */
[----:B------:R-:W-:Y:S01]  /*39a0*/  VIADD R12, R3, 0x49 ;  /* 0x00000049030c7836 */ /* 0x000fe20000000000 */
[----:B------:R-:W-:Y:S01]  /*39b0*/  ISETP.GE.AND P3, PT, R6, RZ, PT ;  /* 0x000000ff0600720c */ /* 0x000fe20003f66270 */
[----:B------:R-:W-:Y:S01]  /*39c0*/  IMAD R87, R0, R4, R87 ;  /* 0x0000000400577224 */ /* 0x000fe200078e0257 */
[----:B------:R-:W-:Y:S01]  /*39d0*/  IABS R81, R10 ;  /* 0x0000000a00517213 */ /* 0x000fe20000000000 */
[----:B------:R-:W-:Y:S01]  /*39e0*/  IMAD.HI.U32 R4, R2, R85, RZ ;  /* 0x0000005502047227 */ /* 0x000fe200078e00ff */
[----:B------:R-:W-:-:S02]  /*39f0*/  IABS R73, R12 ;  /* 0x0000000c00497213 */ /* 0x000fc40000000000 */
[----:B------:R-:W-:Y:S01]  /*3a00*/  IABS R13, R17 ;  /* 0x00000011000d7213 */ /* 0x000fe20000000000 */
[--C-:B------:R-:W-:Y:S01]  /*3a10*/  @!P5 IMAD.IADD R89, R89, 0x1, -R0.reuse ;  /* 0x000000015959d824 */ /* 0x100fe200078e0a00 */
[----:B------:R-:W-:Y:S01]  /*3a20*/  ISETP.GT.U32.AND P5, PT, R0, R91, PT ;  /* 0x0000005b0000720c */ /* 0x000fe20003fa4070 */
[--C-:B------:R-:W-:Y:S01]  /*3a30*/  @!P4 IMAD.IADD R97, R97, 0x1, -R0.reuse ;  /* 0x000000016161c824 */ /* 0x100fe200078e0a00 */
[----:B------:R-:W-:Y:S01]  /*3a40*/  IADD3 R4, -R4, RZ, RZ ;  /* 0x000000ff04047210 */ /* 0x000fe20007ffe1ff */
[----:B------:R-:W-:Y:S01]  /*3a50*/  @!P0 IMAD.IADD R95, R95, 0x1, -R0 ;  /* 0x000000015f5f8824 */ /* 0x000fe200078e0a00 */
[----:B------:R-:W-:Y:S01]  /*3a60*/  ISETP.GE.AND P0, PT, R5, RZ, PT ;  /* 0x000000ff0500720c */ /* 0x000fe20003f06270 */
[----:B------:R-:W-:Y:S01]  /*3a70*/  @!P2 IMAD.MOV R97, RZ, RZ, -R97 ;  /* 0x000000ffff61a224 */ /* 0x000fe200078e0a61 */
[C---:B------:R-:W-:Y:S01]  /*3a80*/  ISETP.GT.U32.AND P2, PT, R0.reuse, R87, PT ;  /* 0x000000570000720c */ /* 0x040fe20003f44070 */
[----:B------:R-:W-:Y:S01]  /*3a90*/  IMAD R85, R0, R4, R85 ;  /* 0x0000000400557224 */ /* 0x000fe200078e0255 */
[----:B------:R-:W-:Y:S01]  /*3aa0*/  ISETP.GE.AND P4, PT, R14, RZ, PT ;  /* 0x000000ff0e00720c */ /* 0x000fe20003f86270 */
[----:B------:R-:W-:-:S02]  /*3ab0*/  VIADD R6, R3, 0x44 ;  /* 0x0000004403067836 */ /* 0x000fc40000000000 */
[----:B------:R-:W-:Y:S01]  /*3ac0*/  @!P1 IMAD.MOV R95, RZ, RZ, -R95 ;  /* 0x000000ffff5f9224 */ /* 0x000fe200078e0a5f */
[----:B------:R-:W-:Y:S01]  /*3ad0*/  ISETP.GT.U32.AND P1, PT, R0, R89, PT ;  /* 0x000000590000720c */ /* 0x000fe20003f24070 */
[----:B------:R-:W-:Y:S01]  /*3ae0*/  IMAD.HI.U32 R5, R2, R81, RZ ;  /* 0x0000005102057227 */ /* 0x000fe200078e00ff */
[----:B------:R-:W-:Y:S02]  /*3af0*/  @!P5 IADD3 R91, R91, -R0, RZ ;  /* 0x800000005b5bd210 */ /* 0x000fe40007ffe0ff */
[----:B------:R-:W-:Y:S01]  /*3b00*/  ISETP.GT.U32.AND P5, PT, R0, R85, PT ;  /* 0x000000550000720c */ /* 0x000fe20003fa4070 */
[----:B------:R-:W-:Y:S01]  /*3b10*/  @!P6 IMAD.MOV R93, RZ, RZ, -R93 ;  /* 0x000000ffff5de224 */ /* 0x000fe200078e0a5d */
[----:B------:R-:W-:Y:S01]  /*3b20*/  IABS R83, R6 ;  /* 0x0000000600537213 */ /* 0x000fe20000000000 */
[----:B------:R-:W-:Y:S01]  /*3b30*/  @!P2 IMAD.IADD R87, R87, 0x1, -R0 ;  /* 0x000000015757a824 */ /* 0x000fe200078e0a00 */
[----:B------:R-:W-:Y:S01]  /*3b40*/  IADD3 R5, -R5, RZ, RZ ;  /* 0x000000ff05057210 */ /* 0x000fe20007ffe1ff */
[----:B------:R-:W-:Y:S01]  /*3b50*/  @!P4 IMAD.MOV R91, RZ, RZ, -R91 ;  /* 0x000000ffff5bc224 */ /* 0x000fe200078e0a5b */
[----:B------:R-:W-:Y:S01]  /*3b60*/  ISETP.GE.AND P6, PT, R7, RZ, PT ;  /* 0x000000ff0700720c */ /* 0x000fe20003fc6270 */
[----:B------:R-:W-:Y:S01]  /*3b70*/  IMAD.HI.U32 R4, R2, R83, RZ ;  /* 0x0000005302047227 */ /* 0x000fe200078e00ff */
[----:B------:R-:W-:-:S02]  /*3b80*/  IADD3 R7, R3, 0x47, RZ ;  /* 0x0000004703077810 */ /* 0x000fc40007ffe0ff */
[----:B------:R-:W-:Y:S01]  /*3b90*/  ISETP.GE.AND P2, PT, R10, RZ, PT ;  /* 0x000000ff0a00720c */ /* 0x000fe20003f46270 */
[----:B------:R-:W-:Y:S01]  /*3ba0*/  IMAD.MOV R4, RZ, RZ, -R4 ;  /* 0x000000ffff047224 */ /* 0x000fe200078e0a04 */
[----:B------:R-:W-:Y:S01]  /*3bb0*/  IABS R77, R7 ;  /* 0x00000007004d7213 */ /* 0x000fe20000000000 */
[--C-:B------:R-:W-:Y:S01]  /*3bc0*/  @!P5 IMAD.IADD R85, R85, 0x1, -R0.reuse ;  /* 0x000000015555d824 */ /* 0x100fe200078e0a00 */
[----:B------:R-:W-:Y:S01]  /*3bd0*/  ISETP.GT.U32.AND P5, PT, R0, R87, PT ;  /* 0x000000570000720c */ /* 0x000fe20003fa4070 */
[----:B------:R-:W-:Y:S01]  /*3be0*/  @!P1 IMAD.IADD R89, R89, 0x1, -R0 ;  /* 0x0000000159599824 */ /* 0x000fe200078e0a00 */
[----:B------:R-:W-:Y:S01]  /*3bf0*/  ISETP.GE.AND P1, PT, R6, RZ, PT ;  /* 0x000000ff0600720c */ /* 0x000fe20003f26270 */
[C---:B------:R-:W-:Y:S01]  /*3c00*/  IMAD R83, R0.reuse, R4, R83 ;  /* 0x0000000400537224 */ /* 0x040fe200078e0253 */
[C---:B------:R-:W-:Y:S01]  /*3c10*/  ISETP.GT.U32.AND P4, PT, R0.reuse, R85, PT ;  /* 0x000000550000720c */ /* 0x040fe20003f84070 */
[C---:B------:R-:W-:Y:S01]  /*3c20*/  VIADD R6, R3.reuse, 0x46 ;  /* 0x0000004603067836 */ /* 0x040fe20000000000 */
[----:B------:R-:W-:Y:S01]  /*3c30*/  IADD3 R10, R3, 0x48, RZ ;  /* 0x00000048030a7810 */ /* 0x000fe20007ffe0ff */
[----:B------:R-:W-:-:S02]  /*3c40*/  IMAD R81, R0, R5, R81 ;  /* 0x0000000500517224 */ /* 0x000fc400078e0251 */
[----:B------:R-:W-:Y:S01]  /*3c50*/  @!P0 IMAD.MOV R89, RZ, RZ, -R89 ;  /* 0x000000ffff598224 */ /* 0x000fe200078e0a59 */
[----:B------:R-:W-:Y:S01]  /*3c60*/  IABS R79, R6 ;  /* 0x00000006004f7213 */ /* 0x000fe20000000000 */
[----:B------:R-:W-:Y:S01]  /*3c70*/  VIADD R14, R3, 0x60 ;  /* 0x00000060030e7836 */ /* 0x000fe20000000000 */
[C---:B------:R-:W-:Y:S01]  /*3c80*/  ISETP.GT.U32.AND P0, PT, R0.reuse, R83, PT ;  /* 0x000000530000720c */ /* 0x040fe20003f04070 */
[--C-:B------:R-:W-:Y:S01]  /*3c90*/  @!P5 IMAD.IADD R87, R87, 0x1, -R0.reuse ;  /* 0x000000015757d824 */ /* 0x100fe200078e0a00 */
[----:B------:R-:W-:Y:S01]  /*3ca0*/  ISETP.GT.U32.AND P5, PT, R0, R81, PT ;  /* 0x000000510000720c */ /* 0x000fe20003fa4070 */
[----:B------:R-:W-:Y:S01]  /*3cb0*/  IMAD.HI.U32 R4, R2, R79, RZ ;  /* 0x0000004f02047227 */ /* 0x000fe200078e00ff */
[----:B------:R-:W-:Y:S02]  /*3cc0*/  IABS R75, R10 ;  /* 0x0000000a004b7213 */ /* 0x000fe40000000000 */
[----:B------:R-:W-:Y:S01]  /*3cd0*/  IABS R31, R14 ;  /* 0x0000000e001f7213 */ /* 0x000fe20000000000 */
[----:B------:R-:W-:Y:S01]  /*3ce0*/  @!P3 IMAD.MOV R87, RZ, RZ, -R87 ;  /* 0x000000ffff57b224 */ /* 0x000fe200078e0a57 */
[----:B------:R-:W-:Y:S01]  /*3cf0*/  IADD3 R4, -R4, RZ, RZ ;  /* 0x000000ff04047210 */ /* 0x000fe20007ffe1ff */
[----:B------:R-:W-:Y:S01]  /*3d00*/  @!P4 IMAD.IADD R85, R85, 0x1, -R0 ;  /* 0x000000015555c824 */ /* 0x000fe200078e0a00 */
[----:B------:R-:W-:Y:S01]  /*3d10*/  ISETP.GE.AND P4, PT, R6, RZ, PT ;  /* 0x000000ff0600720c */ /* 0x000fe20003f86270 */
[----:B------:R-:W-:-:S02]  /*3d20*/  IMAD.HI.U32 R6, R2, R73, RZ ;  /* 0x0000004902067227 */ /* 0x000fc400078e00ff */
[----:B------:R-:W-:Y:S02]  /*3d30*/  @!P0 IADD3 R83, R83, -R0, RZ ;  /* 0x8000000053538210 */ /* 0x000fe40007ffe0ff */
[----:B------:R-:W-:Y:S01]  /*3d40*/  IMAD R79, R0, R4, R79 ;  /* 0x00000004004f7224 */ /* 0x000fe200078e024f */
[----:B------:R-:W-:Y:S01]  /*3d50*/  IADD3 R6, -R6, RZ, RZ ;  /* 0x000000ff06067210 */ /* 0x000fe20007ffe1ff */
[----:B------:R-:W-:Y:S01]  /*3d60*/  IMAD.HI.U32 R4, R2, R77, RZ ;  /* 0x0000004d02047227 */ /* 0x000fe200078e00ff */
[C---:B------:R-:W-:Y:S02]  /*3d70*/  ISETP.GT.U32.AND P3, PT, R0.reuse, R83, PT ;  /* 0x000000530000720c */ /* 0x040fe40003f64070 */
[----:B------:R-:W-:Y:S01]  /*3d80*/  ISETP.GT.U32.AND P0, PT, R0, R79, PT ;  /* 0x0000004f0000720c */ /* 0x000fe20003f04070 */
[----:B------:R-:W-:Y:S01]  /*3d90*/  @!P5 IMAD.IADD R81, R81, 0x1, -R0 ;  /* 0x000000015151d824 */ /* 0x000fe200078e0a00 */
[----:B------:R-:W-:Y:S01]  /*3da0*/  IADD3 R4, -R4, RZ, RZ ;  /* 0x000000ff04047210 */ /* 0x000fe20007ffe1ff */
[----:B------:R-:W-:-:S03]  /*3db0*/  IMAD.HI.U32 R5, R2, R75, RZ ;  /* 0x0000004b02057227 */ /* 0x000fc600078e00ff */
[C---:B------:R-:W-:Y:S01]  /*3dc0*/  ISETP.GT.U32.AND P5, PT, R0.reuse, R81, PT ;  /* 0x000000510000720c */ /* 0x040fe20003fa4070 */
[C---:B------:R-:W-:Y:S02]  /*3dd0*/  IMAD R77, R0.reuse, R4, R77 ;  /* 0x00000004004d7224 */ /* 0x040fe400078e024d */
[----:B------:R-:W-:Y:S02]  /*3de0*/  IMAD.MOV R5, RZ, RZ, -R5 ;  /* 0x000000ffff057224 */ /* 0x000fe400078e0a05 */
[----:B------:R-:W-:Y:S01]  /*3df0*/  @!P3 IADD3 R83, R83, -R0, RZ ;  /* 0x800000005353b210 */ /* 0x000fe20007ffe0ff */
[C---:B------:R-:W-:Y:S01]  /*3e00*/  IMAD R73, R0.reuse, R6, R73 ;  /* 0x0000000600497224 */ /* 0x040fe200078e0249 */
[C---:B------:R-:W-:Y:S01]  /*3e10*/  ISETP.GT.U32.AND P3, PT, R0.reuse, R77, PT ;  /* 0x0000004d0000720c */ /* 0x040fe20003f64070 */
[----:B------:R-:W-:Y:S02]  /*3e20*/  IMAD R75, R0, R5, R75 ;  /* 0x00000005004b7224 */ /* 0x000fe400078e024b */
[----:B------:R-:W-:-:S02]  /*3e30*/  VIADD R5, R3, 0x4a ;  /* 0x0000004a03057836 */ /* 0x000fc40000000000 */
[--C-:B------:R-:W-:Y:S02]  /*3e40*/  @!P0 IMAD.IADD R79, R79, 0x1, -R0.reuse ;  /* 0x000000014f4f8824 */ /* 0x100fe400078e0a00 */
[----:B------:R-:W-:Y:S01]  /*3e50*/  @!P5 IMAD.IADD R81, R81, 0x1, -R0 ;  /* 0x000000015151d824 */ /* 0x000fe200078e0a00 */
[----:B------:R-:W-:Y:S01]  /*3e60*/  IABS R71, R5 ;  /* 0x0000000500477213 */ /* 0x000fe20000000000 */
[----:B------:R-:W-:Y:S01]  /*3e70*/  VIADD R6, R3, 0x4b ;  /* 0x0000004b03067836 */ /* 0x000fe20000000000 */
[----:B------:R-:W-:Y:S01]  /*3e80*/  ISETP.GT.U32.AND P0, PT, R0, R79, PT ;  /* 0x0000004f0000720c */ /* 0x000fe20003f04070 */
[----:B------:R-:W-:Y:S01]  /*3e90*/  @!P6 IMAD.MOV R85, RZ, RZ, -R85 ;  /* 0x000000ffff55e224 */ /* 0x000fe200078e0a55 */
[----:B------:R-:W-:Y:S01]  /*3ea0*/  @!P2 IADD3 R81, -R81, RZ, RZ ;  /* 0x000000ff5151a210 */ /* 0x000fe20007ffe1ff */
[----:B------:R-:W-:Y:S01]  /*3eb0*/  IMAD.HI.U32 R4, R2, R71, RZ ;  /* 0x0000004702047227 */ /* 0x000fe200078e00ff */
[C---:B------:R-:W-:Y:S02]  /*3ec0*/  ISETP.GT.U32.AND P2, PT, R0.reuse, R73, PT ;  /* 0x000000490000720c */ /* 0x040fe40003f44070 */
[----:B------:R-:W-:Y:S01]  /*3ed0*/  @!P3 IADD3 R77, R77, -R0, RZ ;  /* 0x800000004d4db210 */ /* 0x000fe20007ffe0ff */
[----:B------:R-:W-:Y:S01]  /*3ee0*/  IMAD.MOV R4, RZ, RZ, -R4 ;  /* 0x000000ffff047224 */ /* 0x000fe200078e0a04 */
[----:B------:R-:W-:Y:S01]  /*3ef0*/  ISETP.GE.AND P6, PT, R7, RZ, PT ;  /* 0x000000ff0700720c */ /* 0x000fe20003fc6270 */
[----:B------:R-:W-:Y:S01]  /*3f00*/  VIADD R7, R3, 0x4c ;  /* 0x0000004c03077836 */ /* 0x000fe20000000000 */
[C---:B------:R-:W-:Y:S01]  /*3f10*/  ISETP.GT.U32.AND P3, PT, R0.reuse, R77, PT ;  /* 0x0000004d0000720c */ /* 0x040fe20003f64070 */
[C---:B------:R-:W-:Y:S01]  /*3f20*/  IMAD R71, R0.reuse, R4, R71 ;  /* 0x0000000400477224 */ /* 0x040fe200078e0247 */
[----:B------:R-:W-:Y:S01]  /*3f30*/  IABS R69, R6 ;  /* 0x0000000600457213 */ /* 0x000fe20000000000 */
[--C-:B------:R-:W-:Y:S01]  /*3f40*/  @!P0 IMAD.IADD R79, R79, 0x1, -R0.reuse ;  /* 0x000000014f4f8824 */ /* 0x100fe200078e0a00 */
[----:B------:R-:W-:Y:S01]  /*3f50*/  ISETP.GT.U32.AND P5, PT, R0, R75, PT ;  /* 0x0000004b0000720c */ /* 0x000fe20003fa4070 */
[----:B------:R-:W-:Y:S01]  /*3f60*/  @!P1 IMAD.MOV R83, RZ, RZ, -R83 ;  /* 0x000000ffff539224 */ /* 0x000fe200078e0a53 */
[----:B------:R-:W-:Y:S01]  /*3f70*/  IABS R67, R7 ;  /* 0x0000000700437213 */ /* 0x000fe20000000000 */
[----:B------:R-:W-:Y:S01]  /*3f80*/  @!P2 IMAD.IADD R73, R73, 0x1, -R0 ;  /* 0x000000014949a824 */ /* 0x000fe200078e0a00 */
[----:B------:R-:W-:Y:S01]  /*3f90*/  ISETP.GE.AND P0, PT, R12, RZ, PT ;  /* 0x000000ff0c00720c */ /* 0x000fe20003f06270 */
[----:B------:R-:W-:Y:S01]  /*3fa0*/  IMAD.HI.U32 R4, R2, R69, RZ ;  /* 0x0000004502047227 */ /* 0x000fe200078e00ff */
[----:B------:R-:W-:-:S02]  /*3fb0*/  ISETP.GE.AND P1, PT, R10, RZ, PT ;  /* 0x000000ff0a00720c */ /* 0x000fc40003f26270 */
[C---:B------:R-:W-:Y:S01]  /*3fc0*/  ISETP.GT.U32.AND P2, PT, R0.reuse, R73, PT ;  /* 0x000000490000720c */ /* 0x040fe20003f44070 */
[----:B------:R-:W-:Y:S01]  /*3fd0*/  @!P4 IMAD.MOV R79, RZ, RZ, -R79 ;  /* 0x000000ffff4fc224 */ /* 0x000fe200078e0a4f */
[-C--:B------:R-:W-:Y:S01]  /*3fe0*/  @!P3 IADD3 R77, R77, -R0.reuse, RZ ;  /* 0x800000004d4db210 */ /* 0x080fe20007ffe0ff */
[----:B------:R-:W-:Y:S01]  /*3ff0*/  VIADD R10, R3, 0x4d ;  /* 0x0000004d030a7836 */ /* 0x000fe20000000000 */
[----:B------:R-:W-:Y:S01]  /*4000*/  ISETP.GE.AND P3, PT, R5, RZ, PT ;  /* 0x000000ff0500720c */ /* 0x000fe20003f66270 */
[----:B------:R-:W-:Y:S01]  /*4010*/  IMAD.MOV R5, RZ, RZ, -R4 ;  /* 0x000000ffff057224 */ /* 0x000fe200078e0a04 */
[----:B------:R-:W-:Y:S01]  /*4020*/  ISETP.GT.U32.AND P4, PT, R0, R71, PT ;  /* 0x000000470000720c */ /* 0x000fe20003f84070 */
[----:B------:R-:W-:Y:S01]  /*4030*/  IMAD.HI.U32 R4, R2, R67, RZ ;  /* 0x0000004302047227 */ /* 0x000fe200078e00ff */
[----:B------:R-:W-:Y:S02]  /*4040*/  @!P5 IADD3 R75, R75, -R0, RZ ;  /* 0x800000004b4bd210 */ /* 0x000fe40007ffe0ff */
[----:B------:R-:W-:Y:S01]  /*4050*/  IABS R65, R10 ;  /* 0x0000000a00417213 */ /* 0x000fe20000000000 */
[C---:B------:R-:W-:Y:S01]  /*4060*/  IMAD R69, R0.reuse, R5, R69 ;  /* 0x0000000500457224 */ /* 0x040fe200078e0245 */
[C---:B------:R-:W-:Y:S01]  /*4070*/  ISETP.GT.U32.AND P5, PT, R0.reuse, R75, PT ;  /* 0x0000004b0000720c */ /* 0x040fe20003fa4070 */
[----:B------:R-:W-:Y:S01]  /*4080*/  IMAD.MOV R4, RZ, RZ, -R4 ;  /* 0x000000ffff047224 */ /* 0x000fe200078e0a04 */
[----:B------:R-:W-:Y:S01]  /*4090*/  IADD3 R12, R3, 0x5f, RZ ;  /* 0x0000005f030c7810 */ /* 0x000fe20007ffe0ff */
[----:B------:R-:W-:Y:S01]  /*40a0*/  @!P2 IMAD.IADD R73, R73, 0x1, -R0 ;  /* 0x000000014949a824 */ /* 0x000fe200078e0a00 */
[C---:B------:R-:W-:Y:S01]  /*40b0*/  ISETP.GT.U32.AND P2, PT, R0.reuse, R69, PT ;  /* 0x000000450000720c */ /* 0x040fe20003f44070 */
[C---:B------:R-:W-:Y:S01]  /*40c0*/  IMAD R67, R0.reuse, R4, R67 ;  /* 0x0000000400437224 */ /* 0x040fe200078e0243 */
[----:B------:R-:W-:Y:S01]  /*40d0*/  IABS R33, R12 ;  /* 0x0000000c00217213 */ /* 0x000fe20000000000 */
[----:B------:R-:W-:Y:S01]  /*40e0*/  @!P6 IMAD.MOV R77, RZ, RZ, -R77 ;  /* 0x000000ffff4de224 */ /* 0x000fe200078e0a4d */
[----:B------:R-:W-:Y:S01]  /*40f0*/  @!P0 IADD3 R73, -R73, RZ, RZ ;  /* 0x000000ff49498210 */ /* 0x000fe20007ffe1ff */
[----:B------:R-:W-:Y:S01]  /*4100*/  VIADD R5, R3, 0x4e ;  /* 0x0000004e03057836 */ /* 0x000fe20000000000 */
[----:B------:R-:W-:Y:S01]  /*4110*/  ISETP.GT.U32.AND P0, PT, R0, R67, PT ;  /* 0x000000430000720c */ /* 0x000fe20003f04070 */
[----:B------:R-:W-:Y:S01]  /*4120*/  IMAD.HI.U32 R4, R2, R65, RZ ;  /* 0x0000004102047227 */ /* 0x000fe200078e00ff */
[----:B------:R-:W-:-:S02]  /*4130*/  @!P4 IADD3 R71, R71, -R0, RZ ;  /* 0x800000004747c210 */ /* 0x000fc40007ffe0ff */
[----:B------:R-:W-:Y:S01]  /*4140*/  @!P5 IADD3 R75, R75, -R0, RZ ;  /* 0x800000004b4bd210 */ /* 0x000fe20007ffe0ff */
[----:B------:R-:W-:Y:S01]  /*4150*/  IMAD.MOV R4, RZ, RZ, -R4 ;  /* 0x000000ffff047224 */ /* 0x000fe200078e0a04 */
[----:B------:R-:W-:Y:S01]  /*4160*/  ISETP.GT.U32.AND P6, PT, R0, R71, PT ;  /* 0x000000470000720c */ /* 0x000fe20003fc4070 */
[--C-:B------:R-:W-:Y:S01]  /*4170*/  @!P2 IMAD.IADD R69, R69, 0x1, -R0.reuse ;  /* 0x000000014545a824 */ /* 0x100fe200078e0a00 */
[----:B------:R-:W-:Y:S01]  /*4180*/  ISETP.GE.AND P5, PT, R6, RZ, PT ;  /* 0x000000ff0600720c */ /* 0x000fe20003fa6270 */
[C---:B------:R-:W-:Y:S01]  /*4190*/  IMAD R65, R0.reuse, R4, R65 ;  /* 0x0000000400417224 */ /* 0x040fe200078e0241 */
[----:B------:R-:W-:Y:S01]  /*41a0*/  IABS R63, R5 ;  /* 0x00000005003f7213 */ /* 0x000fe20000000000 */
[----:B------:R-:W-:Y:S01]  /*41b0*/  @!P1 IMAD.MOV R75, RZ, RZ, -R75 ;  /* 0x000000ffff4b9224 */ /* 0x000fe200078e0a4b */
[----:B------:R-:W-:Y:S01]  /*41c0*/  IADD3 R6, R3, 0x4f, RZ ;  /* 0x0000004f03067810 */ /* 0x000fe20007ffe0ff */
[----:B------:R-:W-:Y:S01]  /*41d0*/  @!P0 IMAD.IADD R67, R67, 0x1, -R0 ;  /* 0x0000000143438824 */ /* 0x000fe200078e0a00 */
[----:B------:R-:W-:Y:S01]  /*41e0*/  ISETP.GT.U32.AND P2, PT, R0, R69, PT ;  /* 0x000000450000720c */ /* 0x000fe20003f44070 */
[----:B------:R-:W-:Y:S01]  /*41f0*/  IMAD.HI.U32 R4, R2, R63, RZ ;  /* 0x0000003f02047227 */ /* 0x000fe200078e00ff */
[----:B------:R-:W-:-:S02]  /*4200*/  IABS R61, R6 ;  /* 0x00000006003d7213 */ /* 0x000fc40000000000 */
[----:B------:R-:W-:Y:S01]  /*4210*/  ISETP.GT.U32.AND P0, PT, R0, R67, PT ;  /* 0x000000430000720c */ /* 0x000fe20003f04070 */
[----:B------:R-:W-:Y:S01]  /*4220*/  @!P6 IMAD.IADD R71, R71, 0x1, -R0 ;  /* 0x000000014747e824 */ /* 0x000fe200078e0a00 */
[----:B------:R-:W-:Y:S01]  /*4230*/  ISETP.GE.AND P6, PT, R5, RZ, PT ;  /* 0x000000ff0500720c */ /* 0x000fe20003fc6270 */
[----:B------:R-:W-:Y:S01]  /*4240*/  IMAD.MOV R5, RZ, RZ, -R4 ;  /* 0x000000ffff057224 */ /* 0x000fe200078e0a04 */
[----:B------:R-:W-:Y:S01]  /*4250*/  ISETP.GE.AND P4, PT, R7, RZ, PT ;  /* 0x000000ff0700720c */ /* 0x000fe20003f86270 */
[----:B------:R-:W-:Y:S01]  /*4260*/  IMAD.HI.U32 R4, R2, R61, RZ ;  /* 0x0000003d02047227 */ /* 0x000fe200078e00ff */
[----:B------:R-:W-:Y:S02]  /*4270*/  IADD3 R7, R3, 0x50, RZ ;  /* 0x0000005003077810 */ /* 0x000fe40007ffe0ff */
[----:B------:R-:W-:Y:S01]  /*4280*/  @!P3 IADD3 R71, -R71, RZ, RZ ;  /* 0x000000ff4747b210 */ /* 0x000fe20007ffe1ff */
[----:B------:R-:W-:Y:S01]  /*4290*/  IMAD R63, R0, R5, R63 ;  /* 0x00000005003f7224 */ /* 0x000fe200078e023f */
[----:B------:R-:W-:Y:S01]  /*42a0*/  IADD3 R5, -R4, RZ, RZ ;  /* 0x000000ff04057210 */ /* 0x000fe20007ffe1ff */
[--C-:B------:R-:W-:Y:S01]  /*42b0*/  @!P2 IMAD.IADD R69, R69, 0x1, -R0.reuse ;  /* 0x000000014545a824 */ /* 0x100fe200078e0a00 */
[C---:B------:R-:W-:Y:S01]  /*42c0*/  ISETP.GT.U32.AND P2, PT, R0.reuse, R65, PT ;  /* 0x000000410000720c */ /* 0x040fe20003f44070 */
[----:B------:R-:W-:Y:S01]  /*42d0*/  @!P0 IMAD.IADD R67, R67, 0x1, -R0 ;  /* 0x0000000143438824 */ /* 0x000fe200078e0a00 */
[----:B------:R-:W-:Y:S01]  /*42e0*/  IABS R59, R7 ;  /* 0x00000007003b7213 */ /* 0x000fe20000000000 */
[----:B------:R-:W-:Y:S01]  /*42f0*/  IMAD R61, R0, R5, R61 ;  /* 0x00000005003d7224 */ /* 0x000fe200078e023d */
[----:B------:R-:W-:Y:S01]  /*4300*/  ISETP.GE.AND P3, PT, R6, RZ, PT ;  /* 0x000000ff0600720c */ /* 0x000fe20003f66270 */
[----:B------:R-:W-:Y:S01]  /*4310*/  @!P4 IMAD.MOV R67, RZ, RZ, -R67 ;  /* 0x000000ffff43c224 */ /* 0x000fe200078e0a43 */
[----:B------:R-:W-:Y:S01]  /*4320*/  ISETP.GE.AND P1, PT, R10, RZ, PT ;  /* 0x000000ff0a00720c */ /* 0x000fe20003f26270 */
[----:B------:R-:W-:Y:S01]  /*4330*/  IMAD.HI.U32 R4, R2, R59, RZ ;  /* 0x0000003b02047227 */ /* 0x000fe200078e00ff */
[----:B------:R-:W-:-:S02]  /*4340*/  ISETP.GT.U32.AND P4, PT, R0, R61, PT ;  /* 0x0000003d0000720c */ /* 0x000fc40003f84070 */
[----:B------:R-:W-:Y:S01]  /*4350*/  ISETP.GT.U32.AND P0, PT, R0, R63, PT ;  /* 0x0000003f0000720c */ /* 0x000fe20003f04070 */
[----:B------:R-:W-:Y:S01]  /*4360*/  @!P5 IMAD.MOV R69, RZ, RZ, -R69 ;  /* 0x000000ffff45d224 */ /* 0x000fe200078e0a45 */
[----:B------:R-:W-:Y:S01]  /*4370*/  ISETP.GE.AND P5, PT, R7, RZ, PT ;  /* 0x000000ff0700720c */ /* 0x000fe20003fa6270 */
[--C-:B------:R-:W-:Y:S01]  /*4380*/  @!P2 IMAD.IADD R65, R65, 0x1, -R0.reuse ;  /* 0x000000014141a824 */ /* 0x100fe200078e0a00 */
[----:B------:R-:W-:Y:S01]  /*4390*/  IADD3 R4, -R4, RZ, RZ ;  /* 0x000000ff04047210 */ /* 0x000fe20007ffe1ff */
[C---:B------:R-:W-:Y:S01]  /*43a0*/  VIADD R6, R3.reuse, 0x51 ;  /* 0x0000005103067836 */ /* 0x040fe20000000000 */
[C---:B------:R-:W-:Y:S01]  /*43b0*/  IADD3 R7, R3.reuse, 0x52, RZ ;  /* 0x0000005203077810 */ /* 0x040fe20007ffe0ff */
[----:B------:R-:W-:Y:S01]  /*43c0*/  VIADD R10, R3, 0x53 ;  /* 0x00000053030a7836 */ /* 0x000fe20000000000 */
[C---:B------:R-:W-:Y:S01]  /*43d0*/  ISETP.GT.U32.AND P2, PT, R0.reuse, R65, PT ;  /* 0x000000410000720c */ /* 0x040fe20003f44070 */
[----:B------:R-:W-:Y:S01]  /*43e0*/  IMAD R59, R0, R4, R59 ;  /* 0x00000004003b7224 */ /* 0x000fe200078e023b */
[----:B------:R-:W-:Y:S01]  /*43f0*/  IABS R55, R7 ;  /* 0x0000000700377213 */ /* 0x000fe20000000000 */
[--C-:B------:R-:W-:Y:S01]  /*4400*/  @!P4 IMAD.IADD R61, R61, 0x1, -R0.reuse ;  /* 0x000000013d3dc824 */ /* 0x100fe200078e0a00 */
[----:B------:R-:W-:Y:S01]  /*4410*/  IABS R57, R6 ;  /* 0x0000000600397213 */ /* 0x000fe20000000000 */
[----:B------:R-:W-:Y:S01]  /*4420*/  @!P0 IMAD.IADD R63, R63, 0x1, -R0 ;  /* 0x000000013f3f8824 */ /* 0x000fe200078e0a00 */
[----:B------:R-:W-:Y:S01]  /*4430*/  IABS R53, R10 ;  /* 0x0000000a00357213 */ /* 0x000fe20000000000 */
[----:B------:R-:W-:Y:S01]  /*4440*/  IMAD.HI.U32 R5, R2, R55, RZ ;  /* 0x0000003702057227 */ /* 0x000fe200078e00ff */
[----:B------:R-:W-:-:S02]  /*4450*/  ISETP.GT.U32.AND P4, PT, R0, R61, PT ;  /* 0x0000003d0000720c */ /* 0x000fc40003f84070 */
[----:B------:R-:W-:Y:S01]  /*4460*/  ISETP.GT.U32.AND P0, PT, R0, R63, PT ;  /* 0x0000003f0000720c */ /* 0x000fe20003f04070 */
[----:B------:R-:W-:Y:S02]  /*4470*/  IMAD.HI.U32 R4, R2, R57, RZ ;  /* 0x0000003902047227 */ /* 0x000fe400078e00ff */
[----:B------:R-:W-:Y:S02]  /*4480*/  @!P2 IADD3 R65, R65, -R0, RZ ;  /* 0x800000004141a210 */ /* 0x000fe40007ffe0ff */
[----:B------:R-:W-:Y:S01]  /*4490*/  ISETP.GT.U32.AND P2, PT, R0, R59, PT ;  /* 0x0000003b0000720c */ /* 0x000fe20003f44070 */
[----:B------:R-:W-:Y:S01]  /*44a0*/  IMAD.MOV R5, RZ, RZ, -R5 ;  /* 0x000000ffff057224 */ /* 0x000fe200078e0a05 */
[----:B------:R-:W-:Y:S01]  /*44b0*/  IADD3 R4, -R4, RZ, RZ ;  /* 0x000000ff04047210 */ /* 0x000fe20007ffe1ff */
[----:B------:R-:W-:Y:S01]  /*44c0*/  @!P1 IMAD.MOV R65, RZ, RZ, -R65 ;  /* 0x000000ffff419224 */ /* 0x000fe200078e0a41 */
[----:B------:R-:W-:Y:S01]  /*44d0*/  ISETP.GE.AND P1, PT, R6, RZ, PT ;  /* 0x000000ff0600720c */ /* 0x000fe20003f26270 */
[----:B------:R-:W-:Y:S01]  /*44e0*/  IMAD R55, R0, R5, R55 ;  /* 0x0000000500377224 */ /* 0x000fe200078e0237 */
[----:B------:R-:W-:Y:S01]  /*44f0*/  IADD3 R6, R3, 0x55, RZ ;  /* 0x0000005503067810 */ /* 0x000fe20007ffe0ff */
[----:B------:R-:W-:-:S02]  /*4500*/  @!P4 IMAD.IADD R61, R61, 0x1, -R0 ;  /* 0x000000013d3dc824 */ /* 0x000fc400078e0a00 */
[C---:B------:R-:W-:Y:S01]  /*4510*/  IMAD R57, R0.reuse, R4, R57 ;  /* 0x0000000400397224 */ /* 0x040fe200078e0239 */
[----:B------:R-:W-:Y:S01]  /*4520*/  IABS R49, R6 ;  /* 0x0000000600317213 */ /* 0x000fe20000000000 */
[----:B------:R-:W-:Y:S01]  /*4530*/  @!P3 IMAD.MOV R61, RZ, RZ, -R61 ;  /* 0x000000ffff3db224 */ /* 0x000fe200078e0a3d */
[----:B------:R-:W-:Y:S01]  /*4540*/  ISETP.GT.U32.AND P3, PT, R0, R55, PT ;  /* 0x000000370000720c */ /* 0x000fe20003f64070 */
[----:B------:R-:W-:Y:S01]  /*4550*/  IMAD.HI.U32 R4, R2, R53, RZ ;  /* 0x0000003502047227 */ /* 0x000fe200078e00ff */
[----:B------:R-:W-:Y:S02]  /*4560*/  @!P2 IADD3 R59, R59, -R0, RZ ;  /* 0x800000003b3ba210 */ /* 0x000fe40007ffe0ff */
[C---:B------:R-:W-:Y:S01]  /*4570*/  ISETP.GT.U32.AND P4, PT, R0.reuse, R57, PT ;  /* 0x000000390000720c */ /* 0x040fe20003f84070 */
[----:B------:R-:W-:Y:S01]  /*4580*/  IMAD.MOV R4, RZ, RZ, -R4 ;  /* 0x000000ffff047224 */ /* 0x000fe200078e0a04 */
[C---:B------:R-:W-:Y:S01]  /*4590*/  ISETP.GT.U32.AND P2, PT, R0.reuse, R59, PT ;  /* 0x0000003b0000720c */ /* 0x040fe20003f44070 */
[----:B------:R-:W-:Y:S01]  /*45a0*/  @!P0 IMAD.IADD R63, R63, 0x1, -R0 ;  /* 0x000000013f3f8824 */ /* 0x000fe200078e0a00 */
[----:B------:R-:W-:Y:S01]  /*45b0*/  ISETP.GE.AND P0, PT, R7, RZ, PT ;  /* 0x000000ff0700720c */ /* 0x000fe20003f06270 */
[----:B------:R-:W-:-:S02]  /*45c0*/  IMAD R53, R0, R4, R53 ;  /* 0x0000000400357224 */ /* 0x000fc400078e0235 */
[----:B------:R-:W-:Y:S01]  /*45d0*/  VIADD R4, R3, 0x54 ;  /* 0x0000005403047836 */ /* 0x000fe20000000000 */
[----:B------:R-:W-:Y:S01]  /*45e0*/  @!P6 IADD3 R63, -R63, RZ, RZ ;  /* 0x000000ff3f3fe210 */ /* 0x000fe20007ffe1ff */
[--C-:B------:R-:W-:Y:S01]  /*45f0*/  @!P3 IMAD.IADD R55, R55, 0x1, -R0.reuse ;  /* 0x000000013737b824 */ /* 0x100fe200078e0a00 */
[----:B------:R-:W-:Y:S01]  /*4600*/  ISETP.GE.AND P6, PT, R10, RZ, PT ;  /* 0x000000ff0a00720c */ /* 0x000fe20003fc6270 */
[C---:B------:R-:W-:Y:S01]  /*4610*/  VIADD R7, R3.reuse, 0x56 ;  /* 0x0000005603077836 */ /* 0x040fe20000000000 */
[----:B------:R-:W-:Y:S01]  /*4620*/  IABS R51, R4 ;  /* 0x0000000400337213 */ /* 0x000fe20000000000 */
[----:B------:R-:W-:Y:S01]  /*4630*/  VIADD R10, R3, 0x57 ;  /* 0x00000057030a7836 */ /* 0x000fe20000000000 */
[----:B------:R-:W-:Y:S01]  /*4640*/  ISETP.GT.U32.AND P3, PT, R0, R55, PT ;  /* 0x000000370000720c */ /* 0x000fe20003f64070 */
[----:B------:R-:W-:Y:S01]  /*4650*/  @!P2 IMAD.IADD R59, R59, 0x1, -R0 ;  /* 0x000000013b3ba824 */ /* 0x000fe200078e0a00 */
[----:B------:R-:W-:Y:S01]  /*4660*/  ISETP.GE.AND P2, PT, R4, RZ, PT ;  /* 0x000000ff0400720c */ /* 0x000fe20003f46270 */
[----:B------:R-:W-:Y:S01]  /*4670*/  IMAD.HI.U32 R4, R2, R51, RZ ;  /* 0x0000003302047227 */ /* 0x000fe200078e00ff */
[----:B------:R-:W-:-:S02]  /*4680*/  IABS R47, R7 ;  /* 0x00000007002f7213 */ /* 0x000fc40000000000 */
[----:B------:R-:W-:Y:S01]  /*4690*/  @!P5 IADD3 R59, -R59, RZ, RZ ;  /* 0x000000ff3b3bd210 */ /* 0x000fe20007ffe1ff */
[----:B------:R-:W-:Y:S01]  /*46a0*/  IMAD.MOV R4, RZ, RZ, -R4 ;  /* 0x000000ffff047224 */ /* 0x000fe200078e0a04 */
[----:B------:R-:W-:Y:S01]  /*46b0*/  ISETP.GT.U32.AND P5, PT, R0, R53, PT ;  /* 0x000000350000720c */ /* 0x000fe20003fa4070 */
[----:B------:R-:W-:Y:S01]  /*46c0*/  IMAD.HI.U32 R5, R2, R49, RZ ;  /* 0x0000003102057227 */ /* 0x000fe200078e00ff */
[----:B------:R-:W-:Y:S02]  /*46d0*/  IABS R45, R10 ;  /* 0x0000000a002d7213 */ /* 0x000fe40000000000 */
[----:B------:R-:W-:Y:S01]  /*46e0*/  @!P4 IADD3 R57, R57, -R0, RZ ;  /* 0x800000003939c210 */ /* 0x000fe20007ffe0ff */
[C---:B------:R-:W-:Y:S02]  /*46f0*/  IMAD R51, R0.reuse, R4, R51 ;  /* 0x0000000400337224 */ /* 0x040fe400078e0233 */
[----:B------:R-:W-:Y:S01]  /*4700*/  @!P3 IMAD.IADD R55, R55, 0x1, -R0 ;  /* 0x000000013737b824 */ /* 0x000fe200078e0a00 */
[C---:B------:R-:W-:Y:S01]  /*4710*/  ISETP.GT.U32.AND P4, PT, R0.reuse, R57, PT ;  /* 0x000000390000720c */ /* 0x040fe20003f84070 */
[----:B------:R-:W-:Y:S01]  /*4720*/  IMAD.MOV R5, RZ, RZ, -R5 ;  /* 0x000000ffff057224 */ /* 0x000fe200078e0a05 */
[----:B------:R-:W-:Y:S01]  /*4730*/  ISETP.GT.U32.AND P3, PT, R0, R51, PT ;  /* 0x000000330000720c */ /* 0x000fe20003f64070 */
[----:B------:R-:W-:Y:S01]  /*4740*/  IMAD.HI.U32 R4, R2, R47, RZ ;  /* 0x0000002f02047227 */ /* 0x000fe200078e00ff */
[----:B------:R-:W-:-:S02]  /*4750*/  @!P0 IADD3 R55, -R55, RZ, RZ ;  /* 0x000000ff37378210 */ /* 0x000fc40007ffe1ff */
[----:B------:R-:W-:Y:S01]  /*4760*/  ISETP.GE.AND P0, PT, R7, RZ, PT ;  /* 0x000000ff0700720c */ /* 0x000fe20003f06270 */
[--C-:B------:R-:W-:Y:S01]  /*4770*/  @!P5 IMAD.IADD R53, R53, 0x1, -R0.reuse ;  /* 0x000000013535d824 */ /* 0x100fe200078e0a00 */
[----:B------:R-:W-:Y:S01]  /*4780*/  IADD3 R4, -R4, RZ, RZ ;  /* 0x000000ff04047210 */ /* 0x000fe20007ffe1ff */
[----:B------:R-:W-:Y:S01]  /*4790*/  IMAD R49, R0, R5, R49 ;  /* 0x0000000500317224 */ /* 0x000fe200078e0231 */
[----:B------:R-:W-:Y:S01]  /*47a0*/  IADD3 R7, R3, 0x59, RZ ;  /* 0x0000005903077810 */ /* 0x000fe20007ffe0ff */
[----:B------:R-:W-:Y:S01]  /*47b0*/  IMAD.HI.U32 R5, R2, R45, RZ ;  /* 0x0000002d02057227 */ /* 0x000fe200078e00ff */
[----:B------:R-:W-:Y:S02]  /*47c0*/  ISETP.GT.U32.AND P5, PT, R0, R53, PT ;  /* 0x000000350000720c */ /* 0x000fe40003fa4070 */
[----:B------:R-:W-:Y:S01]  /*47d0*/  @!P4 IADD3 R57, R57, -R0, RZ ;  /* 0x800000003939c210 */ /* 0x000fe20007ffe0ff */
[----:B------:R-:W-:Y:S01]  /*47e0*/  @!P3 IMAD.IADD R51, R51, 0x1, -R0 ;  /* 0x000000013333b824 */ /* 0x000fe200078e0a00 */
[----:B------:R-:W-:Y:S01]  /*47f0*/  ISETP.GE.AND P4, PT, R6, RZ, PT ;  /* 0x000000ff0600720c */ /* 0x000fe20003f86270 */
[----:B------:R-:W-:Y:S01]  /*4800*/  IMAD.MOV R5, RZ, RZ, -R5 ;  /* 0x000000ffff057224 */ /* 0x000fe200078e0a05 */
[----:B------:R-:W-:Y:S01]  /*4810*/  IABS R41, R7 ;  /* 0x0000000700297213 */ /* 0x000fe20000000000 */
[C---:B------:R-:W-:Y:S01]  /*4820*/  IMAD R47, R0.reuse, R4, R47 ;  /* 0x00000004002f7224 */ /* 0x040fe200078e022f */
[C---:B------:R-:W-:Y:S01]  /*4830*/  ISETP.GT.U32.AND P3, PT, R0.reuse, R51, PT ;  /* 0x000000330000720c */ /* 0x040fe20003f64070 */
[----:B------:R-:W-:-:S02]  /*4840*/  IMAD R45, R0, R5, R45 ;  /* 0x00000005002d7224 */ /* 0x000fc400078e022d */
[----:B------:R-:W-:Y:S02]  /*4850*/  VIADD R6, R3, 0x58 ;  /* 0x0000005803067836 */ /* 0x000fe40000000000 */
[--C-:B------:R-:W-:Y:S01]  /*4860*/  @!P5 IMAD.IADD R53, R53, 0x1, -R0.reuse ;  /* 0x000000013535d824 */ /* 0x100fe200078e0a00 */
[C---:B------:R-:W-:Y:S01]  /*4870*/  ISETP.GT.U32.AND P5, PT, R0.reuse, R47, PT ;  /* 0x0000002f0000720c */ /* 0x040fe20003fa4070 */
[----:B------:R-:W-:Y:S01]  /*4880*/  @!P1 IMAD.MOV R57, RZ, RZ, -R57 ;  /* 0x000000ffff399224 */ /* 0x000fe200078e0a39 */
[----:B------:R-:W-:Y:S01]  /*4890*/  ISETP.GT.U32.AND P1, PT, R0, R49, PT ;  /* 0x000000310000720c */ /* 0x000fe20003f24070 */
[----:B------:R-:W-:Y:S01]  /*48a0*/  IMAD.HI.U32 R5, R2, R41, RZ ;  /* 0x0000002902057227 */ /* 0x000fe200078e00ff */
[----:B------:R-:W-:Y:S02]  /*48b0*/  IABS R43, R6 ;  /* 0x00000006002b7213 */ /* 0x000fe40000000000 */
[----:B------:R-:W-:Y:S01]  /*48c0*/  @!P6 IADD3 R53, -R53, RZ, RZ ;  /* 0x000000ff3535e210 */ /* 0x000fe20007ffe1ff */
[----:B------:R-:W-:Y:S01]  /*48d0*/  @!P3 IMAD.IADD R51, R51, 0x1, -R0 ;  /* 0x000000013333b824 */ /* 0x000fe200078e0a00 */
[----:B------:R-:W-:Y:S01]  /*48e0*/  ISETP.GT.U32.AND P3, PT, R0, R45, PT ;  /* 0x0000002d0000720c */ /* 0x000fe20003f64070 */
[----:B------:R-:W-:Y:S01]  /*48f0*/  IMAD.HI.U32 R4, R2, R43, RZ ;  /* 0x0000002b02047227 */ /* 0x000fe200078e00ff */
[----:B------:R-:W-:-:S03]  /*4900*/  ISETP.GE.AND P6, PT, R10, RZ, PT ;  /* 0x000000ff0a00720c */ /* 0x000fc60003fc6270 */
[--C-:B------:R-:W-:Y:S01]  /*4910*/  @!P5 IMAD.IADD R47, R47, 0x1, -R0.reuse ;  /* 0x000000012f2fd824 */ /* 0x100fe200078e0a00 */
[----:B------:R-:W-:Y:S01]  /*4920*/  IADD3 R4, -R4, RZ, RZ ;  /* 0x000000ff04047210 */ /* 0x000fe20007ffe1ff */
[--C-:B------:R-:W-:Y:S02]  /*4930*/  @!P1 IMAD.IADD R49, R49, 0x1, -R0.reuse ;  /* 0x0000000131319824 */ /* 0x100fe400078e0a00 */
[----:B------:R-:W-:Y:S01]  /*4940*/  IMAD.MOV R5, RZ, RZ, -R5 ;  /* 0x000000ffff057224 */ /* 0x000fe200078e0a05 */
[C---:B------:R-:W-:Y:S01]  /*4950*/  ISETP.GT.U32.AND P5, PT, R0.reuse, R47, PT ;  /* 0x0000002f0000720c */ /* 0x040fe20003fa4070 */
[C---:B------:R-:W-:Y:S01]  /*4960*/  IMAD R43, R0.reuse, R4, R43 ;  /* 0x00000004002b7224 */ /* 0x040fe200078e022b */
[C---:B------:R-:W-:Y:S01]  /*4970*/  ISETP.GT.U32.AND P1, PT, R0.reuse, R49, PT ;  /* 0x000000310000720c */ /* 0x040fe20003f24070 */
[----:B------:R-:W-:Y:S02]  /*4980*/  @!P3 IMAD.IADD R45, R45, 0x1, -R0 ;  /* 0x000000012d2db824 */ /* 0x000fe400078e0a00 */
[C---:B------:R-:W-:Y:S01]  /*4990*/  IMAD R41, R0.reuse, R5, R41 ;  /* 0x0000000500297224 */ /* 0x040fe200078e0229 */
[C---:B------:R-:W-:Y:S01]  /*49a0*/  IADD3 R5, R3.reuse, 0x5b, RZ ;  /* 0x0000005b03057810 */ /* 0x040fe20007ffe0ff */
[C---:B------:R-:W-:Y:S01]  /*49b0*/  VIADD R4, R3.reuse, 0x5a ;  /* 0x0000005a03047836 */ /* 0x040fe20000000000 */
[----:B------:R-:W-:Y:S01]  /*49c0*/  ISETP.GT.U32.AND P3, PT, R0, R45, PT ;  /* 0x0000002d0000720c */ /* 0x000fe20003f64070 */
[----:B------:R-:W-:Y:S01]  /*49d0*/  @!P2 IMAD.MOV R51, RZ, RZ, -R51 ;  /* 0x000000ffff33a224 */ /* 0x000fe200078e0a33 */
[----:B------:R-:W-:Y:S01]  /*49e0*/  ISETP.GE.AND P2, PT, R6, RZ, PT ;  /* 0x000000ff0600720c */ /* 0x000fe20003f46270 */
[C---:B------:R-:W-:Y:S01]  /*49f0*/  VIADD R6, R3.reuse, 0x5c ;  /* 0x0000005c03067836 */ /* 0x040fe20000000000 */
[----:B------:R-:W-:Y:S01]  /*4a00*/  IABS R39, R4 ;  /* 0x0000000400277213 */ /* 0x000fe20000000000 */
[----:B------:R-:W-:Y:S01]  /*4a10*/  VIADD R10, R3, 0x5e ;  /* 0x0000005e030a7836 */ /* 0x000fe20000000000 */
[----:B------:R-:W-:-:S02]  /*4a20*/  @!P5 IADD3 R47, R47, -R0, RZ ;  /* 0x800000002f2fd210 */ /* 0x000fc40007ffe0ff */
[----:B------:R-:W-:Y:S02]  /*4a30*/  ISETP.GT.U32.AND P5, PT, R0, R43, PT ;  /* 0x0000002b0000720c */ /* 0x000fe40003fa4070 */
[----:B------:R-:W-:Y:S02]  /*4a40*/  @!P1 IADD3 R49, R49, -R0, RZ ;  /* 0x8000000031319210 */ /* 0x000fe40007ffe0ff */
[----:B------:R-:W-:Y:S01]  /*4a50*/  IABS R37, R5 ;  /* 0x0000000500257213 */ /* 0x000fe20000000000 */
[----:B------:R-:W-:Y:S01]  /*4a60*/  @!P3 IMAD.IADD R45, R45, 0x1, -R0 ;  /* 0x000000012d2db824 */ /* 0x000fe200078e0a00 */
[----:B------:R-:W-:Y:S01]  /*4a70*/  ISETP.GE.AND P3, PT, R6, RZ, PT ;  /* 0x000000ff0600720c */ /* 0x000fe20003f66270 */
[----:B------:R-:W-:Y:S01]  /*4a80*/  @!P4 IMAD.MOV R49, RZ, RZ, -R49 ;  /* 0x000000ffff31c224 */ /* 0x000fe200078e0a31 */
[----:B------:R-:W-:Y:S01]  /*4a90*/  ISETP.GE.AND P4, PT, R4, RZ, PT ;  /* 0x000000ff0400720c */ /* 0x000fe20003f86270 */
[----:B------:R-:W-:Y:S01]  /*4aa0*/  @!P6 IMAD.MOV R45, RZ, RZ, -R45 ;  /* 0x000000ffff2de224 */ /* 0x000fe200078e0a2d */
[----:B------:R-:W-:Y:S01]  /*4ab0*/  ISETP.GT.U32.AND P6, PT, R0, R41, PT ;  /* 0x000000290000720c */ /* 0x000fe20003fc4070 */
[----:B------:R-:W-:Y:S01]  /*4ac0*/  IMAD.HI.U32 R4, R2, R39, RZ ;  /* 0x0000002702047227 */ /* 0x000fe200078e00ff */
[----:B------:R-:W-:-:S02]  /*4ad0*/  IABS R27, R6 ;  /* 0x00000006001b7213 */ /* 0x000fc40000000000 */
[----:B------:R-:W-:Y:S01]  /*4ae0*/  @!P0 IADD3 R47, -R47, RZ, RZ ;  /* 0x000000ff2f2f8210 */ /* 0x000fe20007ffe1ff */
[--C-:B------:R-:W-:Y:S01]  /*4af0*/  @!P5 IMAD.IADD R43, R43, 0x1, -R0.reuse ;  /* 0x000000012b2bd824 */ /* 0x100fe200078e0a00 */
[----:B------:R-:W-:Y:S01]  /*4b00*/  IADD3 R6, -R4, RZ, RZ ;  /* 0x000000ff04067210 */ /* 0x000fe20007ffe1ff */
[----:B------:R-:W-:Y:S01]  /*4b10*/  IMAD.HI.U32 R4, R2, R27, RZ ;  /* 0x0000001b02047227 */ /* 0x000fe200078e00ff */
[----:B------:R-:W-:Y:S02]  /*4b20*/  ISETP.GE.AND P0, PT, R5, RZ, PT ;  /* 0x000000ff0500720c */ /* 0x000fe40003f06270 */
[----:B------:R-:W-:Y:S01]  /*4b30*/  ISETP.GT.U32.AND P5, PT, R0, R43, PT ;  /* 0x0000002b0000720c */ /* 0x000fe20003fa4070 */
[----:B------:R-:W-:Y:S01]  /*4b40*/  IMAD.HI.U32 R5, R2, R37, RZ ;  /* 0x0000002502057227 */ /* 0x000fe200078e00ff */
[----:B------:R-:W-:Y:S02]  /*4b50*/  IABS R29, R10 ;  /* 0x0000000a001d7213 */ /* 0x000fe40000000000 */
[----:B------:R-:W-:Y:S01]  /*4b60*/  ISETP.GE.AND P1, PT, R7, RZ, PT ;  /* 0x000000ff0700720c */ /* 0x000fe20003f26270 */
[----:B------:R-:W-:Y:S01]  /*4b70*/  @!P6 IMAD.IADD R41, R41, 0x1, -R0 ;  /* 0x000000012929e824 */ /* 0x000fe200078e0a00 */
[----:B------:R-:W-:Y:S01]  /*4b80*/  IADD3 R4, -R4, RZ, RZ ;  /* 0x000000ff04047210 */ /* 0x000fe20007ffe1ff */
[----:B------:R-:W-:-:S02]  /*4b90*/  IMAD R39, R0, R6, R39 ;  /* 0x0000000600277224 */ /* 0x000fc400078e0227 */
[----:B------:R-:W-:Y:S01]  /*4ba0*/  IMAD.MOV R5, RZ, RZ, -R5 ;  /* 0x000000ffff057224 */ /* 0x000fe200078e0a05 */
[C---:B------:R-:W-:Y:S01]  /*4bb0*/  ISETP.GT.U32.AND P6, PT, R0.reuse, R41, PT ;  /* 0x000000290000720c */ /* 0x040fe20003fc4070 */
[----:B------:R-:W-:Y:S02]  /*4bc0*/  VIADD R7, R3, 0x5d ;  /* 0x0000005d03077836 */ /* 0x000fe40000000000 */
[----:B------:R-:W-:Y:S01]  /*4bd0*/  @!P5 IMAD.IADD R43, R43, 0x1, -R0 ;  /* 0x000000012b2bd824 */ /* 0x000fe200078e0a00 */
[C---:B------:R-:W-:Y:S01]  /*4be0*/  ISETP.GT.U32.AND P5, PT, R0.reuse, R39, PT ;  /* 0x000000270000720c */ /* 0x040fe20003fa4070 */
[----:B------:R-:W-:Y:S01]  /*4bf0*/  IMAD R37, R0, R5, R37 ;  /* 0x0000000500257224 */ /* 0x000fe200078e0225 */
[----:B------:R-:W-:Y:S01]  /*4c00*/  IABS R35, R7 ;  /* 0x0000000700237213 */ /* 0x000fe20000000000 */
[----:B------:R-:W-:-:S04]  /*4c10*/  IMAD.HI.U32 R5, R2, R29, RZ ;  /* 0x0000001d02057227 */ /* 0x000fc800078e00ff */
[C---:B------:R-:W-:Y:S01]  /*4c20*/  IMAD R27, R0.reuse, R4, R27 ;  /* 0x00000004001b7224 */ /* 0x040fe200078e021b */
[----:B------:R-:W-:Y:S01]  /*4c30*/  IADD3 R5, -R5, RZ, RZ ;  /* 0x000000ff05057210 */ /* 0x000fe20007ffe1ff */
[----:B------:R-:W-:Y:S01]  /*4c40*/  @!P6 IMAD.IADD R41, R41, 0x1, -R0 ;  /* 0x000000012929e824 */ /* 0x000fe200078e0a00 */
[----:B------:R-:W-:Y:S01]  /*4c50*/  ISETP.GT.U32.AND P6, PT, R0, R37, PT ;  /* 0x000000250000720c */ /* 0x000fe20003fc4070 */
[----:B------:R-:W-:-:S03]  /*4c60*/  IMAD.HI.U32 R4, R2, R35, RZ ;  /* 0x0000002302047227 */ /* 0x000fc600078e00ff */
[----:B------:R-:W-:Y:S01]  /*4c70*/  @!P1 IADD3 R41, -R41, RZ, RZ ;  /* 0x000000ff29299210 */ /* 0x000fe20007ffe1ff */
[----:B------:R-:W-:Y:S02]  /*4c80*/  @!P5 IMAD.IADD R39, R39, 0x1, -R0 ;  /* 0x000000012727d824 */ /* 0x000fe400078e0a00 */
[C---:B------:R-:W-:Y:S02]  /*4c90*/  IMAD R29, R0.reuse, R5, R29 ;  /* 0x00000005001d7224 */ /* 0x040fe400078e021d */
[----:B------:R-:W-:Y:S01]  /*4ca0*/  @!P2 IMAD.MOV R43, RZ, RZ, -R43 ;  /* 0x000000ffff2ba224 */ /* 0x000fe200078e0a2b */
[C---:B------:R-:W-:Y:S01]  /*4cb0*/  ISETP.GT.U32.AND P2, PT, R0.reuse, R27, PT ;  /* 0x0000001b0000720c */ /* 0x040fe20003f44070 */
[----:B------:R-:W-:Y:S01]  /*4cc0*/  IMAD.MOV R4, RZ, RZ, -R4 ;  /* 0x000000ffff047224 */ /* 0x000fe200078e0a04 */
[C---:B------:R-:W-:Y:S01]  /*4cd0*/  ISETP.GT.U32.AND P5, PT, R0.reuse, R39, PT ;  /* 0x000000270000720c */ /* 0x040fe20003fa4070 */
[----:B------:R-:W-:Y:S01]  /*4ce0*/  @!P6 IMAD.IADD R37, R37, 0x1, -R0 ;  /* 0x000000012525e824 */ /* 0x000fe200078e0a00 */
[C---:B------:R-:W-:Y:S01]  /*4cf0*/  ISETP.GT.U32.AND P6, PT, R0.reuse, R29, PT ;  /* 0x0000001d0000720c */ /* 0x040fe20003fc4070 */
[----:B------:R-:W-:-:S02]  /*4d00*/  IMAD R35, R0, R4, R35 ;  /* 0x0000000400237224 */ /* 0x000fc400078e0223 */
[----:B------:R-:W-:-:S03]  /*4d10*/  IMAD.HI.U32 R4, R2, R33, RZ ;  /* 0x0000002102047227 */ /* 0x000fc600078e00ff */
[----:B------:R-:W-:Y:S01]  /*4d20*/  ISETP.GT.U32.AND P1, PT, R0, R35, PT ;  /* 0x000000230000720c */ /* 0x000fe20003f24070 */
[----:B------:R-:W-:Y:S01]  /*4d30*/  IMAD.HI.U32 R5, R2, R31, RZ ;  /* 0x0000001f02057227 */ /* 0x000fe200078e00ff */
[----:B------:R-:W-:Y:S02]  /*4d40*/  IADD3 R4, -R4, RZ, RZ ;  /* 0x000000ff04047210 */ /* 0x000fe40007ffe1ff */
[----:B------:R-:W-:Y:S01]  /*4d50*/  @!P2 IADD3 R27, R27, -R0, RZ ;  /* 0x800000001b1ba210 */ /* 0x000fe20007ffe0ff */
[--C-:B------:R-:W-:Y:S01]  /*4d60*/  @!P5 IMAD.IADD R39, R39, 0x1, -R0.reuse ;  /* 0x000000012727d824 */ /* 0x100fe200078e0a00 */
[C---:B------:R-:W-:Y:S01]  /*4d70*/  ISETP.GT.U32.AND P2, PT, R0.reuse, R37, PT ;  /* 0x000000250000720c */ /* 0x040fe20003f44070 */
[--C-:B------:R-:W-:Y:S01]  /*4d80*/  @!P6 IMAD.IADD R29, R29, 0x1, -R0.reuse ;  /* 0x000000011d1de824 */ /* 0x100fe200078e0a00 */
[----:B------:R-:W-:Y:S01]  /*4d90*/  ISETP.GE.AND P5, PT, R7, RZ, PT ;  /* 0x000000ff0700720c */ /* 0x000fe20003fa6270 */
[C---:B------:R-:W-:Y:S01]  /*4da0*/  IMAD R33, R0.reuse, R4, R33 ;  /* 0x0000000400217224 */ /* 0x040fe200078e0221 */
[----:B------:R-:W-:Y:S01]  /*4db0*/  IABS R7, R16 ;  /* 0x0000001000077213 */ /* 0x000fe20000000000 */
[----:B------:R-:W-:Y:S01]  /*4dc0*/  IMAD.MOV R5, RZ, RZ, -R5 ;  /* 0x000000ffff057224 */ /* 0x000fe200078e0a05 */
[----:B------:R-:W-:Y:S01]  /*4dd0*/  @!P4 IADD3 R39, -R39, RZ, RZ ;  /* 0x000000ff2727c210 */ /* 0x000fe20007ffe1ff */
[----:B------:R-:W-:Y:S01]  /*4de0*/  @!P1 IMAD.IADD R35, R35, 0x1, -R0 ;  /* 0x0000000123239824 */ /* 0x000fe200078e0a00 */
[----:B------:R-:W-:Y:S01]  /*4df0*/  ISETP.GT.U32.AND P4, PT, R0, R29, PT ;  /* 0x0000001d0000720c */ /* 0x000fe20003f84070 */
[----:B------:R-:W-:Y:S01]  /*4e00*/  IMAD.HI.U32 R4, R2, R7, RZ ;  /* 0x0000000702047227 */ /* 0x000fe200078e00ff */
[----:B------:R-:W-:-:S02]  /*4e10*/  ISETP.GT.U32.AND P1, PT, R0, R27, PT ;  /* 0x0000001b0000720c */ /* 0x000fc40003f24070 */
[C---:B------:R-:W-:Y:S01]  /*4e20*/  ISETP.GT.U32.AND P6, PT, R0.reuse, R35, PT ;  /* 0x000000230000720c */ /* 0x040fe20003fc4070 */
[----:B------:R-:W-:Y:S01]  /*4e30*/  @!P2 IMAD.IADD R37, R37, 0x1, -R0 ;  /* 0x000000012525a824 */ /* 0x000fe200078e0a00 */
[C---:B------:R-:W-:Y:S01]  /*4e40*/  ISETP.GT.U32.AND P2, PT, R0.reuse, R33, PT ;  /* 0x000000210000720c */ /* 0x040fe20003f44070 */
[----:B------:R-:W-:Y:S02]  /*4e50*/  IMAD.MOV R4, RZ, RZ, -R4 ;  /* 0x000000ffff047224 */ /* 0x000fe400078e0a04 */
[C---:B------:R-:W-:Y:S02]  /*4e60*/  IMAD R31, R0.reuse, R5, R31 ;  /* 0x00000005001f7224 */ /* 0x040fe400078e021f */
[----:B------:R-:W-:Y:S02]  /*4e70*/  IMAD R4, R0, R4, R7 ;  /* 0x0000000400047224 */ /* 0x000fe400078e0207 */
[-C--:B------:R-:W-:Y:S01]  /*4e80*/  @!P4 IADD3 R29, R29, -R0.reuse, RZ ;  /* 0x800000001d1dc210 */ /* 0x080fe20007ffe0ff */
[----:B------:R-:W-:Y:S01]  /*4e90*/  IMAD.HI.U32 R5, R2, R13, RZ ;  /* 0x0000000d02057227 */ /* 0x000fe200078e00ff */
[----:B------:R-:W-:-:S02]  /*4ea0*/  @!P1 IADD3 R27, R27, -R0, RZ ;  /* 0x800000001b1b9210 */ /* 0x000fc40007ffe0ff */
[----:B------:R-:W-:Y:S01]  /*4eb0*/  ISETP.GT.U32.AND P4, PT, R0, R4, PT ;  /* 0x000000040000720c */ /* 0x000fe20003f84070 */
[--C-:B------:R-:W-:Y:S01]  /*4ec0*/  @!P6 IMAD.IADD R35, R35, 0x1, -R0.reuse ;  /* 0x000000012323e824 */ /* 0x100fe200078e0a00 */
[----:B------:R-:W-:Y:S01]  /*4ed0*/  ISETP.GE.AND P6, PT, R10, RZ, PT ;  /* 0x000000ff0a00720c */ /* 0x000fe20003fc6270 */
[----:B------:R-:W-:Y:S01]  /*4ee0*/  @!P2 IMAD.IADD R33, R33, 0x1, -R0 ;  /* 0x000000012121a824 */ /* 0x000fe200078e0a00 */
[----:B------:R-:W-:Y:S01]  /*4ef0*/  ISETP.GE.AND P2, PT, R12, RZ, PT ;  /* 0x000000ff0c00720c */ /* 0x000fe20003f46270 */
[----:B------:R-:W-:Y:S01]  /*4f00*/  @!P0 IMAD.MOV R37, RZ, RZ, -R37 ;  /* 0x000000ffff258224 */ /* 0x000fe200078e0a25 */
[----:B------:R-:W-:Y:S01]  /*4f10*/  @!P5 IADD3 R35, -R35, RZ, RZ ;  /* 0x000000ff2323d210 */ /* 0x000fe20007ffe1ff */
[----:B------:R-:W-:Y:S01]  /*4f20*/  VIADD R12, R3, 0x64 ;  /* 0x00000064030c7836 */ /* 0x000fe20000000000 */
[----:B------:R-:W-:Y:S01]  /*4f30*/  ISETP.GT.U32.AND P0, PT, R0, R33, PT ;  /* 0x000000210000720c */ /* 0x000fe20003f04070 */
[----:B------:R-:W-:Y:S01]  /*4f40*/  IMAD.HI.U32 R6, R2, R15, RZ ;  /* 0x0000000f02067227 */ /* 0x000fe200078e00ff */
[----:B------:R-:W-:-:S02]  /*4f50*/  ISETP.GT.U32.AND P1, PT, R0, R31, PT ;  /* 0x0000001f0000720c */ /* 0x000fc40003f24070 */
[----:B------:R-:W-:Y:S01]  /*4f60*/  IABS R7, R12 ;  /* 0x0000000c00077213 */ /* 0x000fe20000000000 */
[----:B------:R-:W-:Y:S01]  /*4f70*/  IMAD.MOV R5, RZ, RZ, -R5 ;  /* 0x000000ffff057224 */ /* 0x000fe200078e0a05 */
[----:B------:R-:W-:Y:S01]  /*4f80*/  @!P4 IADD3 R4, R4, -R0, RZ ;  /* 0x800000000404c210 */ /* 0x000fe20007ffe0ff */
[----:B------:R-:W-:Y:S02]  /*4f90*/  IMAD.MOV R6, RZ, RZ, -R6 ;  /* 0x000000ffff067224 */ /* 0x000fe400078e0a06 */
[C---:B------:R-:W-:Y:S01]  /*4fa0*/  IMAD R30, R0.reuse, R5, R13 ;  /* 0x00000005001e7224 */ /* 0x040fe200078e020d */
[C---:B------:R-:W-:Y:S01]  /*4fb0*/  ISETP.GT.U32.AND P4, PT, R0.reuse, R4, PT ;  /* 0x000000040000720c */ /* 0x040fe20003f84070 */
[C---:B------:R-:W-:Y:S01]  /*4fc0*/  IMAD R10, R0.reuse, R6, R15 ;  /* 0x00000006000a7224 */ /* 0x040fe200078e020f */
[----:B------:R-:W-:Y:S01]  /*4fd0*/  IADD3 R15, R3, 0x69, RZ ;  /* 0x00000069030f7810 */ /* 0x000fe20007ffe0ff */
[----:B------:R-:W-:Y:S01]  /*4fe0*/  @!P6 IMAD.MOV R29, RZ, RZ, -R29 ;  /* 0x000000ffff1de224 */ /* 0x000fe200078e0a1d */
[----:B------:R-:W-:Y:S01]  /*4ff0*/  ISETP.GT.U32.AND P5, PT, R0, R30, PT ;  /* 0x0000001e0000720c */ /* 0x000fe20003fa4070 */
[----:B------:R-:W-:Y:S01]  /*5000*/  IMAD.HI.U32 R5, R2, R7, RZ ;  /* 0x0000000702057227 */ /* 0x000fe200078e00ff */
[----:B------:R-:W-:-:S02]  /*5010*/  ISETP.GE.AND P6, PT, R16, RZ, PT ;  /* 0x000000ff1000720c */ /* 0x000fc40003fc6270 */
[----:B------:R-:W-:Y:S01]  /*5020*/  @!P1 IADD3 R31, R31, -R0, RZ ;  /* 0x800000001f1f9210 */ /* 0x000fe20007ffe0ff */
[--C-:B------:R-:W-:Y:S01]  /*5030*/  @!P0 IMAD.IADD R33, R33, 0x1, -R0.reuse ;  /* 0x0000000121218824 */ /* 0x100fe200078e0a00 */
[----:B------:R-:W-:Y:S01]  /*5040*/  ISETP.GT.U32.AND P0, PT, R0, R10, PT ;  /* 0x0000000a0000720c */ /* 0x000fe20003f04070 */
[----:B------:R-:W-:Y:S01]  /*5050*/  @!P3 IMAD.MOV R27, RZ, RZ, -R27 ;  /* 0x000000ffff1bb224 */ /* 0x000fe200078e0a1b */
[----:B------:R-:W-:Y:S01]  /*5060*/  IADD3 R5, -R5, RZ, RZ ;  /* 0x000000ff05057210 */ /* 0x000fe20007ffe1ff */
[--C-:B------:R-:W-:Y:S01]  /*5070*/  @!P4 IMAD.IADD R4, R4, 0x1, -R0.reuse ;  /* 0x000000010404c824 */ /* 0x100fe200078e0a00 */
[----:B------:R-:W-:Y:S02]  /*5080*/  ISETP.GT.U32.AND P3, PT, R0, R31, PT ;  /* 0x0000001f0000720c */ /* 0x000fe40003f64070 */
[----:B------:R-:W-:Y:S01]  /*5090*/  ISETP.GE.AND P1, PT, R14, RZ, PT ;  /* 0x000000ff0e00720c */ /* 0x000fe20003f26270 */
[----:B------:R-:W-:Y:S01]  /*50a0*/  IMAD R28, R0, R5, R7 ;  /* 0x00000005001c7224 */ /* 0x000fe200078e0207 */
[----:B------:R-:W-:Y:S01]  /*50b0*/  @!P2 IADD3 R33, -R33, RZ, RZ ;  /* 0x000000ff2121a210 */ /* 0x000fe20007ffe1ff */
[----:B------:R-:W-:Y:S01]  /*50c0*/  @!P5 IMAD.IADD R30, R30, 0x1, -R0 ;  /* 0x000000011e1ed824 */ /* 0x000fe200078e0a00 */
[----:B------:R-:W-:Y:S01]  /*50d0*/  ISETP.GE.AND P4, PT, R18, RZ, PT ;  /* 0x000000ff1200720c */ /* 0x000fe20003f86270 */
[----:B------:R-:W-:Y:S01]  /*50e0*/  @!P6 IMAD.MOV R4, RZ, RZ, -R4 ;  /* 0x000000ffff04e224 */ /* 0x000fe200078e0a04 */
[----:B------:R-:W-:Y:S01]  /*50f0*/  ISETP.GT.U32.AND P6, PT, R0, R28, PT ;  /* 0x0000001c0000720c */ /* 0x000fe20003fc4070 */
[----:B------:R-:W-:Y:S01]  /*5100*/  @!P0 IMAD.IADD R10, R10, 0x1, -R0 ;  /* 0x000000010a0a8824 */ /* 0x000fe200078e0a00 */
[----:B------:R-:W-:Y:S01]  /*5110*/  ISETP.GT.U32.AND P0, PT, R0, R30, PT ;  /* 0x0000001e0000720c */ /* 0x000fe20003f04070 */
[C---:B------:R-:W-:Y:S01]  /*5120*/  VIADD R5, R3.reuse, 0x66 ;  /* 0x0000006603057836 */ /* 0x040fe20000000000 */
[----:B------:R-:W-:Y:S01]  /*5130*/  ISETP.GE.AND P5, PT, R12, RZ, PT ;  /* 0x000000ff0c00720c */ /* 0x000fe20003fa6270 */
[----:B------:R-:W-:Y:S01]  /*5140*/  VIADD R14, R3, 0x65 ;  /* 0x00000065030e7836 */ /* 0x000fe20000000000 */
[----:B------:R-:W-:Y:S01]  /*5150*/  @!P3 IADD3 R31, R31, -R0, RZ ;  /* 0x800000001f1fb210 */ /* 0x000fe20007ffe0ff */
[C---:B------:R-:W-:Y:S01]  /*5160*/  VIADD R12, R3.reuse, 0x68 ;  /* 0x00000068030c7836 */ /* 0x040fe20000000000 */
[----:B------:R-:W-:Y:S01]  /*5170*/  IABS R7, R5 ;  /* 0x0000000500077213 */ /* 0x000fe20000000000 */
[----:B------:R-:W-:Y:S01]  /*5180*/  VIADD R18, R3, 0x6c ;  /* 0x0000006c03127836 */ /* 0x000fe20000000000 */
[----:B------:R-:W-:Y:S01]  /*5190*/  IABS R13, R14 ;  /* 0x0000000e000d7213 */ /* 0x000fe20000000000 */
[----:B------:R-:W-:Y:S01]  /*51a0*/  @!P1 IMAD.MOV R31, RZ, RZ, -R31 ;  /* 0x000000ffff1f9224 */ /* 0x000fe200078e0a1f */
[----:B------:R-:W-:-:S02]  /*51b0*/  ISETP.GT.U32.AND P1, PT, R0, R10, PT ;  /* 0x0000000a0000720c */ /* 0x000fc40003f24070 */
[----:B------:R-:W-:Y:S01]  /*51c0*/  @!P6 IADD3 R28, R28, -R0, RZ ;  /* 0x800000001c1ce210 */ /* 0x000fe20007ffe0ff */
[----:B------:R-:W-:Y:S01]  /*51d0*/  @!P0 IMAD.IADD R30, R30, 0x1, -R0 ;  /* 0x000000011e1e8824 */ /* 0x000fe200078e0a00 */
[----:B------:R-:W-:Y:S01]  /*51e0*/  ISETP.GE.AND P0, PT, R5, RZ, PT ;  /* 0x000000ff0500720c */ /* 0x000fe20003f06270 */
[----:B------:R-:W-:Y:S01]  /*51f0*/  IMAD.HI.U32 R5, R2, R7, RZ ;  /* 0x0000000702057227 */ /* 0x000fe200078e00ff */
[----:B------:R-:W-:Y:S02]  /*5200*/  ISETP.GT.U32.AND P6, PT, R0, R28, PT ;  /* 0x0000001c0000720c */ /* 0x000fe40003fc4070 */
[----:B------:R-:W-:Y:S01]  /*5210*/  ISETP.GE.AND P2, PT, R14, RZ, PT ;  /* 0x000000ff0e00720c */ /* 0x000fe20003f46270 */
[----:B------:R-:W-:Y:S01]  /*5220*/  IMAD.HI.U32 R6, R2, R13, RZ ;  /* 0x0000000d02067227 */ /* 0x000fe200078e00ff */
[----:B------:R-:W-:Y:S02]  /*5230*/  ISETP.GE.AND P3, PT, R17, RZ, PT ;  /* 0x000000ff1100720c */ /* 0x000fe40003f66270 */
[----:B------:R-:W-:Y:S01]  /*5240*/  IABS R23, R15 ;  /* 0x0000000f00177213 */ /* 0x000fe20000000000 */
[----:B------:R-:W-:Y:S01]  /*5250*/  IMAD.MOV R26, RZ, RZ, -R5 ;  /* 0x000000ffff1a7224 */ /* 0x000fe200078e0a05 */
[----:B------:R-:W-:Y:S01]  /*5260*/  IABS R17, R18 ;  /* 0x0000001200117213 */ /* 0x000fe20000000000 */
[----:B------:R-:W-:Y:S01]  /*5270*/  IMAD.MOV R6, RZ, RZ, -R6 ;  /* 0x000000ffff067224 */ /* 0x000fe200078e0a06 */
[----:B------:R-:W-:Y:S01]  /*5280*/  IADD3 R16, R3, 0x6b, RZ ;  /* 0x0000006b03107810 */ /* 0x000fe20007ffe0ff */
[----:B------:R-:W-:-:S02]  /*5290*/  IMAD R26, R0, R26, R7 ;  /* 0x0000001a001a7224 */ /* 0x000fc400078e0207 */
[----:B------:R-:W-:Y:S01]  /*52a0*/  IMAD R14, R0, R6, R13 ;  /* 0x00000006000e7224 */ /* 0x000fe200078e020d */
[----:B------:R-:W-:Y:S01]  /*52b0*/  IADD3 R6, R3, 0x67, RZ ;  /* 0x0000006703067810 */ /* 0x000fe20007ffe0ff */
[--C-:B------:R-:W-:Y:S01]  /*52c0*/  @!P6 IMAD.IADD R28, R28, 0x1, -R0.reuse ;  /* 0x000000011c1ce824 */ /* 0x100fe200078e0a00 */
[----:B------:R-:W-:Y:S01]  /*52d0*/  ISETP.GT.U32.AND P6, PT, R0, R26, PT ;  /* 0x0000001a0000720c */ /* 0x000fe20003fc4070 */
[----:B------:R-:W-:Y:S01]  /*52e0*/  @!P1 IMAD.IADD R10, R10, 0x1, -R0 ;  /* 0x000000010a0a9824 */ /* 0x000fe200078e0a00 */
[----:B------:R-:W-:Y:S01]  /*52f0*/  IABS R25, R6 ;  /* 0x0000000600197213 */ /* 0x000fe20000000000 */
[----:B------:R-:W-:Y:S01]  /*5300*/  @!P3 IMAD.MOV R30, RZ, RZ, -R30 ;  /* 0x000000ffff1eb224 */ /* 0x000fe200078e0a1e */
[----:B------:R-:W-:Y:S01]  /*5310*/  IABS R13, R12 ;  /* 0x0000000c000d7213 */ /* 0x000fe20000000000 */
[----:B------:R-:W-:Y:S01]  /*5320*/  @!P5 IMAD.MOV R28, RZ, RZ, -R28 ;  /* 0x000000ffff1cd224 */ /* 0x000fe200078e0a1c */
[----:B------:R-:W-:Y:S01]  /*5330*/  @!P4 IADD3 R10, -R10, RZ, RZ ;  /* 0x000000ff0a0ac210 */ /* 0x000fe20007ffe1ff */
[----:B------:R-:W-:Y:S01]  /*5340*/  IMAD.HI.U32 R5, R2, R25, RZ ;  /* 0x0000001902057227 */ /* 0x000fe200078e00ff */
[----:B------:R-:W-:-:S02]  /*5350*/  ISETP.GE.AND P4, PT, R12, RZ, PT ;  /* 0x000000ff0c00720c */ /* 0x000fc40003f86270 */
[----:B------:R-:W-:Y:S01]  /*5360*/  IADD3 R12, R3, 0x6a, RZ ;  /* 0x0000006a030c7810 */ /* 0x000fe20007ffe0ff */
[----:B------:R-:W-:Y:S01]  /*5370*/  IMAD.MOV R7, RZ, RZ, -R5 ;  /* 0x000000ffff077224 */ /* 0x000fe200078e0a05 */
[----:B------:R-:W-:Y:S01]  /*5380*/  ISETP.GT.U32.AND P3, PT, R0, R14, PT ;  /* 0x0000000e0000720c */ /* 0x000fe20003f64070 */
[----:B------:R-:W-:Y:S01]  /*5390*/  @!P6 IMAD.IADD R26, R26, 0x1, -R0 ;  /* 0x000000011a1ae824 */ /* 0x000fe200078e0a00 */
[----:B------:R-:W-:Y:S01]  /*53a0*/  ISETP.GE.AND P1, PT, R6, RZ, PT ;  /* 0x000000ff0600720c */ /* 0x000fe20003f26270 */
[----:B------:R-:W-:-:S03]  /*53b0*/  IMAD.HI.U32 R5, R2, R13, RZ ;  /* 0x0000000d02057227 */ /* 0x000fc600078e00ff */
[C---:B------:R-:W-:Y:S01]  /*53c0*/  ISETP.GT.U32.AND P6, PT, R0.reuse, R26, PT ;  /* 0x0000001a0000720c */ /* 0x040fe20003fc4070 */
[----:B------:R-:W-:Y:S01]  /*53d0*/  IMAD R25, R0, R7, R25 ;  /* 0x0000000700197224 */ /* 0x000fe200078e0219 */
[----:B------:R-:W-:Y:S01]  /*53e0*/  IABS R7, R12 ;  /* 0x0000000c00077213 */ /* 0x000fe20000000000 */
[----:B------:R-:W-:Y:S02]  /*53f0*/  IMAD.MOV R5, RZ, RZ, -R5 ;  /* 0x000000ffff057224 */ /* 0x000fe400078e0a05 */
[----:B------:R-:W-:Y:S01]  /*5400*/  IMAD.HI.U32 R6, R2, R23, RZ ;  /* 0x0000001702067227 */ /* 0x000fe200078e00ff */
[----:B------:R-:W-:Y:S02]  /*5410*/  ISETP.GT.U32.AND P5, PT, R0, R25, PT ;  /* 0x000000190000720c */ /* 0x000fe40003fa4070 */
[----:B------:R-:W-:Y:S01]  /*5420*/  @!P3 IADD3 R14, R14, -R0, RZ ;  /* 0x800000000e0eb210 */ /* 0x000fe20007ffe0ff */
[----:B------:R-:W-:Y:S01]  /*5430*/  IMAD R24, R0, R5, R13 ;  /* 0x0000000500187224 */ /* 0x000fe200078e020d */
[----:B------:R-:W-:Y:S01]  /*5440*/  IABS R13, R16 ;  /* 0x00000010000d7213 */ /* 0x000fe20000000000 */
[----:B------:R-:W-:Y:S01]  /*5450*/  IMAD.HI.U32 R5, R2, R7, RZ ;  /* 0x0000000702057227 */ /* 0x000fe200078e00ff */
[----:B------:R-:W-:-:S02]  /*5460*/  ISETP.GT.U32.AND P3, PT, R0, R14, PT ;  /* 0x0000000e0000720c */ /* 0x000fc40003f64070 */
[-C--:B------:R-:W-:Y:S01]  /*5470*/  @!P6 IADD3 R26, R26, -R0.reuse, RZ ;  /* 0x800000001a1ae210 */ /* 0x080fe20007ffe0ff */
[----:B------:R-:W-:Y:S01]  /*5480*/  IMAD.MOV R5, RZ, RZ, -R5 ;  /* 0x000000ffff057224 */ /* 0x000fe200078e0a05 */
[----:B------:R-:W-:Y:S01]  /*5490*/  ISETP.GE.AND P6, PT, R15, RZ, PT ;  /* 0x000000ff0f00720c */ /* 0x000fe20003fc6270 */
[----:B------:R-:W-:Y:S01]  /*54a0*/  IMAD.MOV R6, RZ, RZ, -R6 ;  /* 0x000000ffff067224 */ /* 0x000fe200078e0a06 */
[----:B------:R-:W-:Y:S01]  /*54b0*/  @!P0 IADD3 R26, -R26, RZ, RZ ;  /* 0x000000ff1a1a8210 */ /* 0x000fe20007ffe1ff */
[C---:B------:R-:W-:Y:S01]  /*54c0*/  IMAD R22, R0.reuse, R5, R7 ;  /* 0x0000000500167224 */ /* 0x040fe200078e0207 */
[----:B------:R-:W-:Y:S01]  /*54d0*/  @!P5 IADD3 R25, R25, -R0, RZ ;  /* 0x800000001919d210 */ /* 0x000fe20007ffe0ff */
[----:B------:R-:W-:Y:S01]  /*54e0*/  IMAD R23, R0, R6, R23 ;  /* 0x0000000600177224 */ /* 0x000fe200078e0217 */
[----:B------:R-:W-:Y:S01]  /*54f0*/  IADD3 R7, R3, 0x6f, RZ ;  /* 0x0000006f03077810 */ /* 0x000fe20007ffe0ff */
[----:B------:R-:W-:Y:S01]  /*5500*/  IMAD.HI.U32 R6, R2, R17, RZ ;  /* 0x0000001102067227 */ /* 0x000fe200078e00ff */
[----:B------:R-:W-:-:S02]  /*5510*/  ISETP.GT.U32.AND P0, PT, R0, R22, PT ;  /* 0x000000160000720c */ /* 0x000fc40003f04070 */
[----:B------:R-:W-:Y:S01]  /*5520*/  ISETP.GT.U32.AND P5, PT, R0, R25, PT ;  /* 0x000000190000720c */ /* 0x000fe20003fa4070 */
[----:B------:R-:W-:Y:S01]  /*5530*/  @!P3 IMAD.IADD R14, R14, 0x1, -R0 ;  /* 0x000000010e0eb824 */ /* 0x000fe200078e0a00 */
[----:B------:R-:W-:Y:S01]  /*5540*/  ISETP.GT.U32.AND P3, PT, R0, R24, PT ;  /* 0x000000180000720c */ /* 0x000fe20003f64070 */
[----:B------:R-:W-:Y:S01]  /*5550*/  IMAD.HI.U32 R5, R2, R13, RZ ;  /* 0x0000000d02057227 */ /* 0x000fe200078e00ff */
[----:B------:R-:W-:-:S03]  /*5560*/  IADD3 R6, -R6, RZ, RZ ;  /* 0x000000ff06067210 */ /* 0x000fc60007ffe1ff */
[----:B------:R-:W-:Y:S01]  /*5570*/  @!P2 IMAD.MOV R14, RZ, RZ, -R14 ;  /* 0x000000ffff0ea224 */ /* 0x000fe200078e0a0e */
[C---:B------:R-:W-:Y:S01]  /*5580*/  ISETP.GT.U32.AND P2, PT, R0.reuse, R23, PT ;  /* 0x000000170000720c */ /* 0x040fe20003f44070 */
[----:B------:R-:W-:Y:S02]  /*5590*/  IMAD R17, R0, R6, R17 ;  /* 0x0000000600117224 */ /* 0x000fe400078e0211 */
[----:B------:R-:W-:Y:S01]  /*55a0*/  @!P0 IADD3 R22, R22, -R0, RZ ;  /* 0x8000000016168210 */ /* 0x000fe20007ffe0ff */
[----:B------:R-:W-:Y:S02]  /*55b0*/  IMAD.MOV R5, RZ, RZ, -R5 ;  /* 0x000000ffff057224 */ /* 0x000fe400078e0a05 */
[--C-:B------:R-:W-:Y:S01]  /*55c0*/  @!P5 IMAD.IADD R25, R25, 0x1, -R0.reuse ;  /* 0x000000011919d824 */ /* 0x100fe200078e0a00 */
[----:B------:R-:W-:Y:S01]  /*55d0*/  ISETP.GT.U32.AND P0, PT, R0, R22, PT ;  /* 0x000000160000720c */ /* 0x000fe20003f04070 */
[--C-:B------:R-:W-:Y:S01]  /*55e0*/  @!P3 IMAD.IADD R24, R24, 0x1, -R0.reuse ;  /* 0x000000011818b824 */ /* 0x100fe200078e0a00 */
[----:B------:R-:W-:Y:S01]  /*55f0*/  ISETP.GE.AND P5, PT, R12, RZ, PT ;  /* 0x000000ff0c00720c */ /* 0x000fe20003fa6270 */
[C---:B------:R-:W-:Y:S01]  /*5600*/  IMAD R20, R0.reuse, R5, R13 ;  /* 0x0000000500147224 */ /* 0x040fe200078e020d */
[----:B------:R-:W-:Y:S01]  /*5610*/  IABS R13, R7 ;  /* 0x00000007000d7213 */ /* 0x000fe20000000000 */
[----:B------:R-:W-:Y:S01]  /*5620*/  VIADD R6, R3, 0x6e ;  /* 0x0000006e03067836 */ /* 0x000fe20000000000 */
[----:B------:R-:W-:Y:S01]  /*5630*/  ISETP.GT.U32.AND P3, PT, R0, R24, PT ;  /* 0x000000180000720c */ /* 0x000fe20003f64070 */
[----:B------:R-:W-:-:S02]  /*5640*/  @!P2 IMAD.IADD R23, R23, 0x1, -R0 ;  /* 0x000000011717a824 */ /* 0x000fc400078e0a00 */
[C---:B------:R-:W-:Y:S01]  /*5650*/  VIADD R5, R3.reuse, 0x6d ;  /* 0x0000006d03057836 */ /* 0x040fe20000000000 */
[----:B------:R-:W-:Y:S01]  /*5660*/  IABS R15, R6 ;  /* 0x00000006000f7213 */ /* 0x000fe20000000000 */
[----:B------:R-:W-:Y:S01]  /*5670*/  @!P1 IMAD.MOV R25, RZ, RZ, -R25 ;  /* 0x000000ffff199224 */ /* 0x000fe200078e0a19 */
[----:B------:R-:W-:Y:S02]  /*5680*/  ISETP.GT.U32.AND P2, PT, R0, R23, PT ;  /* 0x000000170000720c */ /* 0x000fe40003f44070 */
[----:B------:R-:W-:Y:S02]  /*5690*/  @!P0 IADD3 R22, R22, -R0, RZ ;  /* 0x8000000016168210 */ /* 0x000fe40007ffe0ff */
[----:B------:R-:W-:Y:S02]  /*56a0*/  IABS R251, R5 ;  /* 0x0000000500fb7213 */ /* 0x000fe40000000000 */
[----:B------:R-:W-:Y:S01]  /*56b0*/  ISETP.GE.AND P1, PT, R16, RZ, PT ;  /* 0x000000ff1000720c */ /* 0x000fe20003f26270 */
[----:B------:R-:W-:Y:S01]  /*56c0*/  @!P5 IMAD.MOV R22, RZ, RZ, -R22 ;  /* 0x000000ffff16d224 */ /* 0x000fe200078e0a16 */
[----:B------:R-:W-:Y:S01]  /*56d0*/  ISETP.GT.U32.AND P5, PT, R0, R17, PT ;  /* 0x000000110000720c */ /* 0x000fe20003fa4070 */
[--C-:B------:R-:W-:Y:S01]  /*56e0*/  @!P3 IMAD.IADD R24, R24, 0x1, -R0.reuse ;  /* 0x000000011818b824 */ /* 0x100fe200078e0a00 */
[----:B------:R-:W-:Y:S01]  /*56f0*/  ISETP.GE.AND P3, PT, R18, RZ, PT ;  /* 0x000000ff1200720c */ /* 0x000fe20003f66270 */
[C---:B------:R-:W-:Y:S01]  /*5700*/  VIADD R16, R3.reuse, 0x70 ;  /* 0x0000007003107836 */ /* 0x040fe20000000000 */
[----:B------:R-:W-:Y:S01]  /*5710*/  IADD3 R18, R3, 0x71, RZ ;  /* 0x0000007103127810 */ /* 0x000fe20007ffe0ff */
[----:B------:R-:W-:Y:S01]  /*5720*/  @!P2 IMAD.IADD R23, R23, 0x1, -R0 ;  /* 0x000000011717a824 */ /* 0x000fe200078e0a00 */
[----:B------:R-:W-:Y:S01]  /*5730*/  ISETP.GE.AND P2, PT, R5, RZ, PT ;  /* 0x000000ff0500720c */ /* 0x000fe20003f46270 */
[----:B------:R-:W-:Y:S01]  /*5740*/  @!P4 IMAD.MOV R24, RZ, RZ, -R24 ;  /* 0x000000ffff18c224 */ /* 0x000fe200078e0a18 */
[----:B------:R-:W-:Y:S01]  /*5750*/  ISETP.GT.U32.AND P4, PT, R0, R20, PT ;  /* 0x000000140000720c */ /* 0x000fe20003f84070 */
[----:B------:R-:W-:Y:S01]  /*5760*/  @!P6 IMAD.MOV R23, RZ, RZ, -R23 ;  /* 0x000000ffff17e224 */ /* 0x000fe200078e0a17 */
[----:B------:R-:W-:Y:S01]  /*5770*/  ISETP.GE.AND P6, PT, R6, RZ, PT ;  /* 0x000000ff0600720c */ /* 0x000fe20003fc6270 */
[----:B------:R-:W-:Y:S01]  /*5780*/  IMAD.HI.U32 R6, R2, R13, RZ ;  /* 0x0000000d02067227 */ /* 0x000fe200078e00ff */
[----:B------:R-:W-:-:S02]  /*5790*/  IABS R249, R16 ;  /* 0x0000001000f97213 */ /* 0x000fc40000000000 */
[----:B------:R-:W-:Y:S01]  /*57a0*/  ISETP.GE.AND P0, PT, R7, RZ, PT ;  /* 0x000000ff0700720c */ /* 0x000fe20003f06270 */
[--C-:B------:R-:W-:Y:S01]  /*57b0*/  @!P5 IMAD.IADD R17, R17, 0x1, -R0.reuse ;  /* 0x000000011111d824 */ /* 0x100fe200078e0a00 */
[----:B------:R-:W-:Y:S01]  /*57c0*/  IADD3 R6, -R6, RZ, RZ ;  /* 0x000000ff06067210 */ /* 0x000fe20007ffe1ff */
[----:B------:R-:W-:Y:S01]  /*57d0*/  IMAD.HI.U32 R5, R2, R251, RZ ;  /* 0x000000fb02057227 */ /* 0x000fe200078e00ff */
[----:B------:R-:W-:Y:S02]  /*57e0*/  IABS R19, R18 ;  /* 0x0000001200137213 */ /* 0x000fe40000000000 */
[C---:B------:R-:W-:Y:S01]  /*57f0*/  ISETP.GT.U32.AND P5, PT, R0.reuse, R17, PT ;  /* 0x000000110000720c */ /* 0x040fe20003fa4070 */
[----:B------:R-:W-:Y:S01]  /*5800*/  IMAD R13, R0, R6, R13 ;  /* 0x00000006000d7224 */ /* 0x000fe200078e020d */
[----:B------:R-:W-:Y:S01]  /*5810*/  IADD3 R5, -R5, RZ, RZ ;  /* 0x000000ff05057210 */ /* 0x000fe20007ffe1ff */
[----:B------:R-:W-:Y:S02]  /*5820*/  @!P4 IMAD.IADD R20, R20, 0x1, -R0 ;  /* 0x000000011414c824 */ /* 0x000fe400078e0a00 */
[----:B------:R-:W-:-:S03]  /*5830*/  IMAD.HI.U32 R7, R2, R249, RZ ;  /* 0x000000f902077227 */ /* 0x000fc600078e00ff */
[C---:B------:R-:W-:Y:S01]  /*5840*/  ISETP.GT.U32.AND P4, PT, R0.reuse, R20, PT ;  /* 0x000000140000720c */ /* 0x040fe20003f84070 */
[----:B------:R-:W-:Y:S02]  /*5850*/  IMAD R251, R0, R5, R251 ;  /* 0x0000000500fb7224 */ /* 0x000fe400078e02fb */
[----:B------:R-:W-:-:S04]  /*5860*/  IMAD.HI.U32 R5, R2, R15, RZ ;  /* 0x0000000f02057227 */ /* 0x000fc800078e00ff */
[--C-:B------:R-:W-:Y:S01]  /*5870*/  @!P5 IMAD.IADD R17, R17, 0x1, -R0.reuse ;  /* 0x000000011111d824 */ /* 0x100fe200078e0a00 */
[----:B------:R-:W-:Y:S01]  /*5880*/  ISETP.GT.U32.AND P5, PT, R0, R13, PT ;  /* 0x0000000d0000720c */ /* 0x000fe20003fa4070 */
[----:B------:R-:W-:Y:S02]  /*5890*/  IMAD.MOV R5, RZ, RZ, -R5 ;  /* 0x000000ffff057224 */ /* 0x000fe400078e0a05 */
[----:B------:R-:W-:Y:S02]  /*58a0*/  IMAD.MOV R7, RZ, RZ, -R7 ;  /* 0x000000ffff077224 */ /* 0x000fe400078e0a07 */
[----:B------:R-:W-:Y:S01]  /*58b0*/  @!P4 IMAD.IADD R20, R20, 0x1, -R0 ;  /* 0x000000011414c824 */ /* 0x000fe200078e0a00 */
[C---:B------:R-:W-:Y:S01]  /*58c0*/  ISETP.GT.U32.AND P4, PT, R0.reuse, R251, PT ;  /* 0x000000fb0000720c */ /* 0x040fe20003f84070 */
[----:B------:R-:W-:Y:S02]  /*58d0*/  IMAD R15, R0, R5, R15 ;  /* 0x00000005000f7224 */ /* 0x000fe400078e020f */
[----:B------:R-:W-:-:S04]  /*58e0*/  IMAD.HI.U32 R5, R2, R247, RZ ;  /* 0x000000f702057227 */ /* 0x000fc800078e00ff */
[----:B------:R-:W-:Y:S02]  /*58f0*/  @!P5 IMAD.IADD R13, R13, 0x1, -R0 ;  /* 0x000000010d0dd824 */ /* 0x000fe400078e0a00 */
[----:B------:R-:W-:Y:S02]  /*5900*/  IMAD.MOV R5, RZ, RZ, -R5 ;  /* 0x000000ffff057224 */ /* 0x000fe400078e0a05 */
[----:B------:R-:W-:Y:S01]  /*5910*/  IMAD.HI.U32 R12, R2, R19, RZ ;  /* 0x00000013020c7227 */ /* 0x000fe200078e00ff */
[C---:B------:R-:W-:Y:S02]  /*5920*/  ISETP.GT.U32.AND P5, PT, R0.reuse, R13, PT ;  /* 0x0000000d0000720c */ /* 0x040fe40003fa4070 */
[----:B------:R-:W-:Y:S01]  /*5930*/  @!P4 IADD3 R251, R251, -R0, RZ ;  /* 0x80000000fbfbc210 */ /* 0x000fe20007ffe0ff */
[----:B------:R-:W-:Y:S01]  /*5940*/  IMAD R247, R0, R5, R247 ;  /* 0x0000000500f77224 */ /* 0x000fe200078e02f7 */
[----:B------:R-:W-:Y:S01]  /*5950*/  IADD3 R12, -R12, RZ, RZ ;  /* 0x000000ff0c0c7210 */ /* 0x000fe20007ffe1ff */
[C---:B------:R-:W-:Y:S01]  /*5960*/  IMAD R249, R0.reuse, R7, R249 ;  /* 0x0000000700f97224 */ /* 0x040fe200078e02f9 */
[----:B------:R-:W-:Y:S01]  /*5970*/  ISETP.GT.U32.AND P4, PT, R0, R251, PT ;  /* 0x000000fb0000720c */ /* 0x000fe20003f84070 */
[----:B------:R-:W-:-:S02]  /*5980*/  @!P3 IMAD.MOV R17, RZ, RZ, -R17 ;  /* 0x000000ffff11b224 */ /* 0x000fc400078e0a11 */
[C---:B------:R-:W-:Y:S01]  /*5990*/  IMAD R7, R0.reuse, R12, R19 ;  /* 0x0000000c00077224 */ /* 0x040fe200078e0213 */
[----:B------:R-:W-:Y:S01]  /*59a0*/  ISETP.GT.U32.AND P3, PT, R0, R249, PT ;  /* 0x000000f90000720c */ /* 0x000fe20003f64070 */
[C---:B------:R-:W-:Y:S01]  /*59b0*/  IMAD.HI.U32 R6, R2.reuse, R235, RZ ;  /* 0x000000eb02067227 */ /* 0x040fe200078e00ff */
[----:B------:R-:W-:Y:S02]  /*59c0*/  IABS R19, R40 ;  /* 0x0000002800137213 */ /* 0x000fe40000000000 */
[----:B------:R-:W-:Y:S01]  /*59d0*/  @!P5 IADD3 R13, R13, -R0, RZ ;  /* 0x800000000d0dd210 */ /* 0x000fe20007ffe0ff */
[----:B------:R-:W-:Y:S01]  /*59e0*/  IMAD.HI.U32 R5, R2, R245, RZ ;  /* 0x000000f502057227 */ /* 0x000fe200078e00ff */
[----:B------:R-:W-:Y:S02]  /*59f0*/  ISETP.GT.U32.AND P5, PT, R0, R247, PT ;  /* 0x000000f70000720c */ /* 0x000fe40003fa4070 */
[----:B------:R-:W-:Y:S01]  /*5a00*/  IADD3 R6, -R6, RZ, RZ ;  /* 0x000000ff06067210 */ /* 0x000fe20007ffe1ff */
[----:B------:R-:W-:Y:S01]  /*5a10*/  @!P4 IMAD.IADD R251, R251, 0x1, -R0 ;  /* 0x00000001fbfbc824 */ /* 0x000fe200078e0a00 */
[C---:B------:R-:W-:Y:S01]  /*5a20*/  ISETP.GT.U32.AND P4, PT, R0.reuse, R7, PT ;  /* 0x000000070000720c */ /* 0x040fe20003f84070 */
[----:B------:R-:W-:Y:S01]  /*5a30*/  IMAD.MOV R5, RZ, RZ, -R5 ;  /* 0x000000ffff057224 */ /* 0x000fe200078e0a05 */
[----:B------:R-:W-:Y:S01]  /*5a40*/  @!P0 IADD3 R13, -R13, RZ, RZ ;  /* 0x000000ff0d0d8210 */ /* 0x000fe20007ffe1ff */
[C---:B------:R-:W-:Y:S01]  /*5a50*/  IMAD R235, R0.reuse, R6, R235 ;  /* 0x0000000600eb7224 */ /* 0x040fe200078e02eb */
[----:B------:R-:W-:Y:S01]  /*5a60*/  @!P3 IADD3 R249, R249, -R0, RZ ;  /* 0x80000000f9f9b210 */ /* 0x000fe20007ffe0ff */
[----:B------:R-:W-:-:S02]  /*5a70*/  IMAD R245, R0, R5, R245 ;  /* 0x0000000500f57224 */ /* 0x000fc400078e02f5 */
[----:B------:R-:W-:Y:S01]  /*5a80*/  IMAD.HI.U32 R5, R2, R19, RZ ;  /* 0x0000001302057227 */ /* 0x000fe200078e00ff */
[----:B------:R-:W-:-:S03]  /*5a90*/  ISETP.GT.U32.AND P3, PT, R0, R249, PT ;  /* 0x000000f90000720c */ /* 0x000fc60003f64070 */
[--C-:B------:R-:W-:Y:S02]  /*5aa0*/  @!P5 IMAD.IADD R247, R247, 0x1, -R0.reuse ;  /* 0x00000001f7f7d824 */ /* 0x100fe400078e0a00 */
[----:B------:R-:W-:Y:S02]  /*5ab0*/  @!P4 IMAD.IADD R7, R7, 0x1, -R0 ;  /* 0x000000010707c824 */ /* 0x000fe400078e0a00 */
[----:B------:R-:W-:Y:S01]  /*5ac0*/  @!P1 IMAD.MOV R20, RZ, RZ, -R20 ;  /* 0x000000ffff149224 */ /* 0x000fe200078e0a14 */
[----:B------:R-:W-:Y:S01]  /*5ad0*/  ISETP.GT.U32.AND P5, PT, R0, R247, PT ;  /* 0x000000f70000720c */ /* 0x000fe20003fa4070 */
[----:B------:R-:W-:Y:S01]  /*5ae0*/  IMAD.HI.U32 R12, R2, R233, RZ ;  /* 0x000000e9020c7227 */ /* 0x000fe200078e00ff */
[C---:B------:R-:W-:Y:S02]  /*5af0*/  ISETP.GT.U32.AND P4, PT, R0.reuse, R7, PT ;  /* 0x000000070000720c */ /* 0x040fe40003f84070 */
[----:B------:R-:W-:Y:S01]  /*5b00*/  ISETP.GT.U32.AND P1, PT, R0, R15, PT ;  /* 0x0000000f0000720c */ /* 0x000fe20003f24070 */
[----:B------:R-:W-:Y:S01]  /*5b10*/  @!P3 IMAD.IADD R249, R249, 0x1, -R0 ;  /* 0x00000001f9f9b824 */ /* 0x000fe200078e0a00 */
[----:B------:R-:W-:Y:S01]  /*5b20*/  ISETP.GE.AND P3, PT, R18, RZ, PT ;  /* 0x000000ff1200720c */ /* 0x000fe20003f66270 */
[----:B------:R-:W-:-:S02]  /*5b30*/  IMAD.MOV R18, RZ, RZ, -R5 ;  /* 0x000000ffff127224 */ /* 0x000fc400078e0a05 */
[----:B------:R-:W-:-:S04]  /*5b40*/  IMAD.HI.U32 R6, R2, R21, RZ ;  /* 0x0000001502067227 */ /* 0x000fc800078e00ff */
[----:B------:R-:W-:Y:S01]  /*5b50*/  @!P5 IADD3 R247, R247, -R0, RZ ;  /* 0x80000000f7f7d210 */ /* 0x000fe20007ffe0ff */
[C---:B------:R-:W-:Y:S01]  /*5b60*/  IMAD R19, R0.reuse, R18, R19 ;  /* 0x0000001200137224 */ /* 0x040fe200078e0213 */
[C---:B------:R-:W-:Y:S01]  /*5b70*/  ISETP.GT.U32.AND P5, PT, R0.reuse, R235, PT ;  /* 0x000000eb0000720c */ /* 0x040fe20003fa4070 */
[----:B------:R-:W-:Y:S01]  /*5b80*/  @!P4 IMAD.IADD R7, R7, 0x1, -R0 ;  /* 0x000000010707c824 */ /* 0x000fe200078e0a00 */
[C---:B------:R-:W-:Y:S01]  /*5b90*/  ISETP.GT.U32.AND P4, PT, R0.reuse, R245, PT ;  /* 0x000000f50000720c */ /* 0x040fe20003f84070 */
[----:B------:R-:W-:Y:S01]  /*5ba0*/  IMAD.MOV R12, RZ, RZ, -R12 ;  /* 0x000000ffff0c7224 */ /* 0x000fe200078e0a0c */
[----:B------:R-:W-:Y:S01]  /*5bb0*/  @!P1 IADD3 R15, R15, -R0, RZ ;  /* 0x800000000f0f9210 */ /* 0x000fe20007ffe0ff */
[----:B------:R-:W-:Y:S01]  /*5bc0*/  IMAD.MOV R6, RZ, RZ, -R6 ;  /* 0x000000ffff067224 */ /* 0x000fe200078e0a06 */
[----:B------:R-:W-:Y:S01]  /*5bd0*/  IADD3 R18, R3, 0x7a, RZ ;  /* 0x0000007a03127810 */ /* 0x000fe20007ffe0ff */
[C---:B------:R-:W-:Y:S01]  /*5be0*/  IMAD R233, R0.reuse, R12, R233 ;  /* 0x0000000c00e97224 */ /* 0x040fe200078e02e9 */
[C---:B------:R-:W-:Y:S01]  /*5bf0*/  ISETP.GT.U32.AND P1, PT, R0.reuse, R15, PT ;  /* 0x0000000f0000720c */ /* 0x040fe20003f24070 */
[----:B------:R-:W-:Y:S01]  /*5c00*/  IMAD R21, R0, R6, R21 ;  /* 0x0000000600157224 */ /* 0x000fe200078e0215 */
[----:B------:R-:W-:Y:S01]  /*5c10*/  IABS R231, R18 ;  /* 0x0000001200e77213 */ /* 0x000fe20000000000 */
[----:B------:R-:W-:-:S04]  /*5c20*/  IMAD.HI.U32 R12, R2, R243, RZ ;  /* 0x000000f3020c7227 */ /* 0x000fc800078e00ff */
[--C-:B------:R-:W-:Y:S01]  /*5c30*/  @!P5 IMAD.IADD R235, R235, 0x1, -R0.reuse ;  /* 0x00000001ebebd824 */ /* 0x100fe200078e0a00 */
[C---:B------:R-:W-:Y:S01]  /*5c40*/  ISETP.GT.U32.AND P5, PT, R0.reuse, R19, PT ;  /* 0x000000130000720c */ /* 0x040fe20003fa4070 */
[----:B------:R-:W-:Y:S01]  /*5c50*/  @!P4 IMAD.IADD R245, R245, 0x1, -R0 ;  /* 0x00000001f5f5c824 */ /* 0x000fe200078e0a00 */
[----:B------:R-:W-:Y:S01]  /*5c60*/  ISETP.GT.U32.AND P4, PT, R0, R233, PT ;  /* 0x000000e90000720c */ /* 0x000fe20003f84070 */
[----:B------:R-:W-:Y:S02]  /*5c70*/  IMAD.MOV R12, RZ, RZ, -R12 ;  /* 0x000000ffff0c7224 */ /* 0x000fe400078e0a0c */
[----:B------:R-:W-:Y:S01]  /*5c80*/  @!P1 IMAD.IADD R15, R15, 0x1, -R0 ;  /* 0x000000010f0f9824 */ /* 0x000fe200078e0a00 */
[----:B------:R-:W-:Y:S01]  /*5c90*/  ISETP.GE.AND P1, PT, R16, RZ, PT ;  /* 0x000000ff1000720c */ /* 0x000fe20003f26270 */
[----:B------:R-:W-:Y:S02]  /*5ca0*/  IMAD R243, R0, R12, R243 ;  /* 0x0000000c00f37224 */ /* 0x000fe400078e02f3 */
[----:B------:R-:W-:-:S04]  /*5cb0*/  IMAD.HI.U32 R16, R2, R229, RZ ;  /* 0x000000e502107227 */ /* 0x000fc800078e00ff */
[--C-:B------:R-:W-:Y:S01]  /*5cc0*/  @!P5 IMAD.IADD R19, R19, 0x1, -R0.reuse ;  /* 0x000000011313d824 */ /* 0x100fe200078e0a00 */
[----:B------:R-:W-:Y:S01]  /*5cd0*/  ISETP.GT.U32.AND P5, PT, R0, R21, PT ;  /* 0x000000150000720c */ /* 0x000fe20003fa4070 */
[----:B------:R-:W-:Y:S01]  /*5ce0*/  @!P4 IMAD.IADD R233, R233, 0x1, -R0 ;  /* 0x00000001e9e9c824 */ /* 0x000fe200078e0a00 */
[----:B------:R-:W-:Y:S01]  /*5cf0*/  ISETP.GE.AND P4, PT, R32, RZ, PT ;  /* 0x000000ff2000720c */ /* 0x000fe20003f86270 */
[----:B------:R-:W-:Y:S01]  /*5d00*/  IMAD.HI.U32 R5, R2, R221, RZ ;  /* 0x000000dd02057227 */ /* 0x000fe200078e00ff */
[----:B------:R-:W-:Y:S02]  /*5d10*/  IADD3 R16, -R16, RZ, RZ ;  /* 0x000000ff10107210 */ /* 0x000fe40007ffe1ff */
[C---:B------:R-:W-:Y:S01]  /*5d20*/  ISETP.GT.U32.AND P0, PT, R0.reuse, R233, PT ;  /* 0x000000e90000720c */ /* 0x040fe20003f04070 */
[----:B------:R-:W-:Y:S01]  /*5d30*/  VIADD R32, R3, 0x7b ;  /* 0x0000007b03207836 */ /* 0x000fe20000000000 */
[----:B------:R-:W-:Y:S01]  /*5d40*/  IADD3 R5, -R5, RZ, RZ ;  /* 0x000000ff05057210 */ /* 0x000fe20007ffe1ff */
[----:B------:R-:W-:-:S02]  /*5d50*/  IMAD R229, R0, R16, R229 ;  /* 0x0000001000e57224 */ /* 0x000fc400078e02e5 */
[----:B------:R-:W-:Y:S01]  /*5d60*/  @!P2 IMAD.MOV R251, RZ, RZ, -R251 ;  /* 0x000000fffffba224 */ /* 0x000fe200078e0afb */
[----:B------:R-:W-:Y:S01]  /*5d70*/  IABS R239, R32 ;  /* 0x0000002000ef7213 */ /* 0x000fe20000000000 */
[----:B------:R-:W-:Y:S01]  /*5d80*/  IMAD R221, R0, R5, R221 ;  /* 0x0000000500dd7224 */ /* 0x000fe200078e02dd */
[----:B------:R-:W-:Y:S01]  /*5d90*/  @!P5 IADD3 R21, R21, -R0, RZ ;  /* 0x800000001515d210 */ /* 0x000fe20007ffe0ff */
[----:B------:R-:W-:Y:S01]  /*5da0*/  IMAD.HI.U32 R5, R2, R231, RZ ;  /* 0x000000e702057227 */ /* 0x000fe200078e00ff */
[C---:B------:R-:W-:Y:S02]  /*5db0*/  ISETP.GT.U32.AND P5, PT, R0.reuse, R243, PT ;  /* 0x000000f30000720c */ /* 0x040fe40003fa4070 */
[C---:B------:R-:W-:Y:S01]  /*5dc0*/  ISETP.GT.U32.AND P2, PT, R0.reuse, R245, PT ;  /* 0x000000f50000720c */ /* 0x040fe20003f44070 */
[----:B------:R-:W-:Y:S01]  /*5dd0*/  @!P4 IMAD.MOV R247, RZ, RZ, -R247 ;  /* 0x000000fffff7c224 */ /* 0x000fe200078e0af7 */
[C---:B------:R-:W-:Y:S01]  /*5de0*/  ISETP.GT.U32.AND P4, PT, R0.reuse, R229, PT ;  /* 0x000000e50000720c */ /* 0x040fe20003f84070 */
[----:B------:R-:W-:Y:S01]  /*5df0*/  @!P1 IMAD.MOV R249, RZ, RZ, -R249 ;  /* 0x000000fffff99224 */ /* 0x000fe200078e0af9 */
[----:B------:R-:W-:Y:S01]  /*5e00*/  ISETP.GT.U32.AND P1, PT, R0, R19, PT ;  /* 0x000000130000720c */ /* 0x000fe20003f24070 */
[----:B------:R-:W-:-:S04]  /*5e10*/  IMAD.HI.U32 R6, R2, R239, RZ ;  /* 0x000000ef02067227 */ /* 0x000fc800078e00ff */
[----:B------:R-:W-:Y:S02]  /*5e20*/  IMAD.HI.U32 R16, R2, R237, RZ ;  /* 0x000000ed02107227 */ /* 0x000fe400078e00ff */
[----:B------:R-:W-:Y:S02]  /*5e30*/  @!P5 IADD3 R243, R243, -R0, RZ ;  /* 0x80000000f3f3d210 */ /* 0x000fe40007ffe0ff */
[C---:B------:R-:W-:Y:S01]  /*5e40*/  ISETP.GT.U32.AND P5, PT, R0.reuse, R235, PT ;  /* 0x000000eb0000720c */ /* 0x040fe20003fa4070 */
[----:B------:R-:W-:Y:S02]  /*5e50*/  IMAD.MOV R5, RZ, RZ, -R5 ;  /* 0x000000ffff057224 */ /* 0x000fe400078e0a05 */
[----:B------:R-:W-:Y:S02]  /*5e60*/  IMAD.MOV R6, RZ, RZ, -R6 ;  /* 0x000000ffff067224 */ /* 0x000fe400078e0a06 */
[----:B------:R-:W-:Y:S02]  /*5e70*/  IMAD.MOV R16, RZ, RZ, -R16 ;  /* 0x000000ffff107224 */ /* 0x000fe400078e0a10 */
[----:B------:R-:W-:-:S02]  /*5e80*/  IMAD R231, R0, R5, R231 ;  /* 0x0000000500e77224 */ /* 0x000fc400078e02e7 */
[----:B------:R-:W-:-:S04]  /*5e90*/  IMAD.HI.U32 R12, R2, R227, RZ ;  /* 0x000000e3020c7227 */ /* 0x000fc800078e00ff */
[----:B------:R-:W-:Y:S01]  /*5ea0*/  IMAD R239, R0, R6, R239 ;  /* 0x0000000600ef7224 */ /* 0x000fe200078e02ef */
[----:B------:R-:W-:Y:S01]  /*5eb0*/  IADD3 R12, -R12, RZ, RZ ;  /* 0x000000ff0c0c7210 */ /* 0x000fe20007ffe1ff */
[C---:B------:R-:W-:Y:S01]  /*5ec0*/  IMAD R237, R0.reuse, R16, R237 ;  /* 0x0000001000ed7224 */ /* 0x040fe200078e02ed */
[----:B------:R-:W-:Y:S01]  /*5ed0*/  @!P5 IADD3 R235, R235, -R0, RZ ;  /* 0x80000000ebebd210 */ /* 0x000fe20007ffe0ff */
[--C-:B------:R-:W-:Y:S01]  /*5ee0*/  @!P2 IMAD.IADD R245, R245, 0x1, -R0.reuse ;  /* 0x00000001f5f5a824 */ /* 0x100fe200078e0a00 */
[C---:B------:R-:W-:Y:S01]  /*5ef0*/  ISETP.GT.U32.AND P2, PT, R0.reuse, R231, PT ;  /* 0x000000e70000720c */ /* 0x040fe20003f44070 */
[----:B------:R-:W-:Y:S01]  /*5f00*/  IMAD.MOV.U32 R5, RZ, RZ, R7 ;  /* 0x000000ffff057224 */ /* 0x000fe200078e0007 */
[----:B------:R-:W-:Y:S01]  /*5f10*/  ISETP.GT.U32.AND P5, PT, R0, R239, PT ;  /* 0x000000ef0000720c */ /* 0x000fe20003fa4070 */
[--C-:B------:R-:W-:Y:S01]  /*5f20*/  @!P4 IMAD.IADD R229, R229, 0x1, -R0.reuse ;  /* 0x00000001e5e5c824 */ /* 0x100fe200078e0a00 */
[----:B------:R-:W-:Y:S01]  /*5f30*/  ISETP.GE.AND P4, PT, R36, RZ, PT ;  /* 0x000000ff2400720c */ /* 0x000fe20003f86270 */
[----:B------:R-:W-:Y:S01]  /*5f40*/  @!P1 IMAD.IADD R19, R19, 0x1, -R0 ;  /* 0x0000000113139824 */ /* 0x000fe200078e0a00 */
[C---:B------:R-:W-:Y:S01]  /*5f50*/  ISETP.GT.U32.AND P1, PT, R0.reuse, R237, PT ;  /* 0x000000ed0000720c */ /* 0x040fe20003f24070 */
[----:B------:R-:W-:Y:S01]  /*5f60*/  IMAD R227, R0, R12, R227 ;  /* 0x0000000c00e37224 */ /* 0x000fe200078e02e3 */
[----:B------:R-:W-:Y:S01]  /*5f70*/  @!P3 IADD3 R5, -R5, RZ, RZ ;  /* 0x000000ff0505b210 */ /* 0x000fe20007ffe1ff */
[----:B------:R-:W-:Y:S01]  /*5f80*/  IMAD.HI.U32 R2, R2, R223, RZ ;  /* 0x000000df02027227 */ /* 0x000fe200078e00ff */
[----:B------:R-:W-:-:S02]  /*5f90*/  ISETP.GT.U32.AND P3, PT, R0, R21, PT ;  /* 0x000000150000720c */ /* 0x000fc40003f64070 */
[----:B------:R-:W-:Y:S01]  /*5fa0*/  LOP3.LUT R6, RZ, R56, RZ, 0x33, !PT ;  /* 0x00000038ff067212 */ /* 0x000fe200078e33ff */
[----:B------:R-:W-:Y:S01]  /*5fb0*/  @!P0 IMAD.IADD R233, R233, 0x1, -R0 ;  /* 0x00000001e9e98824 */ /* 0x000fe200078e0a00 */
[C---:B------:R-:W-:Y:S01]  /*5fc0*/  ISETP.GT.U32.AND P0, PT, R0.reuse, R227, PT ;  /* 0x000000e30000720c */ /* 0x040fe20003f04070 */
[----:B------:R-:W-:Y:S01]  /*5fd0*/  IMAD.MOV R2, RZ, RZ, -R2 ;  /* 0x000000ffff027224 */ /* 0x000fe200078e0a02 */
[----:B------:R-:W-:Y:S01]  /*5fe0*/  @!P2 IADD3 R231, R231, -R0, RZ ;  /* 0x80000000e7e7a210 */ /* 0x000fe20007ffe0ff */
[----:B------:R-:W-:Y:S01]  /*5ff0*/  @!P6 IMAD.MOV R15, RZ, RZ, -R15 ;  /* 0x000000ffff0fe224 */ /* 0x000fe200078e0a0f */
[C---:B------:R-:W-:Y:S01]  /*6000*/  ISETP.GT.U32.AND P6, PT, R0.reuse, R243, PT ;  /* 0x000000f30000720c */ /* 0x040fe20003fc4070 */
[----:B------:R-:W-:Y:S01]  /*6010*/  IMAD R223, R0, R2, R223 ;  /* 0x0000000200df7224 */ /* 0x000fe200078e02df */
[-C--:B------:R-:W-:Y:S01]  /*6020*/  @!P1 IADD3 R237, R237, -R0.reuse, RZ ;  /* 0x80000000eded9210 */ /* 0x080fe20007ffe0ff */
[--C-:B------:R-:W-:Y:S01]  /*6030*/  @!P5 IMAD.IADD R239, R239, 0x1, -R0.reuse ;  /* 0x00000001efefd824 */ /* 0x100fe200078e0a00 */
[----:B------:R-:W-:Y:S01]  /*6040*/  ISETP.GE.AND P5, PT, R38, RZ, PT ;  /* 0x000000ff2600720c */ /* 0x000fe20003fa6270 */
[----:B------:R-:W-:Y:S01]  /*6050*/  @!P4 IMAD.MOV R235, RZ, RZ, -R235 ;  /* 0x000000ffffebc224 */ /* 0x000fe200078e0aeb */
[----:B------:R-:W-:Y:S01]  /*6060*/  ISETP.GT.U32.AND P4, PT, R0, R231, PT ;  /* 0x000000e70000720c */ /* 0x000fe20003f84070 */
[----:B------:R-:W-:Y:S01]  /*6070*/  IMAD.SHL.U32 R2, R244, 0x4, RZ ;  /* 0x00000004f4027824 */ /* 0x000fe200078e00ff */
[----:B------:R-:W-:Y:S01]  /*6080*/  ISETP.GE.AND P1, PT, R42, RZ, PT ;  /* 0x000000ff2a00720c */ /* 0x000fe20003f26270 */
[----:B------:R-:W-:Y:S01]  /*6090*/  @!P0 IMAD.IADD R227, R227, 0x1, -R0 ;  /* 0x00000001e3e38824 */ /* 0x000fe200078e0a00 */
[----:B------:R-:W-:-:S02]  /*60a0*/  @!P3 IADD3 R21, R21, -R0, RZ ;  /* 0x800000001515b210 */ /* 0x000fc40007ffe0ff */
[C---:B------:R-:W-:Y:S01]  /*60b0*/  ISETP.GT.U32.AND P3, PT, R0.reuse, R223, PT ;  /* 0x000000df0000720c */ /* 0x040fe20003f64070 */
[----:B------:R-:W-:Y:S01]  /*60c0*/  @!P6 IMAD.IADD R243, R243, 0x1, -R0 ;  /* 0x00000001f3f3e824 */ /* 0x000fe200078e0a00 */
[----:B------:R-:W-:Y:S02]  /*60d0*/  ISETP.GT.U32.AND P2, PT, R0, R221, PT ;  /* 0x000000dd0000720c */ /* 0x000fe40003f44070 */
[----:B------:R-:W-:Y:S02]  /*60e0*/  ISETP.GE.AND P0, PT, R40, RZ, PT ;  /* 0x000000ff2800720c */ /* 0x000fe40003f06270 */
[----:B------:R-:W-:Y:S02]  /*60f0*/  ISETP.GE.AND P6, PT, R34, RZ, PT ;  /* 0x000000ff2200720c */ /* 0x000fe40003fc6270 */
[----:B------:R-:W-:Y:S01]  /*6100*/  @!P5 IADD3 R233, -R233, RZ, RZ ;  /* 0x000000ffe9e9d210 */ /* 0x000fe20007ffe1ff */
[----:B------:R-:W-:Y:S01]  /*6110*/  @!P1 IMAD.MOV R21, RZ, RZ, -R21 ;  /* 0x000000ffff159224 */ /* 0x000fe200078e0a15 */
[----:B------:R-:W-:-:S02]  /*6120*/  @!P4 IADD3 R231, R231, -R0, RZ ;  /* 0x80000000e7e7c210 */ /* 0x000fc40007ffe0ff */
[----:B------:R-:W-:Y:S01]  /*6130*/  ISETP.GT.U32.AND P5, PT, R0, R239, PT ;  /* 0x000000ef0000720c */ /* 0x000fe20003fa4070 */
[----:B------:R-:W-:Y:S01]  /*6140*/  @!P3 IMAD.IADD R223, R223, 0x1, -R0 ;  /* 0x00000001dfdfb824 */ /* 0x000fe200078e0a00 */
[----:B------:R-:W-:Y:S02]  /*6150*/  ISETP.GE.AND P4, PT, R18, RZ, PT ;  /* 0x000000ff1200720c */ /* 0x000fe40003f86270 */
[----:B------:R-:W-:Y:S01]  /*6160*/  ISETP.GT.U32.AND P1, PT, R0, R237, PT ;  /* 0x000000ed0000720c */ /* 0x000fe20003f24070 */
[----:B------:R-:W-:Y:S01]  /*6170*/  @!P0 IMAD.MOV R19, RZ, RZ, -R19 ;  /* 0x000000ffff138224 */ /* 0x000fe200078e0a13 */
[----:B------:R-:W-:Y:S01]  /*6180*/  ISETP.GE.AND P3, PT, R44, RZ, PT ;  /* 0x000000ff2c00720c */ /* 0x000fe20003f66270 */
[----:B------:R-:W-:Y:S01]  /*6190*/  @!P6 IMAD.MOV R245, RZ, RZ, -R245 ;  /* 0x000000fffff5e224 */ /* 0x000fe200078e0af5 */
[----:B------:R-:W-:Y:S02]  /*61a0*/  @!P2 IADD3 R221, R221, -R0, RZ ;  /* 0x80000000dddda210 */ /* 0x000fe40007ffe0ff */
[----:B------:R-:W-:-:S02]  /*61b0*/  ISETP.GT.U32.AND P2, PT, R0, R229, PT ;  /* 0x000000e50000720c */ /* 0x000fc40003f44070 */
[C---:B------:R-:W-:Y:S01]  /*61c0*/  ISETP.GT.U32.AND P0, PT, R0.reuse, R227, PT ;  /* 0x000000e30000720c */ /* 0x040fe20003f04070 */
[--C-:B------:R-:W-:Y:S01]  /*61d0*/  @!P5 IMAD.IADD R239, R239, 0x1, -R0.reuse ;  /* 0x00000001efefd824 */ /* 0x100fe200078e0a00 */
[----:B------:R-:W-:Y:S01]  /*61e0*/  ISETP.GT.U32.AND P6, PT, R0, R221, PT ;  /* 0x000000dd0000720c */ /* 0x000fe20003fc4070 */
[----:B------:R-:W-:Y:S01]  /*61f0*/  @!P4 IMAD.MOV R231, RZ, RZ, -R231 ;  /* 0x000000ffffe7c224 */ /* 0x000fe200078e0ae7 */
[----:B------:R-:W-:Y:S02]  /*6200*/  ISETP.GE.AND P5, PT, R32, RZ, PT ;  /* 0x000000ff2000720c */ /* 0x000fe40003fa6270 */
[----:B------:R-:W-:Y:S02]  /*6210*/  @!P1 IADD3 R237, R237, -R0, RZ ;  /* 0x80000000eded9210 */ /* 0x000fe40007ffe0ff */
[----:B------:R-:W-:Y:S02]  /*6220*/  ISETP.GE.AND P4, PT, R3, RZ, PT ;  /* 0x000000ff0300720c */ /* 0x000fe40003f86270 */
[----:B------:R-:W-:Y:S01]  /*6230*/  ISETP.GE.AND P1, PT, R50, RZ, PT ;  /* 0x000000ff3200720c */ /* 0x000fe20003f26270 */
[--C-:B------:R-:W-:Y:S01]  /*6240*/  @!P2 IMAD.IADD R229, R229, 0x1, -R0.reuse ;  /* 0x00000001e5e5a824 */ /* 0x100fe200078e0a00 */
[----:B------:R-:W-:Y:S01]  /*6250*/  @!P3 IADD3 R243, -R243, RZ, RZ ;  /* 0x000000fff3f3b210 */ /* 0x000fe20007ffe1ff */
[--C-:B------:R-:W-:Y:S01]  /*6260*/  @!P0 IMAD.IADD R227, R227, 0x1, -R0.reuse ;  /* 0x00000001e3e38824 */ /* 0x100fe200078e0a00 */
[----:B------:R-:W-:Y:S01]  /*6270*/  ISETP.GT.U32.AND P3, PT, R0, R223, PT ;  /* 0x000000df0000720c */ /* 0x000fe20003f64070 */
[----:B------:R-:W-:Y:S01]  /*6280*/  @!P6 IMAD.IADD R221, R221, 0x1, -R0 ;  /* 0x00000001dddde824 */ /* 0x000fe200078e0a00 */
[----:B------:R-:W-:Y:S01]  /*6290*/  ISETP.GE.AND P2, PT, R46, RZ, PT ;  /* 0x000000ff2e00720c */ /* 0x000fe20003f46270 */
[----:B------:R-:W-:Y:S01]  /*62a0*/  @!P5 IMAD.MOV R239, RZ, RZ, -R239 ;  /* 0x000000ffffefd224 */ /* 0x000fe200078e0aef */
[----:B------:R-:W-:-:S02]  /*62b0*/  ISETP.GE.AND P0, PT, R48, RZ, PT ;  /* 0x000000ff3000720c */ /* 0x000fc40003f06270 */
[----:B------:R-:W-:Y:S01]  /*62c0*/  ISETP.GE.AND P6, PT, R8, RZ, PT ;  /* 0x000000ff0800720c */ /* 0x000fe20003fc6270 */
[----:B------:R-:W-:Y:S01]  /*62d0*/  @!P4 IMAD.MOV R221, RZ, RZ, -R221 ;  /* 0x000000ffffddc224 */ /* 0x000fe200078e0add */
[----:B------:R-:W-:Y:S01]  /*62e0*/  ISETP.NE.AND P5, PT, R54, RZ, PT ;  /* 0x000000ff3600720c */ /* 0x000fe20003fa5270 */
[----:B------:R-:W-:Y:S01]  /*62f0*/  @!P1 IMAD.MOV R237, RZ, RZ, -R237 ;  /* 0x000000ffffed9224 */ /* 0x000fe200078e0aed */
[----:B------:R-:W-:Y:S02]  /*6300*/  ISETP.GE.AND P1, PT, R9, RZ, PT ;  /* 0x000000ff0900720c */ /* 0x000fe40003f26270 */
[----:B------:R-:W-:Y:S01]  /*6310*/  SEL R221, R236, R221, !P5 ;  /* 0x000000ddecdd7207 */ /* 0x000fe20006800000 */
[----:B------:R-:W-:Y:S01]  /*6320*/  @!P3 IMAD.IADD R223, R223, 0x1, -R0 ;  /* 0x00000001dfdfb824 */ /* 0x000fe200078e0a00 */
[----:B------:R-:W-:Y:S01]  /*6330*/  ISETP.GE.AND P3, PT, R52, RZ, PT ;  /* 0x000000ff3400720c */ /* 0x000fe20003f66270 */
[----:B------:R-:W-:Y:S01]  /*6340*/  IMAD R0, R250, R241, RZ ;  /* 0x000000f1fa007224 */ /* 0x000fe200078e02ff */
[----:B------:R-:W-:Y:S01]  /*6350*/  @!P2 IADD3 R229, -R229, RZ, RZ ;  /* 0x000000ffe5e5a210 */ /* 0x000fe20007ffe1ff */
[----:B------:R-:W-:Y:S01]  /*6360*/  IMAD R221, R221, UR34, RZ ;  /* 0x00000022dddd7c24 */ /* 0x000fe2000f8e02ff */
[----:B------:R-:W-:Y:S01]  /*6370*/  @!P0 IADD3 R227, -R227, RZ, RZ ;  /* 0x000000ffe3e38210 */ /* 0x000fe20007ffe1ff */
[----:B------:R-:W-:Y:S01]  /*6380*/  @!P6 IMAD.MOV R225, RZ, RZ, -R225 ;  /* 0x000000ffffe1e224 */ /* 0x000fe200078e0ae1 */
[----:B------:R-:W-:-:S02]  /*6390*/  SEL R219, R236, R219, !P5 ;  /* 0x000000dbecdb7207 */ /* 0x000fc40006800000 */
[----:B------:R-:W-:Y:S01]  /*63a0*/  SEL R242, R236, R229, !P5 ;  /* 0x000000e5ecf27207 */ /* 0x000fe20006800000 */
[----:B------:R-:W-:Y:S01]  /*63b0*/  IMAD.MOV.U32 R229, RZ, RZ, R11 ;  /* 0x000000ffffe57224 */ /* 0x000fe200078e000b */
[----:B------:R-:W-:Y:S01]  /*63c0*/  LEA R12, P0, R0, UR4, 0x2 ;  /* 0x00000004000c7c11 */ /* 0x000fe2000f8010ff */
[----:B------:R-:W-:Y:S01]  /*63d0*/  IMAD R219, R219, UR32, RZ ;  /* 0x00000020dbdb7c24 */ /* 0x000fe2000f8e02ff */
[C---:B------:R-:W-:Y:S01]  /*63e0*/  SEL R217, R236.reuse, R217, !P5 ;  /* 0x000000d9ecd97207 */ /* 0x040fe20006800000 */
[----:B------:R-:W-:Y:S01]  /*63f0*/  ULDC UR4, c[0x0][0x240] ;  /* 0x0000900000047ab9 */ /* 0x000fe20000000800 */
[C---:B------:R-:W-:Y:S01]  /*6400*/  SEL R215, R236.reuse, R215, !P5 ;  /* 0x000000d7ecd77207 */ /* 0x040fe20006800000 */
[----:B------:R-:W-:Y:S01]  /*6410*/  ULDC UR32, c[0x0][0x240] ;  /* 0x0000900000207ab9 */ /* 0x000fe20000000800 */
[C---:B------:R-:W-:Y:S01]  /*6420*/  SEL R213, R236.reuse, R213, !P5 ;  /* 0x000000d5ecd57207 */ /* 0x040fe20006800000 */
[----:B------:R-:W-:Y:S01]  /*6430*/  IMAD R217, R217, UR34, RZ ;  /* 0x00000022d9d97c24 */ /* 0x000fe2000f8e02ff */
[----:B------:R-:W-:Y:S01]  /*6440*/  SEL R211, R236, R211, !P5 ;  /* 0x000000d3ecd37207 */ /* 0x000fe20006800000 */
[----:B------:R-:W-:Y:S01]  /*6450*/  IMAD R215, R215, UR34, RZ ;  /* 0x00000022d7d77c24 */ /* 0x000fe2000f8e02ff */
[----:B------:R-:W-:Y:S01]  /*6460*/  ISETP.NE.AND P2, PT, R56, RZ, PT ;  /* 0x000000ff3800720c */ /* 0x000fe20003f45270 */
[----:B------:R-:W-:Y:S01]  /*6470*/  IMAD R213, R213, UR34, RZ ;  /* 0x00000022d5d57c24 */ /* 0x000fe2000f8e02ff */
[----:B------:R-:W-:Y:S01]  /*6480*/  SEL R209, R236, R209, !P5 ;  /* 0x000000d1ecd17207 */ /* 0x000fe20006800000 */
[----:B------:R-:W-:Y:S01]  /*6490*/  IMAD R211, R211, UR34, RZ ;  /* 0x00000022d3d37c24 */ /* 0x000fe2000f8e02ff */
[----:B------:R-:W-:Y:S01]  /*64a0*/  LEA.HI.X.SX32 R0, R0, UR5, 0x2, P0 ;  /* 0x0000000500007c11 */ /* 0x000fe200080f16ff */
[----:B------:R-:W-:Y:S01]  /*64b0*/  ULDC UR5, c[0x0][0x240] ;  /* 0x0000900000057ab9 */ /* 0x000fe20000000800 */
[----:B------:R-:W-:Y:S01]  /*64c0*/  SEL R205, R236, R205, !P5 ;  /* 0x000000cdeccd7207 */ /* 0x000fe20006800000 */
[----:B------:R-:W-:Y:S01]  /*64d0*/  IMAD R209, R209, UR34, RZ ;  /* 0x00000022d1d17c24 */ /* 0x000fe2000f8e02ff */
[----:B------:R-:W-:-:S02]  /*64e0*/  @!P1 IADD3 R229, -R229, RZ, RZ ;  /* 0x000000ffe5e59210 */ /* 0x000fc40007ffe1ff */
[----:B--2---:R-:W-:Y:S01]  /*64f0*/  LEA R8, P0, R221, R12, 0x2 ;  /* 0x0000000cdd087211 */ /* 0x004fe200078010ff */
[----:B------:R-:W-:Y:S01]  /*6500*/  IMAD R205, R205, UR34, RZ ;  /* 0x00000022cdcd7c24 */ /* 0x000fe2000f8e02ff */
[----:B------:R-:W-:Y:S02]  /*6510*/  LOP3.LUT R7, R244, 0x60, RZ, 0xc0, !PT ;  /* 0x00000060f4077812 */ /* 0x000fe400078ec0ff */
[----:B------:R-:W-:Y:S02]  /*6520*/  LOP3.LUT R2, R2, 0x7c, RZ, 0xc0, !PT ;  /* 0x0000007c02027812 */ /* 0x000fe400078ec0ff */
[----:B------:R-:W-:Y:S02]  /*6530*/  SEL R203, R236, R203, !P5 ;  /* 0x000000cbeccb7207 */ /* 0x000fe40006800000 */
[----:B------:R-:W-:Y:S01]  /*6540*/  @!P3 IADD3 R223, -R223, RZ, RZ ;  /* 0x000000ffdfdfb210 */ /* 0x000fe20007ffe1ff */
[----:B------:R-:W-:Y:S01]  /*6550*/  IMAD R7, R7, 0x200, R2 ;  /* 0x0000020007077824 */ /* 0x000fe200078e0202 */
[----:B------:R-:W-:Y:S01]  /*6560*/  SEL R11, R6, R225, !P2 ;  /* 0x000000e1060b7207 */ /* 0x000fe20005000000 */
[----:B------:R-:W-:Y:S01]  /*6570*/  IMAD R203, R203, UR34, RZ ;  /* 0x00000022cbcb7c24 */ /* 0x000fe2000f8e02ff */
[----:B------:R-:W-:-:S02]  /*6580*/  SEL R207, R236, R207, !P5 ;  /* 0x000000cfeccf7207 */ /* 0x000fc40006800000 */
[----:B------:R-:W-:Y:S02]  /*6590*/  SEL R6, R6, R229, !P2 ;  /* 0x000000e506067207 */ /* 0x000fe40005000000 */
[----:B------:R-:W-:Y:S01]  /*65a0*/  LEA.HI.X.SX32 R9, R221, R0, 0x2, P0 ;  /* 0x00000000dd097211 */ /* 0x000fe200000f16ff */
[----:B------:R-:W-:Y:S01]  /*65b0*/  IMAD R207, R207, UR34, RZ ;  /* 0x00000022cfcf7c24 */ /* 0x000fe2000f8e02ff */
[----:B------:R-:W-:Y:S02]  /*65c0*/  LEA R234, P3, R219, R12, 0x2 ;  /* 0x0000000cdbea7211 */ /* 0x000fe400078610ff */
[C---:B------:R-:W-:Y:S01]  /*65d0*/  SEL R36, R236.reuse, R27, !P5 ;  /* 0x0000001bec247207 */ /* 0x040fe20006800000 */
[----:B------:R2:W-:Y:S01]  /*65e0*/  STL.64 [R1+0x78], R8 ;  /* 0x0000780801007387 */ /* 0x0005e20000100a00 */
[C---:B------:R-:W-:Y:S02]  /*65f0*/  SEL R34, R236.reuse, R29, !P5 ;  /* 0x0000001dec227207 */ /* 0x040fe40006800000 */
[----:B------:R-:W-:-:S02]  /*6600*/  SEL R32, R236, R31, !P5 ;  /* 0x0000001fec207207 */ /* 0x000fc40006800000 */
[----:B------:R-:W-:Y:S02]  /*6610*/  LEA R232, P2, R217, R12, 0x2 ;  /* 0x0000000cd9e87211 */ /* 0x000fe400078410ff */
[C---:B------:R-:W-:Y:S02]  /*6620*/  SEL R201, R236.reuse, R201, !P5 ;  /* 0x000000c9ecc97207 */ /* 0x040fe40006800000 */
[C---:B------:R-:W-:Y:S02]  /*6630*/  SEL R189, R236.reuse, R189, !P5 ;  /* 0x000000bdecbd7207 */ /* 0x040fe40006800000 */
[C---:B------:R-:W-:Y:S01]  /*6640*/  SEL R31, R236.reuse, R4, !P5 ;  /* 0x00000004ec1f7207 */ /* 0x040fe20006800000 */
[----:B------:R-:W-:Y:S01]  /*6650*/  IMAD R201, R201, UR34, RZ ;  /* 0x00000022c9c97c24 */ /* 0x000fe2000f8e02ff */
[C---:B------:R-:W-:Y:S01]  /*6660*/  SEL R29, R236.reuse, R10, !P5 ;  /* 0x0000000aec1d7207 */ /* 0x040fe20006800000 */
[----:B------:R-:W-:Y:S01]  /*6670*/  IMAD R189, R189, UR36, RZ ;  /* 0x00000024bdbd7c24 */ /* 0x000fe2000f8e02ff */
[C---:B------:R-:W-:Y:S01]  /*6680*/  SEL R27, R236.reuse, R14, !P5 ;  /* 0x0000000eec1b7207 */ /* 0x040fe20006800000 */
[----:B------:R-:W-:Y:S01]  /*6690*/  ULDC UR36, c[0x0][0x240] ;  /* 0x0000900000247ab9 */ /* 0x000fe20000000800 */
        /* <DEDUP_REMOVED lines=99> */
[----:B------:R-:W-:Y:S01]  /*6cd0*/  ULDC UR34, c[0x0][0x240] ;  /* 0x0000900000227ab9 */ /* 0x000fe20000000800 */
        /* <DEDUP_REMOVED lines=33> */
[----:B------:R-:W-:Y:S01]  /*6ef0*/  ULDC UR37, c[0x0][0x240] ;  /* 0x0000900000257ab9 */ /* 0x000fe20000000800 */
[C---:B------:R-:W-:Y:S01]  /*6f00*/  SEL R63, R236.reuse, R63, !P5 ;  /* 0x0000003fec3f7207 */ /* 0x040fe20006800000 */
[----:B------:R-:W-:Y:S01]  /*6f10*/  ULDC UR38, c[0x0][0x240] ;  /* 0x0000900000267ab9 */ /* 0x000fe20000000800 */
[C---:B------:R-:W-:Y:S01]  /*6f20*/  SEL R61, R236.reuse, R61, !P5 ;  /* 0x0000003dec3d7207 */ /* 0x040fe20006800000 */
[----:B------:R-:W-:Y:S01]  /*6f30*/  ULDC UR39, c[0x0][0x240] ;  /* 0x0000900000277ab9 */ /* 0x000fe20000000800 */
        /* <DEDUP_REMOVED lines=48> */
[----:B------:R-:W-:Y:S01]  /*7240*/  SEL R13, R236, R13, !P5 ;  /* 0x0000000dec0d7207 */ /* 0x000fe20006800000 */
        /* <DEDUP_REMOVED lines=27> */
[-C--:B------:R-:W-:Y:S01]  /*7400*/  LEA R228, P0, R213, R12.reuse, 0x2 ;  /* 0x0000000cd5e47211 */ /* 0x080fe200078010ff */
[----:B------:R-:W-:Y:S01]  /*7410*/  IMAD R29, R29, UR4, RZ ;  /* 0x000000041d1d7c24 */ /* 0x000fe2000f8e02ff */
[----:B------:R-:W-:Y:S01]  /*7420*/  SEL R236, R236, R223, !P5 ;  /* 0x000000dfecec7207 */ /* 0x000fe20006800000 */
[----:B------:R-:W-:Y:S01]  /*7430*/  ULDC UR56, c[0x0][0x240] ;  /* 0x0000900000387ab9 */ /* 0x000fe20000000800 */
[----:B------:R-:W-:Y:S01]  /*7440*/  LEA R226, P6, R211, R12, 0x2 ;  /* 0x0000000cd3e27211 */ /* 0x000fe200078c10ff */
[----:B------:R-:W-:Y:S01]  /*7450*/  ULDC UR58, c[0x0][0x240] ;  /* 0x00009000003a7ab9 */ /* 0x000fe20000000800 */
[----:B------:R-:W-:Y:S01]  /*7460*/  LEA.HI.X.SX32 R235, R219, R0, 0x2, P3 ;  /* 0x00000000dbeb7211 */ /* 0x000fe200018f16ff */
[----:B------:R-:W-:Y:S01]  /*7470*/  ULDC UR59, c[0x0][0x240] ;  /* 0x00009000003b7ab9 */ /* 0x000fe20000000800 */
[----:B------:R-:W-:Y:S01]  /*7480*/  LEA R224, P5, R209, R12, 0x2 ;  /* 0x0000000cd1e07211 */ /* 0x000fe200078a10ff */
[----:B------:R-:W-:Y:S01]  /*7490*/  ULDC UR60, c[0x0][0x240] ;  /* 0x00009000003c7ab9 */ /* 0x000fe20000000800 */
[----:B------:R-:W-:Y:S01]  /*74a0*/  LEA.HI.X.SX32 R233, R217, R0, 0x2, P2 ;  /* 0x00000000d9e97211 */ /* 0x000fe200010f16ff */
[----:B------:R3:W-:Y:S01]  /*74b0*/  STL.64 [R1+0xfb0], R234 ;  /* 0x000fb0ea01007387 */ /* 0x0007e20000100a00 */
[----:B--2---:R-:W-:Y:S01]  /*74c0*/  LEA R8, P3, R205, R12, 0x2 ;  /* 0x0000000ccd087211 */ /* 0x004fe200078610ff */
[----:B------:R-:W-:Y:S01]  /*74d0*/  IMAD R34, R34, UR57, RZ ;  /* 0x0000003922227c24 */ /* 0x000fe2000f8e02ff */
[----:B------:R-:W-:Y:S01]  /*74e0*/  LEA.HI.X.SX32 R231, R215, R0, 0x2, P1 ;  /* 0x00000000d7e77211 */ /* 0x000fe200008f16ff */
[----:B------:R-:W-:Y:S01]  /*74f0*/  STL.64 [R1+0x70], R232 ;  /* 0x000070e801007387 */ /* 0x000fe20000100a00 */
[----:B------:R-:W-:Y:S01]  /*7500*/  LEA R218, P2, R203, R12, 0x2 ;  /* 0x0000000ccbda7211 */ /* 0x000fe200078410ff */
[----:B------:R-:W-:Y:S01]  /*7510*/  ULDC UR61, c[0x0][0x240] ;  /* 0x00009000003d7ab9 */ /* 0x000fe20000000800 */
[-C--:B------:R-:W-:Y:S01]  /*7520*/  LEA.HI.X.SX32 R229, R213, R0.reuse, 0x2, P0 ;  /* 0x00000000d5e57211 */ /* 0x080fe200000f16ff */
[----:B------:R-:W-:Y:S01]  /*7530*/  STL.64 [R1+0x68], R230 ;  /* 0x000068e601007387 */ /* 0x000fe20000100a00 */
[-C--:B------:R-:W-:Y:S01]  /*7540*/  LEA.HI.X.SX32 R227, R211, R0.reuse, 0x2, P6 ;  /* 0x00000000d3e37211 */ /* 0x080fe200030f16ff */
[----:B------:R-:W-:Y:S01]  /*7550*/  ULDC UR11, c[0x0][0x240] ;  /* 0x00009000000b7ab9 */ /* 0x000fe20000000800 */
[----:B------:R-:W-:Y:S01]  /*7560*/  LEA.HI.X.SX32 R225, R209, R0, 0x2, P5 ;  /* 0x00000000d1e17211 */ /* 0x000fe200028f16ff */
[----:B------:R-:W-:Y:S01]  /*7570*/  STL.64 [R1+0x60], R228 ;  /* 0x000060e401007387 */ /* 0x000fe20000100a00 */
[----:B------:R-:W-:Y:S01]  /*7580*/  LEA R222, P4, R207, R12, 0x2 ;  /* 0x0000000ccfde7211 */ /* 0x000fe200078810ff */
[----:B------:R-:W-:Y:S01]  /*7590*/  IMAD R35, R35, UR56, RZ ;  /* 0x0000003823237c24 */ /* 0x000fe2000f8e02ff */
[-C--:B------:R-:W-:Y:S01]  /*75a0*/  LEA.HI.X.SX32 R9, R205, R0.reuse, 0x2, P3 ;  /* 0x00000000cd097211 */ /* 0x080fe200018f16ff */
[----:B------:R-:W-:Y:S01]  /*75b0*/  STL.64 [R1+0x58], R226 ;  /* 0x000058e201007387 */ /* 0x000fe20000100a00 */
[----:B------:R-:W-:Y:S01]  /*75c0*/  LEA.HI.X.SX32 R219, R203, R0, 0x2, P2 ;  /* 0x00000000cbdb7211 */ /* 0x000fe200010f16ff */
[----:B------:R-:W-:Y:S01]  /*75d0*/  IMAD R33, R33, UR58, RZ ;  /* 0x0000003a21217c24 */ /* 0x000fe2000f8e02ff */
[-C--:B------:R-:W-:Y:S01]  /*75e0*/  LEA R216, P1, R201, R12.reuse, 0x2 ;  /* 0x0000000cc9d87211 */ /* 0x080fe200078210ff */
[----:B------:R-:W-:Y:S01]  /*75f0*/  STL.64 [R1+0x50], R224 ;  /* 0x000050e001007387 */ /* 0x000fe20000100a00 */
[-C--:B---3--:R-:W-:Y:S01]  /*7600*/  LEA R234, P2, R189, R12.reuse, 0x2 ;  /* 0x0000000cbdea7211 */ /* 0x088fe200078410ff */
[----:B------:R-:W-:Y:S01]  /*7610*/  IMAD R32, R32, UR59, RZ ;  /* 0x0000003b20207c24 */ /* 0x000fe2000f8e02ff */
[-C--:B------:R-:W-:Y:S01]  /*7620*/  LEA R214, P0, R199, R12.reuse, 0x2 ;  /* 0x0000000cc7d67211 */ /* 0x080fe200078010ff */
[----:B------:R2:W-:Y:S01]  /*7630*/  STL.64 [R1+0x40], R8 ;  /* 0x0000400801007387 */ /* 0x0005e20000100a00 */
[----:B------:R-:W-:Y:S01]  /*7640*/  LEA R212, P6, R197, R12, 0x2 ;  /* 0x0000000cc5d47211 */ /* 0x000fe200078c10ff */
[----:B------:R-:W-:Y:S01]  /*7650*/  IMAD R31, R31, UR60, RZ ;  /* 0x0000003c1f1f7c24 */ /* 0x000fe2000f8e02ff */
[----:B------:R-:W-:Y:S01]  /*7660*/  LEA.HI.X.SX32 R223, R207, R0, 0x2, P4 ;  /* 0x00000000cfdf7211 */ /* 0x000fe200020f16ff */
[----:B------:R-:W-:Y:S01]  /*7670*/  ULDC UR6, c[0x0][0x240] ;  /* 0x0000900000067ab9 */ /* 0x000fe20000000800 */
[-C--:B------:R-:W-:Y:S01]  /*7680*/  LEA R210, P5, R195, R12.reuse, 0x2 ;  /* 0x0000000cc3d27211 */ /* 0x080fe200078a10ff */
[----:B------:R-:W-:Y:S01]  /*7690*/  IMAD R30, R30, UR61, RZ ;  /* 0x0000003d1e1e7c24 */ /* 0x000fe2000f8e02ff */
[----:B------:R-:W-:Y:S01]  /*76a0*/  LEA R208, P4, R193, R12, 0x2 ;  /* 0x0000000cc1d07211 */ /* 0x000fe200078810ff */
[----:B------:R3:W-:Y:S01]  /*76b0*/  STL.64 [R1+0x48], R222 ;  /* 0x000048de01007387 */ /* 0x0007e20000100a00 */
[-C--:B------:R-:W-:Y:S01]  /*76c0*/  LEA.HI.X.SX32 R217, R201, R0.reuse, 0x2, P1 ;  /* 0x00000000c9d97211 */ /* 0x080fe200008f16ff */
[----:B------:R-:W-:Y:S01]  /*76d0*/  IMAD R22, R22, UR11, RZ ;  /* 0x0000000b16167c24 */ /* 0x000fe2000f8e02ff */
[----:B------:R-:W-:Y:S01]  /*76e0*/  LEA.HI.X.SX32 R235, R189, R0, 0x2, P2 ;  /* 0x00000000bdeb7211 */ /* 0x000fe200010f16ff */
[----:B------:R-:W-:Y:S01]  /*76f0*/  STL.64 [R1+0x38], R218 ;  /* 0x000038da01007387 */ /* 0x000fe20000100a00 */
[----:B--2---:R-:W-:Y:S01]  /*7700*/  LEA R8, P3, R191, R12, 0x2 ;  /* 0x0000000cbf087211 */ /* 0x004fe200078610ff */
[----:B------:R-:W-:Y:S01]  /*7710*/  ULDC UR5, c[0x0][0x240] ;  /* 0x0000900000057ab9 */ /* 0x000fe20000000800 */
[----:B------:R-:W-:Y:S01]  /*7720*/  LEA.HI.X.SX32 R215, R199, R0, 0x2, P0 ;  /* 0x00000000c7d77211 */ /* 0x000fe200000f16ff */
[----:B------:R2:W-:Y:S01]  /*7730*/  STL.64 [R1+0x30], R216 ;  /* 0x000030d801007387 */ /* 0x0005e20000100a00 */
[-C--:B------:R-:W-:Y:S01]  /*7740*/  LEA R220, P2, R175, R12.reuse, 0x2 ;  /* 0x0000000cafdc7211 */ /* 0x080fe200078410ff */
[----:B------:R-:W-:Y:S01]  /*7750*/  ULDC UR7, c[0x0][0x240] ;  /* 0x0000900000077ab9 */ /* 0x000fe20000000800 */
[----:B------:R-:W-:Y:S01]  /*7760*/  LEA R230, P0, R185, R12, 0x2 ;  /* 0x0000000cb9e67211 */ /* 0x000fe200078010ff */
[----:B------:R4:W-:Y:S01]  /*7770*/  STL.64 [R1+0x28], R214 ;  /* 0x000028d601007387 */ /* 0x0009e20000100a00 */
[-C--:B------:R-:W-:Y:S01]  /*7780*/  LEA.HI.X.SX32 R213, R197, R0.reuse, 0x2, P6 ;  /* 0x00000000c5d57211 */ /* 0x080fe200030f16ff */
[----:B------:R-:W-:Y:S01]  /*7790*/  ULDC UR8, c[0x0][0x240] ;  /* 0x0000900000087ab9 */ /* 0x000fe20000000800 */
[-C--:B------:R-:W-:Y:S01]  /*77a0*/  LEA.HI.X.SX32 R211, R195, R0.reuse, 0x2, P5 ;  /* 0x00000000c3d37211 */ /* 0x080fe200028f16ff */
[----:B------:R-:W-:Y:S01]  /*77b0*/  ULDC UR9, c[0x0][0x240] ;  /* 0x0000900000097ab9 */ /* 0x000fe20000000800 */
[----:B------:R-:W-:Y:S01]  /*77c0*/  LEA.HI.X.SX32 R209, R193, R0, 0x2, P4 ;  /* 0x00000000c1d17211 */ /* 0x000fe200020f16ff */
[----:B------:R1:W-:Y:S01]  /*77d0*/  STL.64 [R1+0x20], R212 ;  /* 0x000020d401007387 */ /* 0x0003e20000100a00 */
[-C--:B------:R-:W-:Y:S01]  /*77e0*/  LEA R232, P1, R187, R12.reuse, 0x2 ;  /* 0x0000000cbbe87211 */ /* 0x080fe200078210ff */
[----:B------:R-:W-:Y:S01]  /*77f0*/  IMAD R27, R27, UR6, RZ ;  /* 0x000000061b1b7c24 */ /* 0x000fe2000f8e02ff */
[-C--:B------:R-:W-:Y:S01]  /*7800*/  LEA R228, P6, R183, R12.reuse, 0x2 ;  /* 0x0000000cb7e47211 */ /* 0x080fe200078c10ff */
[----:B------:R1:W-:Y:S01]  /*7810*/  STL.64 [R1+0x18], R210 ;  /* 0x000018d201007387 */ /* 0x0003e20000100a00 */
[-C--:B------:R-:W-:Y:S01]  /*7820*/  LEA R226, P5, R181, R12.reuse, 0x2 ;  /* 0x0000000cb5e27211 */ /* 0x080fe200078a10ff */
[----:B------:R-:W-:Y:S01]  /*7830*/  ULDC UR10, c[0x0][0x240] ;  /* 0x00009000000a7ab9 */ /* 0x000fe20000000800 */
[----:B------:R-:W-:Y:S01]  /*7840*/  LEA R224, P4, R179, R12, 0x2 ;  /* 0x0000000cb3e07211 */ /* 0x000fe200078810ff */
[----:B------:R1:W-:Y:S01]  /*7850*/  STL.64 [R1+0x10], R208 ;  /* 0x000010d001007387 */ /* 0x0003e20000100a00 */
[----:B------:R-:W-:Y:S01]  /*7860*/  LEA.HI.X.SX32 R9, R191, R0, 0x2, P3 ;  /* 0x00000000bf097211 */ /* 0x000fe200018f16ff */
[----:B------:R-:W-:Y:S01]  /*7870*/  ULDC UR18, c[0x0][0x240] ;  /* 0x0000900000127ab9 */ /* 0x000fe20000000800 */
[----:B---3--:R-:W-:Y:S01]  /*7880*/  LEA R222, P3, R177, R12, 0x2 ;  /* 0x0000000cb1de7211 */ /* 0x008fe200078610ff */
[----:B------:R-:W3:Y:S01]  /*7890*/  LDC R245, c[0x0][0x230] ;  /* 0x00008c00fff57b82 */ /* 0x000ee20000000800 */
[-C--:B------:R-:W-:Y:S01]  /*78a0*/  LEA.HI.X.SX32 R221, R175, R0.reuse, 0x2, P2 ;  /* 0x00000000afdd7211 */ /* 0x080fe200010f16ff */
[----:B------:R-:W-:Y:S01]  /*78b0*/  IMAD R28, R28, UR5, RZ ;  /* 0x000000051c1c7c24 */ /* 0x000fe2000f8e02ff */
[----:B------:R-:W-:Y:S01]  /*78c0*/  LEA.HI.X.SX32 R231, R185, R0, 0x2, P0 ;  /* 0x00000000b9e77211 */ /* 0x000fe200000f16ff */
[----:B------:R-:W-:Y:S01]  /*78d0*/  IMAD R26, R26, UR7, RZ ;  /* 0x000000071a1a7c24 */ /* 0x000fe2000f8e02ff */
[-C--:B------:R-:W-:Y:S01]  /*78e0*/  LEA R206, P2, R161, R12.reuse, 0x2 ;  /* 0x0000000ca1ce7211 */ /* 0x080fe200078410ff */
[----:B------:R-:W-:Y:S01]  /*78f0*/  IMAD R25, R25, UR8, RZ ;  /* 0x0000000819197c24 */ /* 0x000fe2000f8e02ff */
[----:B--2---:R-:W-:Y:S01]  /*7900*/  LEA R216, P0, R171, R12, 0x2 ;  /* 0x0000000cabd87211 */ /* 0x004fe200078010ff */
[----:B------:R-:W-:Y:S01]  /*7910*/  IMAD R24, R24, UR9, RZ ;  /* 0x0000000918187c24 */ /* 0x000fe2000f8e02ff */
[-C--:B------:R-:W-:Y:S01]  /*7920*/  LEA.HI.X.SX32 R233, R187, R0.reuse, 0x2, P1 ;  /* 0x00000000bbe97211 */ /* 0x080fe200008f16ff */
[----:B------:R-:W-:Y:S01]  /*7930*/  ULDC UR13, c[0x0][0x240] ;  /* 0x00009000000d7ab9 */ /* 0x000fe20000000800 */
[-C--:B------:R-:W-:Y:S01]  /*7940*/  LEA.HI.X.SX32 R229, R183, R0.reuse, 0x2, P6 ;  /* 0x00000000b7e57211 */ /* 0x080fe200030f16ff */
[----:B------:R-:W2:Y:S01]  /*7950*/  LDC R247, c[0x0][0x230] ;  /* 0x00008c00fff77b82 */ /* 0x000ea20000000800 */
[-C--:B------:R-:W-:Y:S01]  /*7960*/  LEA.HI.X.SX32 R227, R181, R0.reuse, 0x2, P5 ;  /* 0x00000000b5e37211 */ /* 0x080fe200028f16ff */
[----:B------:R-:W-:Y:S01]  /*7970*/  IMAD R23, R23, UR10, RZ ;  /* 0x0000000a17177c24 */ /* 0x000fe2000f8e02ff */
[----:B------:R-:W-:Y:S01]  /*7980*/  LEA.HI.X.SX32 R225, R179, R0, 0x2, P4 ;  /* 0x00000000b3e17211 */ /* 0x000fe200020f16ff */
[----:B------:R-:W-:Y:S01]  /*7990*/  IMAD R5, R5, UR18, RZ ;  /* 0x0000001205057c24 */ /* 0x000fe2000f8e02ff */
[-C--:B------:R-:W-:Y:S01]  /*79a0*/  LEA R218, P1, R173, R12.reuse, 0x2 ;  /* 0x0000000cadda7211 */ /* 0x080fe200078210ff */
[----:B------:R-:W-:Y:S01]  /*79b0*/  ULDC UR12, c[0x0][0x240] ;  /* 0x00009000000c7ab9 */ /* 0x000fe20000000800 */
[-C--:B----4-:R-:W-:Y:S01]  /*79c0*/  LEA R214, P6, R169, R12.reuse, 0x2 ;  /* 0x0000000ca9d67211 */ /* 0x090fe200078c10ff */
[----:B------:R-:W-:Y:S01]  /*79d0*/  ULDC UR14, c[0x0][0x240] ;  /* 0x00009000000e7ab9 */ /* 0x000fe20000000800 */
[-C--:B-1----:R-:W-:Y:S01]  /*79e0*/  LEA R212, P5, R167, R12.reuse, 0x2 ;  /* 0x0000000ca7d47211 */ /* 0x082fe200078a10ff */
[----:B------:R-:W-:Y:S01]  /*79f0*/  ULDC UR15, c[0x0][0x240] ;  /* 0x00009000000f7ab9 */ /* 0x000fe20000000800 */
[----:B------:R-:W-:Y:S01]  /*7a00*/  LEA R210, P4, R165, R12, 0x2 ;  /* 0x0000000ca5d27211 */ /* 0x000fe200078810ff */
[----:B------:R-:W-:Y:S01]  /*7a10*/  ULDC UR16, c[0x0][0x240] ;  /* 0x0000900000107ab9 */ /* 0x000fe20000000800 */
[----:B------:R-:W-:Y:S01]  /*7a20*/  LEA.HI.X.SX32 R223, R177, R0, 0x2, P3 ;  /* 0x00000000b1df7211 */ /* 0x000fe200018f16ff */
[----:B------:R-:W-:Y:S01]  /*7a30*/  IMAD R18, R18, UR13, RZ ;  /* 0x0000000d12127c24 */ /* 0x000fe2000f8e02ff */
[----:B------:R-:W-:Y:S01]  /*7a40*/  LEA R208, P3, R163, R12, 0x2 ;  /* 0x0000000ca3d07211 */ /* 0x000fe200078610ff */
[----:B------:R-:W-:Y:S01]  /*7a50*/  ULDC UR17, c[0x0][0x240] ;  /* 0x0000900000117ab9 */ /* 0x000fe20000000800 */
[-C--:B------:R-:W-:Y:S01]  /*7a60*/  LEA.HI.X.SX32 R207, R161, R0.reuse, 0x2, P2 ;  /* 0x00000000a1cf7211 */ /* 0x080fe200010f16ff */
[----:B------:R-:W-:Y:S01]  /*7a70*/  IMAD R20, R20, UR12, RZ ;  /* 0x0000000c14147c24 */ /* 0x000fe2000f8e02ff */
[----:B------:R-:W-:Y:S01]  /*7a80*/  LEA.HI.X.SX32 R217, R171, R0, 0x2, P0 ;  /* 0x00000000abd97211 */ /* 0x000fe200000f16ff */
[----:B------:R-:W-:Y:S01]  /*7a90*/  IMAD R17, R17, UR14, RZ ;  /* 0x0000000e11117c24 */ /* 0x000fe2000f8e02ff */
[-C--:B------:R-:W-:Y:S01]  /*7aa0*/  LEA R192, P2, R147, R12.reuse, 0x2 ;  /* 0x0000000c93c07211 */ /* 0x080fe200078410ff */
[----:B------:R-:W-:Y:S01]  /*7ab0*/  IMAD R15, R15, UR15, RZ ;  /* 0x0000000f0f0f7c24 */ /* 0x000fe2000f8e02ff */
[----:B------:R-:W-:Y:S01]  /*7ac0*/  LEA R202, P0, R157, R12, 0x2 ;  /* 0x0000000c9dca7211 */ /* 0x000fe200078010ff */
[----:B------:R-:W-:Y:S01]  /*7ad0*/  IMAD R13, R13, UR16, RZ ;  /* 0x000000100d0d7c24 */ /* 0x000fe2000f8e02ff */
[-C--:B------:R-:W-:Y:S01]  /*7ae0*/  LEA.HI.X.SX32 R219, R173, R0.reuse, 0x2, P1 ;  /* 0x00000000addb7211 */ /* 0x080fe200008f16ff */
[----:B------:R-:W-:Y:S01]  /*7af0*/  ULDC UR20, c[0x0][0x240] ;  /* 0x0000900000147ab9 */ /* 0x000fe20000000800 */
[-C--:B------:R-:W-:Y:S01]  /*7b00*/  LEA.HI.X.SX32 R215, R169, R0.reuse, 0x2, P6 ;  /* 0x00000000a9d77211 */ /* 0x080fe200030f16ff */
[----:B------:R-:W-:Y:S01]  /*7b10*/  IMAD R10, R10, UR17, RZ ;  /* 0x000000110a0a7c24 */ /* 0x000fe2000f8e02ff */
[-C--:B------:R-:W-:Y:S01]  /*7b20*/  LEA.HI.X.SX32 R213, R167, R0.reuse, 0x2, P5 ;  /* 0x00000000a7d57211 */ /* 0x080fe200028f16ff */
[----:B------:R-:W-:Y:S01]  /*7b30*/  ULDC UR19, c[0x0][0x240] ;  /* 0x0000900000137ab9 */ /* 0x000fe20000000800 */
[----:B------:R-:W-:Y:S01]  /*7b40*/  LEA.HI.X.SX32 R211, R165, R0, 0x2, P4 ;  /* 0x00000000a5d37211 */ /* 0x000fe200020f16ff */
[----:B------:R-:W-:Y:S01]  /*7b50*/  ULDC UR21, c[0x0][0x240] ;  /* 0x0000900000157ab9 */ /* 0x000fe20000000800 */
[-C--:B------:R-:W-:Y:S01]  /*7b60*/  LEA R204, P1, R159, R12.reuse, 0x2 ;  /* 0x0000000c9fcc7211 */ /* 0x080fe200078210ff */
[----:B------:R-:W-:Y:S01]  /*7b70*/  ULDC UR22, c[0x0][0x240] ;  /* 0x0000900000167ab9 */ /* 0x000fe20000000800 */
[-C--:B------:R-:W-:Y:S01]  /*7b80*/  LEA R200, P6, R155, R12.reuse, 0x2 ;  /* 0x0000000c9bc87211 */ /* 0x080fe200078c10ff */
[----:B------:R-:W-:Y:S01]  /*7b90*/  ULDC UR23, c[0x0][0x240] ;  /* 0x0000900000177ab9 */ /* 0x000fe20000000800 */
[-C--:B------:R-:W-:Y:S01]  /*7ba0*/  LEA R198, P5, R153, R12.reuse, 0x2 ;  /* 0x0000000c99c67211 */ /* 0x080fe200078a10ff */
[----:B------:R-:W-:Y:S01]  /*7bb0*/  IMAD R4, R4, UR20, RZ ;  /* 0x0000001404047c24 */ /* 0x000fe2000f8e02ff */
[----:B------:R-:W-:Y:S01]  /*7bc0*/  LEA R196, P4, R151, R12, 0x2 ;  /* 0x0000000c97c47211 */ /* 0x000fe200078810ff */
[----:B------:R-:W-:Y:S01]  /*7bd0*/  ULDC UR24, c[0x0][0x240] ;  /* 0x0000900000187ab9 */ /* 0x000fe20000000800 */
[----:B------:R-:W-:Y:S01]  /*7be0*/  LEA.HI.X.SX32 R209, R163, R0, 0x2, P3 ;  /* 0x00000000a3d17211 */ /* 0x000fe200018f16ff */
[----:B------:R-:W-:Y:S01]  /*7bf0*/  IMAD R2, R2, UR19, RZ ;  /* 0x0000001302027c24 */ /* 0x000fe2000f8e02ff */
[----:B------:R-:W-:Y:S01]  /*7c00*/  LEA R194, P3, R149, R12, 0x2 ;  /* 0x0000000c95c27211 */ /* 0x000fe200078610ff */
[----:B------:R-:W-:Y:S01]  /*7c10*/  IMAD R14, R14, UR21, RZ ;  /* 0x000000150e0e7c24 */ /* 0x000fe2000f8e02ff */
[-C--:B------:R-:W-:Y:S01]  /*7c20*/  LEA.HI.X.SX32 R193, R147, R0.reuse, 0x2, P2 ;  /* 0x0000000093c17211 */ /* 0x080fe200010f16ff */
[----:B------:R-:W-:Y:S01]  /*7c30*/  IMAD R16, R16, UR22, RZ ;  /* 0x0000001610107c24 */ /* 0x000fe2000f8e02ff */
[----:B------:R-:W-:Y:S01]  /*7c40*/  LEA.HI.X.SX32 R203, R157, R0, 0x2, P0 ;  /* 0x000000009dcb7211 */ /* 0x000fe200000f16ff */
[----:B------:R-:W-:Y:S01]  /*7c50*/  IMAD R19, R19, UR23, RZ ;  /* 0x0000001713137c24 */ /* 0x000fe2000f8e02ff */
[-C--:B------:R-:W-:Y:S01]  /*7c60*/  LEA R178, P2, R133, R12.reuse, 0x2 ;  /* 0x0000000c85b27211 */ /* 0x080fe200078410ff */
[----:B------:R-:W-:Y:S01]  /*7c70*/  ULDC UR27, c[0x0][0x240] ;  /* 0x00009000001b7ab9 */ /* 0x000fe20000000800 */
[----:B------:R-:W-:Y:S01]  /*7c80*/  LEA R188, P0, R143, R12, 0x2 ;  /* 0x0000000c8fbc7211 */ /* 0x000fe200078010ff */
[----:B------:R-:W1:Y:S01]  /*7c90*/  LDC R249, c[0x0][0x230] ;  /* 0x00008c00fff97b82 */ /* 0x000e620000000800 */
[-C--:B------:R-:W-:Y:S01]  /*7ca0*/  LEA.HI.X.SX32 R205, R159, R0.reuse, 0x2, P1 ;  /* 0x000000009fcd7211 */ /* 0x080fe200008f16ff */
[----:B------:R-:W-:Y:S01]  /*7cb0*/  IMAD R21, R21, UR24, RZ ;  /* 0x0000001815157c24 */ /* 0x000fe2000f8e02ff */
[-C--:B------:R-:W-:Y:S01]  /*7cc0*/  LEA.HI.X.SX32 R201, R155, R0.reuse, 0x2, P6 ;  /* 0x000000009bc97211 */ /* 0x080fe200030f16ff */
[----:B------:R-:W-:Y:S01]  /*7cd0*/  ULDC UR25, c[0x0][0x240] ;  /* 0x0000900000197ab9 */ /* 0x000fe20000000800 */
        /* <DEDUP_REMOVED lines=21> */
[----:B------:R-:W-:Y:S01]  /*7e30*/  IMAD R237, R237, UR30, RZ ;  /* 0x0000001eeded7c24 */ /* 0x000fe2000f8e02ff */
[----:B------:R-:W-:Y:S01]  /*7e40*/  LEA R174, P0, R129, R12, 0x2 ;  /* 0x0000000c81ae7211 */ /* 0x000fe200078010ff */
[----:B------:R-:W4:Y:S01]  /*7e50*/  S2UR UR4, SR_CgaCtaId ;  /* 0x00000000000479c3 */ /* 0x000f220000008800 */
[-C--:B------:R-:W-:Y:S01]  /*7e60*/  LEA.HI.X.SX32 R191, R145, R0.reuse, 0x2, P1 ;  /* 0x0000000091bf7211 */ /* 0x080fe200008f16ff */
[----:B------:R-:W-:Y:S01]  /*7e70*/  IMAD R236, R236, UR31, RZ ;  /* 0x0000001fecec7c24 */ /* 0x000fe2000f8e02ff */
[-C--:B------:R-:W-:Y:S01]  /*7e80*/  LEA.HI.X.SX32 R187, R141, R0.reuse, 0x2, P6 ;  /* 0x000000008dbb7211 */ /* 0x080fe200030f16ff */
[----:B------:R-:W-:Y:S01]  /*7e90*/  ULDC UR5, c[0x0][0x234] ;  /* 0x00008d0000057ab9 */ /* 0x000fe20000000800 */
[-C--:B------:R-:W-:Y:S01]  /*7ea0*/  LEA.HI.X.SX32 R185, R139, R0.reuse, 0x2, P5 ;  /* 0x000000008bb97211 */ /* 0x080fe200028f16ff */
[----:B------:R-:W-:Y:S01]  /*7eb0*/  IMAD R11, R11, UR5, RZ ;  /* 0x000000050b0b7c24 */ /* 0x000fe2000f8e02ff */
[----:B------:R-:W-:Y:S01]  /*7ec0*/  LEA.HI.X.SX32 R183, R137, R0, 0x2, P4 ;  /* 0x0000000089b77211 */ /* 0x000fe200020f16ff */
[----:B------:R-:W-:Y:S01]  /*7ed0*/  ULDC.64 UR6, c[0x0][0x210] ;  /* 0x0000840000067ab9 */ /* 0x000fe20000000a00 */
[-C--:B------:R-:W-:Y:S01]  /*7ee0*/  LEA R176, P1, R131, R12.reuse, 0x2 ;  /* 0x0000000c83b07211 */ /* 0x080fe200078210ff */
[----:B------:R-:W-:Y:S01]  /*7ef0*/  IMAD R6, R6, UR5, RZ ;  /* 0x0000000506067c24 */ /* 0x000fe2000f8e02ff */
[-C--:B------:R-:W-:Y:S01]  /*7f00*/  LEA R172, P6, R127, R12.reuse, 0x2 ;  /* 0x0000000c7fac7211 */ /* 0x080fe200078c10ff */
[----:B------:R-:W-:Y:S01]  /*7f10*/  UMOV UR10, 0x400 ;  /* 0x00000400000a7882 */ /* 0x000fe20000000000 */
[-C--:B------:R-:W-:Y:S01]  /*7f20*/  LEA R170, P5, R125, R12.reuse, 0x2 ;  /* 0x0000000c7daa7211 */ /* 0x080fe200078a10ff */
[----:B------:R-:W-:Y:S01]  /*7f30*/  ULDC.64 UR8, c[0x0][0x208] ;  /* 0x0000820000087ab9 */ /* 0x000fe20000000a00 */
[----:B------:R-:W-:Y:S01]  /*7f40*/  LEA R168, P4, R123, R12, 0x2 ;  /* 0x0000000c7ba87211 */ /* 0x000fe200078810ff */
[----:B------:R-:W-:Y:S01]  /*7f50*/  STL.64 [R1+0x8], R8 ;  /* 0x0000080801007387 */ /* 0x000fe20000100a00 */
[----:B------:R-:W-:-:S02]  /*7f60*/  LEA.HI.X.SX32 R181, R135, R0, 0x2, P3 ;  /* 0x0000000087b57211 */ /* 0x000fc400018f16ff */
[----:B------:R-:W-:Y:S01]  /*7f70*/  LEA R166, P3, R121, R12, 0x2 ;  /* 0x0000000c79a67211 */ /* 0x000fe200078610ff */
[----:B------:R-:W-:Y:S01]  /*7f80*/  STL.64 [R1], R234 ;  /* 0x000000ea01007387 */ /* 0x000fe20000100a00 */
[-C--:B------:R-:W-:Y:S02]  /*7f90*/  LEA.HI.X.SX32 R165, R119, R0.reuse, 0x2, P2 ;  /* 0x0000000077a57211 */ /* 0x080fe400010f16ff */
[----:B------:R-:W-:Y:S01]  /*7fa0*/  LEA.HI.X.SX32 R175, R129, R0, 0x2, P0 ;  /* 0x0000000081af7211 */ /* 0x000fe200000f16ff */
[----:B----4-:R-:W-:Y:S01]  /*7fb0*/  ULEA UR10, UR4, UR10, 0x18 ;  /* 0x0000000a040a7291 */ /* 0x010fe2000f8ec03f */
[-C--:B------:R-:W-:Y:S01]  /*7fc0*/  LEA R150, P2, R105, R12.reuse, 0x2 ;  /* 0x0000000c69967211 */ /* 0x080fe200078410ff */
[----:B------:R4:W-:Y:S01]  /*7fd0*/  STL.64 [R1+0xfb8], R234 ;  /* 0x000fb8ea01007387 */ /* 0x0009e20000100a00 */
[----:B------:R-:W-:Y:S01]  /*7fe0*/  LEA R160, P0, R115, R12, 0x2 ;  /* 0x0000000c73a07211 */ /* 0x000fe200078010ff */
[----:B------:R-:W-:Y:S01]  /*7ff0*/  ULDC UR4, c[0x0][0x230] ;  /* 0x00008c0000047ab9 */ /* 0x000fe20000000800 */
[-C--:B------:R-:W-:Y:S01]  /*8000*/  LEA.HI.X.SX32 R177, R131, R0.reuse, 0x2, P1 ;  /* 0x0000000083b17211 */ /* 0x080fe200008f16ff */
[----:B------:R-:W-:Y:S01]  /*8010*/  STL.64 [R1+0xfd0], R222 ;  /* 0x000fd0de01007387 */ /* 0x000fe20000100a00 */
[----:B------:R-:W-:-:S02]  /*8020*/  LEA.HI.X.SX32 R173, R127, R0, 0x2, P6 ;  /* 0x000000007fad7211 */ /* 0x000fc400030f16ff */
[-C--:B------:R-:W-:Y:S01]  /*8030*/  LEA.HI.X.SX32 R171, R125, R0.reuse, 0x2, P5 ;  /* 0x000000007dab7211 */ /* 0x080fe200028f16ff */
[----:B------:R1:W-:Y:S01]  /*8040*/  STL.64 [R1+0xfc0], R220 ;  /* 0x000fc0dc01007387 */ /* 0x0003e20000100a00 */
[----:B------:R-:W-:Y:S02]  /*8050*/  LEA.HI.X.SX32 R169, R123, R0, 0x2, P4 ;  /* 0x000000007ba97211 */ /* 0x000fe400020f16ff */
[-C--:B------:R-:W-:Y:S01]  /*8060*/  LEA R162, P1, R117, R12.reuse, 0x2 ;  /* 0x0000000c75a27211 */ /* 0x080fe200078210ff */
[----:B------:R1:W-:Y:S01]  /*8070*/  STL.64 [R1+0xfc8], R218 ;  /* 0x000fc8da01007387 */ /* 0x0003e20000100a00 */
[-C--:B------:R-:W-:Y:S02]  /*8080*/  LEA R158, P6, R113, R12.reuse, 0x2 ;  /* 0x0000000c719e7211 */ /* 0x080fe400078c10ff */
[-C--:B------:R-:W-:Y:S02]  /*8090*/  LEA R156, P5, R111, R12.reuse, 0x2 ;  /* 0x0000000c6f9c7211 */ /* 0x080fe400078a10ff */
[----:B------:R-:W-:-:S02]  /*80a0*/  LEA R154, P4, R109, R12, 0x2 ;  /* 0x0000000c6d9a7211 */ /* 0x000fc400078810ff */
[----:B------:R-:W-:Y:S02]  /*80b0*/  LEA.HI.X.SX32 R167, R121, R0, 0x2, P3 ;  /* 0x0000000079a77211 */ /* 0x000fe400018f16ff */
[----:B------:R-:W-:Y:S02]  /*80c0*/  LEA R152, P3, R107, R12, 0x2 ;  /* 0x0000000c6b987211 */ /* 0x000fe400078610ff */
[-C--:B------:R-:W-:Y:S02]  /*80d0*/  LEA.HI.X.SX32 R151, R105, R0.reuse, 0x2, P2 ;  /* 0x0000000069977211 */ /* 0x080fe400010f16ff */
[----:B------:R-:W-:Y:S02]  /*80e0*/  LEA.HI.X.SX32 R161, R115, R0, 0x2, P0 ;  /* 0x0000000073a17211 */ /* 0x000fe400000f16ff */
[-C--:B------:R-:W-:Y:S02]  /*80f0*/  LEA R136, P2, R91, R12.reuse, 0x2 ;  /* 0x0000000c5b887211 */ /* 0x080fe400078410ff */
[----:B------:R-:W-:-:S02]  /*8100*/  LEA R146, P0, R101, R12, 0x2 ;  /* 0x0000000c65927211 */ /* 0x000fc400078010ff */
[-C--:B------:R-:W-:Y:S02]  /*8110*/  LEA.HI.X.SX32 R163, R117, R0.reuse, 0x2, P1 ;  /* 0x0000000075a37211 */ /* 0x080fe400008f16ff */
[-C--:B------:R-:W-:Y:S02]  /*8120*/  LEA.HI.X.SX32 R159, R113, R0.reuse, 0x2, P6 ;  /* 0x00000000719f7211 */ /* 0x080fe400030f16ff */
[-C--:B------:R-:W-:Y:S02]  /*8130*/  LEA.HI.X.SX32 R157, R111, R0.reuse, 0x2, P5 ;  /* 0x000000006f9d7211 */ /* 0x080fe400028f16ff */
[----:B------:R-:W-:Y:S02]  /*8140*/  LEA.HI.X.SX32 R155, R109, R0, 0x2, P4 ;  /* 0x000000006d9b7211 */ /* 0x000fe400020f16ff */
[-C--:B------:R-:W-:Y:S02]  /*8150*/  LEA R148, P1, R103, R12.reuse, 0x2 ;  /* 0x0000000c67947211 */ /* 0x080fe400078210ff */
[----:B------:R-:W-:-:S02]  /*8160*/  LEA R144, P6, R99, R12, 0x2 ;  /* 0x0000000c63907211 */ /* 0x000fc400078c10ff */
[-C--:B------:R-:W-:Y:S02]  /*8170*/  LEA R142, P5, R97, R12.reuse, 0x2 ;  /* 0x0000000c618e7211 */ /* 0x080fe400078a10ff */
[----:B------:R-:W-:Y:S02]  /*8180*/  LEA R140, P4, R95, R12, 0x2 ;  /* 0x0000000c5f8c7211 */ /* 0x000fe400078810ff */
[----:B------:R-:W-:Y:S02]  /*8190*/  LEA.HI.X.SX32 R153, R107, R0, 0x2, P3 ;  /* 0x000000006b997211 */ /* 0x000fe400018f16ff */
[----:B------:R-:W-:Y:S02]  /*81a0*/  LEA R138, P3, R93, R12, 0x2 ;  /* 0x0000000c5d8a7211 */ /* 0x000fe400078610ff */
[-C--:B------:R-:W-:Y:S02]  /*81b0*/  LEA.HI.X.SX32 R137, R91, R0.reuse, 0x2, P2 ;  /* 0x000000005b897211 */ /* 0x080fe400010f16ff */
[----:B------:R-:W-:-:S02]  /*81c0*/  LEA.HI.X.SX32 R147, R101, R0, 0x2, P0 ;  /* 0x0000000065937211 */ /* 0x000fc400000f16ff */
[-C--:B------:R-:W-:Y:S02]  /*81d0*/  LEA R122, P2, R77, R12.reuse, 0x2 ;  /* 0x0000000c4d7a7211 */ /* 0x080fe400078410ff */
[----:B------:R-:W-:Y:S02]  /*81e0*/  LEA R132, P0, R87, R12, 0x2 ;  /* 0x0000000c57847211 */ /* 0x000fe400078010ff */
[-C--:B------:R-:W-:Y:S02]  /*81f0*/  LEA.HI.X.SX32 R149, R103, R0.reuse, 0x2, P1 ;  /* 0x0000000067957211 */ /* 0x080fe400008f16ff */
[-C--:B------:R-:W-:Y:S02]  /*8200*/  LEA.HI.X.SX32 R145, R99, R0.reuse, 0x2, P6 ;  /* 0x0000000063917211 */ /* 0x080fe400030f16ff */
[-C--:B------:R-:W-:Y:S02]  /*8210*/  LEA.HI.X.SX32 R143, R97, R0.reuse, 0x2, P5 ;  /* 0x00000000618f7211 */ /* 0x080fe400028f16ff */
[----:B------:R-:W-:-:S02]  /*8220*/  LEA.HI.X.SX32 R141, R95, R0, 0x2, P4 ;  /* 0x000000005f8d7211 */ /* 0x000fc400020f16ff */
[-C--:B------:R-:W-:Y:S02]  /*8230*/  LEA R134, P1, R89, R12.reuse, 0x2 ;  /* 0x0000000c59867211 */ /* 0x080fe400078210ff */
[-C--:B------:R-:W-:Y:S02]  /*8240*/  LEA R130, P6, R85, R12.reuse, 0x2 ;  /* 0x0000000c55827211 */ /* 0x080fe400078c10ff */
[-C--:B------:R-:W-:Y:S02]  /*8250*/  LEA R128, P5, R83, R12.reuse, 0x2 ;  /* 0x0000000c53807211 */ /* 0x080fe400078a10ff */
[----:B------:R-:W-:Y:S02]  /*8260*/  LEA R126, P4, R81, R12, 0x2 ;  /* 0x0000000c517e7211 */ /* 0x000fe400078810ff */
[----:B------:R-:W-:Y:S02]  /*8270*/  LEA.HI.X.SX32 R139, R93, R0, 0x2, P3 ;  /* 0x000000005d8b7211 */ /* 0x000fe400018f16ff */
[----:B------:R-:W-:-:S02]  /*8280*/  LEA R124, P3, R79, R12, 0x2 ;  /* 0x0000000c4f7c7211 */ /* 0x000fc400078610ff */
[-C--:B------:R-:W-:Y:S02]  /*8290*/  LEA.HI.X.SX32 R123, R77, R0.reuse, 0x2, P2 ;  /* 0x000000004d7b7211 */ /* 0x080fe400010f16ff */
[----:B------:R-:W-:Y:S02]  /*82a0*/  LEA.HI.X.SX32 R133, R87, R0, 0x2, P0 ;  /* 0x0000000057857211 */ /* 0x000fe400000f16ff */
[-C--:B------:R-:W-:Y:S02]  /*82b0*/  LEA R108, P2, R63, R12.reuse, 0x2 ;  /* 0x0000000c3f6c7211 */ /* 0x080fe400078410ff */
[----:B------:R-:W-:Y:S02]  /*82c0*/  LEA R118, P0, R73, R12, 0x2 ;  /* 0x0000000c49767211 */ /* 0x000fe400078010ff */
[-C--:B------:R-:W-:Y:S02]  /*82d0*/  LEA.HI.X.SX32 R135, R89, R0.reuse, 0x2, P1 ;  /* 0x0000000059877211 */ /* 0x080fe400008f16ff */
[----:B------:R-:W-:-:S02]  /*82e0*/  LEA.HI.X.SX32 R131, R85, R0, 0x2, P6 ;  /* 0x0000000055837211 */ /* 0x000fc400030f16ff */
[-C--:B------:R-:W-:Y:S02]  /*82f0*/  LEA.HI.X.SX32 R129, R83, R0.reuse, 0x2, P5 ;  /* 0x0000000053817211 */ /* 0x080fe400028f16ff */
[----:B------:R-:W-:Y:S02]  /*8300*/  LEA.HI.X.SX32 R127, R81, R0, 0x2, P4 ;  /* 0x00000000517f7211 */ /* 0x000fe400020f16ff */
[-C--:B------:R-:W-:Y:S02]  /*8310*/  LEA R120, P1, R75, R12.reuse, 0x2 ;  /* 0x0000000c4b787211 */ /* 0x080fe400078210ff */
        /* <DEDUP_REMOVED lines=76> */
[----:B------:R-:W-:Y:S01]  /*87e0*/  LEA.HI.X.SX32 R49, R18, R0, 0x2, P0 ;  /* 0x0000000012317211 */ /* 0x000fe200000f16ff */
[----:B------:R-:W1:Y:S01]  /*87f0*/  LDC R5, c[0x0][0x230] ;  /* 0x00008c00ff057b82 */ /* 0x000e620000000800 */
[----:B------:R-:W-:Y:S02]  /*8800*/  LEA R34, P0, R4, R12, 0x2 ;  /* 0x0000000c04227211 */ /* 0x000fe400078010ff */
[-C--:B------:R-:W-:Y:S02]  /*8810*/  LEA.HI.X.SX32 R51, R20, R0.reuse, 0x2, P1 ;  /* 0x0000000014337211 */ /* 0x080fe400008f16ff */
[-C--:B------:R-:W-:Y:S02]  /*8820*/  LEA.HI.X.SX32 R47, R17, R0.reuse, 0x2, P6 ;  /* 0x00000000112f7211 */ /* 0x080fe400030f16ff */
[----:B------:R-:W-:-:S02]  /*8830*/  LEA.HI.X.SX32 R45, R15, R0, 0x2, P5 ;  /* 0x000000000f2d7211 */ /* 0x000fc400028f16ff */
[----:B------:R-:W-:Y:S02]  /*8840*/  LEA.HI.X.SX32 R43, R13, R0, 0x2, P4 ;  /* 0x000000000d2b7211 */ /* 0x000fe400020f16ff */
[-C--:B------:R-:W-:Y:S02]  /*8850*/  LEA R36, P1, R2, R12.reuse, 0x2 ;  /* 0x0000000c02247211 */ /* 0x080fe400078210ff */
[-C--:B------:R-:W-:Y:S02]  /*8860*/  LEA R32, P6, R14, R12.reuse, 0x2 ;  /* 0x0000000c0e207211 */ /* 0x080fe400078c10ff */
[-C--:B------:R-:W-:Y:S02]  /*8870*/  LEA R30, P5, R16, R12.reuse, 0x2 ;  /* 0x0000000c101e7211 */ /* 0x080fe400078a10ff */
[----:B------:R-:W-:Y:S02]  /*8880*/  LEA R28, P4, R19, R12, 0x2 ;  /* 0x0000000c131c7211 */ /* 0x000fe400078810ff */
[----:B------:R-:W-:-:S02]  /*8890*/  LEA.HI.X.SX32 R41, R10, R0, 0x2, P3 ;  /* 0x000000000a297211 */ /* 0x000fc400018f16ff */
[----:B------:R-:W-:Y:S01]  /*88a0*/  LEA R26, P3, R21, R12, 0x2 ;  /* 0x0000000c151a7211 */ /* 0x000fe200078610ff */
[----:B------:R-:W1:Y:S01]  /*88b0*/  LDC R10, c[0x0][0x230] ;  /* 0x00008c00ff0a7b82 */ /* 0x000e620000000800 */
[----:B------:R-:W-:Y:S02]  /*88c0*/  LEA.HI.X.SX32 R35, R4, R0, 0x2, P0 ;  /* 0x0000000004237211 */ /* 0x000fe400000f16ff */
[----:B------:R-:W-:Y:S02]  /*88d0*/  LEA R20, P0, R241, R12, 0x2 ;  /* 0x0000000cf1147211 */ /* 0x000fe400078010ff */
[-C--:B------:R-:W-:Y:S01]  /*88e0*/  LEA.HI.X.SX32 R37, R2, R0.reuse, 0x2, P1 ;  /* 0x0000000002257211 */ /* 0x080fe200008f16ff */
[----:B---3--:R-:W-:Y:S01]  /*88f0*/  VIADD R2, R245, 0xffffffff ;  /* 0xfffffffff5027836 */ /* 0x008fe20000000000 */
[-C--:B------:R-:W-:Y:S01]  /*8900*/  LEA.HI.X.SX32 R33, R14, R0.reuse, 0x2, P6 ;  /* 0x000000000e217211 */ /* 0x080fe200030f16ff */
[----:B------:R-:W3:Y:S01]  /*8910*/  LDC R245, c[0x0][0x230] ;  /* 0x00008c00fff57b82 */ /* 0x000ee20000000800 */
[----:B------:R-:W-:-:S02]  /*8920*/  LEA.HI.X.SX32 R31, R16, R0, 0x2, P5 ;  /* 0x00000000101f7211 */ /* 0x000fc400028f16ff */
[----:B------:R-:W-:Y:S02]  /*8930*/  LEA.HI.X.SX32 R29, R19, R0, 0x2, P4 ;  /* 0x00000000131d7211 */ /* 0x000fe400020f16ff */
[-C--:B------:R-:W-:Y:S02]  /*8940*/  LEA R24, P2, R243, R12.reuse, 0x2 ;  /* 0x0000000cf3187211 */ /* 0x080fe400078410ff */
[-C--:B------:R-:W-:Y:S02]  /*8950*/  LEA R22, P1, R242, R12.reuse, 0x2 ;  /* 0x0000000cf2167211 */ /* 0x080fe400078210ff */
[-C--:B------:R-:W-:Y:S02]  /*8960*/  LEA R18, P6, R239, R12.reuse, 0x2 ;  /* 0x0000000cef127211 */ /* 0x080fe400078c10ff */
[-C--:B------:R-:W-:Y:S02]  /*8970*/  LEA R16, P5, R238, R12.reuse, 0x2 ;  /* 0x0000000cee107211 */ /* 0x080fe400078a10ff */
[----:B------:R-:W-:-:S02]  /*8980*/  LEA R14, P4, R237, R12, 0x2 ;  /* 0x0000000ced0e7211 */ /* 0x000fc400078810ff */
[----:B------:R-:W-:Y:S02]  /*8990*/  LEA.HI.X.SX32 R27, R21, R0, 0x2, P3 ;  /* 0x00000000151b7211 */ /* 0x000fe400018f16ff */
[C---:B------:R-:W-:Y:S02]  /*89a0*/  LEA R12, P3, R236.reuse, R12, 0x2 ;  /* 0x0000000cec0c7211 */ /* 0x040fe400078610ff */
[-C--:B------:R-:W-:Y:S02]  /*89b0*/  LEA.HI.X.SX32 R21, R241, R0.reuse, 0x2, P0 ;  /* 0x00000000f1157211 */ /* 0x080fe400000f16ff */
[----:B------:R-:W3:Y:S01]  /*89c0*/  LDC R241, c[0x0][0x230] ;  /* 0x00008c00fff17b82 */ /* 0x000ee20000000800 */
[----:B------:R-:W-:Y:S02]  /*89d0*/  LEA.HI.X.SX32 R13, R236, R0, 0x2, P3 ;  /* 0x00000000ec0d7211 */ /* 0x000fe400018f16ff */
[----:B--2---:R-:W-:Y:S02]  /*89e0*/  IADD3 R4, R247, -0x3, RZ ;  /* 0xfffffffdf7047810 */ /* 0x004fe40007ffe0ff */
[----:B------:R-:W-:-:S02]  /*89f0*/  LEA R236, P0, R11, UR6, 0x2 ;  /* 0x000000060bec7c11 */ /* 0x000fc4000f8010ff */
[-C--:B------:R-:W-:Y:S01]  /*8a00*/  LEA.HI.X.SX32 R25, R243, R0.reuse, 0x2, P2 ;  /* 0x00000000f3197211 */ /* 0x080fe200010f16ff */
[----:B------:R-:W2:Y:S01]  /*8a10*/  LDC R247, c[0x0][0x230] ;  /* 0x00008c00fff77b82 */ /* 0x000ea20000000800 */
[-C--:B------:R-:W-:Y:S02]  /*8a20*/  LEA.HI.X.SX32 R23, R242, R0.reuse, 0x2, P1 ;  /* 0x00000000f2177211 */ /* 0x080fe400008f16ff */
[-C--:B------:R-:W-:Y:S02]  /*8a30*/  LEA.HI.X.SX32 R19, R239, R0.reuse, 0x2, P6 ;  /* 0x00000000ef137211 */ /* 0x080fe400030f16ff */
[-C--:B------:R-:W-:Y:S02]  /*8a40*/  LEA.HI.X.SX32 R17, R238, R0.reuse, 0x2, P5 ;  /* 0x00000000ee117211 */ /* 0x080fe400028f16ff */
[----:B------:R-:W-:Y:S01]  /*8a50*/  LEA.HI.X.SX32 R15, R237, R0, 0x2, P4 ;  /* 0x00000000ed0f7211 */ /* 0x000fe200020f16ff */
[----:B------:R-:W-:Y:S01]  /*8a60*/  VIADD R0, R246, 0xfffffffe ;  /* 0xfffffffef6007836 */ /* 0x000fe20000000000 */
[----:B------:R-:W-:Y:S01]  /*8a70*/  ISETP.GE.U32.AND P5, PT, R2, 0x7fffff80, PT ;  /* 0x7fffff800200780c */ /* 0x000fe20003fa6070 */
[----:B------:R-:W-:Y:S01]  /*8a80*/  VIADD R2, R248, 0xfffffffc ;  /* 0xfffffffcf8027836 */ /* 0x000fe20000000000 */
[----:B------:R-:W-:Y:S01]  /*8a90*/  ISETP.GE.U32.AND P6, PT, R4, 0x7fffff7e, PT ;  /* 0x7fffff7e0400780c */ /* 0x000fe20003fc6070 */
[----:B------:R-:W2:Y:S01]  /*8aa0*/  LDC R242, c[0x0][0x230] ;  /* 0x00008c00fff27b82 */ /* 0x000ea20000000800 */
[----:B------:R-:W-:-:S02]  /*8ab0*/  LEA.HI.X.SX32 R237, R11, UR7, 0x2, P0 ;  /* 0x000000070bed7c11 */ /* 0x000fc400080f16ff */
[----:B------:R-:W-:Y:S02]  /*8ac0*/  LEA R238, P0, R6, UR6, 0x2 ;  /* 0x0000000606ee7c11 */ /* 0x000fe4000f8010ff */
[----:B------:R-:W-:Y:S01]  /*8ad0*/  SHF.L.U32 R244, R244, 0x4, RZ ;  /* 0x00000004f4f47819 */ /* 0x000fe200000006ff */
[----:B----4-:R-:W-:Y:S01]  /*8ae0*/  IMAD.WIDE R234, R240, 0x4, R236 ;  /* 0x00000004f0ea7825 */ /* 0x010fe200078e02ec */
[----:B------:R-:W-:Y:S01]  /*8af0*/  ISETP.GE.U32.AND P4, PT, R0, 0x7fffff7f, PT ;  /* 0x7fffff7f0000780c */ /* 0x000fe20003f86070 */
[----:B------:R-:W4:Y:S01]  /*8b00*/  LDC R4, c[0x0][0x230] ;  /* 0x00008c00ff047b82 */ /* 0x000f220000000800 */
[----:B------:R-:W-:Y:S01]  /*8b10*/  ISETP.GE.U32.AND P1, PT, R2, 0x7fffff7d, PT ;  /* 0x7fffff7d0200780c */ /* 0x000fe20003f26070 */
[----:B-1----:R-:W-:Y:S01]  /*8b20*/  VIADD R0, R249, 0xffffffdf ;  /* 0xffffffdff9007836 */ /* 0x002fe20000000000 */
[----:B------:R-:W-:Y:S01]  /*8b30*/  LEA.HI.X.SX32 R239, R6, UR7, 0x2, P0 ;  /* 0x0000000706ef7c11 */ /* 0x000fe200080f16ff */
[----:B------:R-:W-:Y:S01]  /*8b40*/  VIADD R2, R5, 0xffffffde ;  /* 0xffffffde05027836 */ /* 0x000fe20000000000 */
[----:B------:R-:W-:Y:S01]  /*8b50*/  LOP3.LUT R6, R244, 0x70, RZ, 0xc0, !PT ;  /* 0x00000070f4067812 */ /* 0x000fe200078ec0ff */
[----:B------:R-:W-:Y:S01]  /*8b60*/  STL.64 [R1+0x868], R234 ;  /* 0x000868ea01007387 */ /* 0x000fe20000100a00 */
[----:B------:R-:W-:Y:S01]  /*8b70*/  ISETP.GE.U32.AND P3, PT, R0, 0x7fffff60, PT ;  /* 0x7fffff600000780c */ /* 0x000fe20003f66070 */
[----:B------:R-:W1:Y:S01]  /*8b80*/  LDC R5, c[0x0][0x230] ;  /* 0x00008c00ff057b82 */ /* 0x000e620000000800 */
[----:B------:R-:W-:Y:S01]  /*8b90*/  LEA R6, R250, R6, 0x7 ;  /* 0x00000006fa067211 */ /* 0x000fe200078e38ff */
[----:B------:R-:W-:Y:S01]  /*8ba0*/  VIADD R0, R10, 0xffffffdd ;  /* 0xffffffdd0a007836 */ /* 0x000fe20000000000 */
[----:B------:R-:W-:Y:S01]  /*8bb0*/  ISETP.GE.U32.AND P2, PT, R2, 0x7fffff5f, PT ;  /* 0x7fffff5f0200780c */ /* 0x000fe20003f46070 */
[----:B------:R-:W-:Y:S01]  /*8bc0*/  IMAD.WIDE R8, R240, 0x4, R238 ;  /* 0x00000004f0087825 */ /* 0x000fe200078e02ee */
[----:B------:R-:W-:Y:S01]  /*8bd0*/  LOP3.LUT R251, R7, 0x70, RZ, 0x3c, !PT ;  /* 0x0000007007fb7812 */ /* 0x000fe200078e3cff */
[----:B------:R-:W-:Y:S01]  /*8be0*/  ULDC.64 UR6, c[0x0][0x238] ;  /* 0x00008e0000067ab9 */ /* 0x000fe20000000a00 */
[----:B------:R-:W-:Y:S01]  /*8bf0*/  ISETP.GE.U32.AND P0, PT, R0, 0x7fffff5e, PT ;  /* 0x7fffff5e0000780c */ /* 0x000fe20003f06070 */
[----:B------:R-:W2:Y:S01]  /*8c00*/  LDC R10, c[0x0][0x230] ;  /* 0x00008c00ff0a7b82 */ /* 0x000ea20000000800 */
[----:B------:R-:W-:-:S02]  /*8c10*/  VIADD R2, R6, UR10 ;  /* 0x0000000a06027c36 */ /* 0x000fc40008000000 */
[----:B---3--:R-:W-:-:S03]  /*8c20*/  VIADD R0, R241, 0xffffffdc ;  /* 0xffffffdcf1007836 */ /* 0x008fc60000000000 */
[----:B------:R-:W-:Y:S01]  /*8c30*/  @!PT LDS RZ, [RZ] ;  /* 0x00000000fffff984 */ /* 0x000fe20000000800 */
[----:B------:R-:W-:Y:S01]  /*8c40*/  @!PT LDS RZ, [RZ] ;  /* 0x00000000fffff984 */ /* 0x000fe20000000800 */
[----:B------:R-:W-:Y:S01]  /*8c50*/  @!PT LDS RZ, [RZ] ;  /* 0x00000000fffff984 */ /* 0x000fe20000000800 */
[----:B------:R-:W-:Y:S02]  /*8c60*/  LDGSTS.E [R2], desc[UR8][R236.64], !P5 ;  /* 0x00000000ec027fae */ /* 0x000fe4000e921848 */
[----:B------:R-:W3:Y:S01]  /*8c70*/  LDC R11, c[0x0][0x230] ;  /* 0x00008c00ff0b7b82 */ /* 0x000ee20000000800 */
[----:B----4-:R-:W-:Y:S01]  /*8c80*/  VIADD R4, R4, 0xffffffbf ;  /* 0xffffffbf04047836 */ /* 0x010fe20000000000 */
[----:B------:R-:W-:Y:S01]  /*8c90*/  LDGSTS.E [R2+0x4000], desc[UR8][R238.64], !P5 ;  /* 0x04000000ee027fae */ /* 0x000fe2000e921848 */
[----:B------:R-:W-:Y:S02]  /*8ca0*/  ISETP.GE.U32.AND P5, PT, R0, 0x7fffff5d, PT ;  /* 0x7fffff5d0000780c */ /* 0x000fe40003fa6070 */
[----:B------:R-:W-:Y:S01]  /*8cb0*/  SHF.L.U32 R0, R240, 0x1, RZ ;  /* 0x00000001f0007819 */ /* 0x000fe200000006ff */
[----:B------:R-:W-:Y:S02]  /*8cc0*/  LDGSTS.E [R2+0x4], desc[UR8][R234.64], !P4 ;  /* 0x00004000ea027fae */ /* 0x000fe4000e121848 */
[----:B------:R-:W4:Y:S02]  /*8cd0*/  LDC R241, c[0x0][0x230] ;  /* 0x00008c00fff17b82 */ /* 0x000f240000000800 */
[----:B------:R-:W-:Y:S01]  /*8ce0*/  IMAD.WIDE R220, R0, 0x4, R236 ;  /* 0x0000000400dc7825 */ /* 0x000fe200078e02ec */
[----:B------:R-:W-:Y:S01]  /*8cf0*/  LDGSTS.E [R2+0x4004], desc[UR8][R8.64], !P4 ;  /* 0x0400400008027fae */ /* 0x000fe2000e121848 */
[----:B------:R-:W-:-:S02]  /*8d00*/  ISETP.GE.U32.AND P4, PT, R4, 0x7fffff40, PT ;  /* 0x7fffff400400780c */ /* 0x000fc40003f86070 */
[----:B------:R-:W-:Y:S01]  /*8d10*/  IMAD.WIDE R218, R0, 0x4, R238 ;  /* 0x0000000400da7825 */ /* 0x000fe200078e02ee */
[----:B------:R3:W-:Y:S01]  /*8d20*/  STL.64 [R1+0x858], R220 ;  /* 0x000858dc01007387 */ /* 0x0007e20000100a00 */
[----:B------:R-:W4:Y:S02]  /*8d30*/  LDC R243, c[0x0][0x230] ;  /* 0x00008c00fff37b82 */ /* 0x000f240000000800 */
[C---:B------:R-:W-:Y:S01]  /*8d40*/  IMAD R0, R240.reuse, 0x3, RZ ;  /* 0x00000003f0007824 */ /* 0x040fe200078e02ff */
[----:B------:R3:W-:Y:S01]  /*8d50*/  LDGSTS.E [R2+0x8], desc[UR8][R220.64], !P6 ;  /* 0x00008000dc027fae */ /* 0x0007e2000f121848 */
[----:B-1----:R-:W-:Y:S02]  /*8d60*/  VIADD R4, R5, 0xffffffbe ;  /* 0xffffffbe05047836 */ /* 0x002fe40000000000 */
[----:B------:R-:W-:Y:S01]  /*8d70*/  IMAD.SHL.U32 R5, R240, 0x40, RZ ;  /* 0x00000040f0057824 */ /* 0x000fe200078e00ff */
[----:B------:R1:W-:Y:S01]  /*8d80*/  STL.64 [R1+0x850], R218 ;  /* 0x000850da01007387 */ /* 0x0003e20000100a00 */
[----:B------:R-:W4:Y:S03]  /*8d90*/  LDC R244, c[0x0][0x230] ;  /* 0x00008c00fff47b82 */ /* 0x000f260000000800 */
[----:B------:R1:W-:Y:S01]  /*8da0*/  LDGSTS.E [R2+0x4008], desc[UR8][R218.64], !P6 ;  /* 0x04008000da027fae */ /* 0x0003e2000f121848 */
[----:B------:R-:W-:-:S02]  /*8db0*/  ISETP.GE.U32.AND P6, PT, R4, 0x7fffff3f, PT ;  /* 0x7fffff3f0400780c */ /* 0x000fc40003fc6070 */
[----:B--2---:R-:W-:Y:S01]  /*8dc0*/  IADD3 R4, R10, -0x43, RZ ;  /* 0xffffffbd0a047810 */ /* 0x004fe20007ffe0ff */
[----:B---3--:R-:W-:Y:S01]  /*8dd0*/  IMAD.WIDE R220, R0, 0x4, R236 ;  /* 0x0000000400dc7825 */ /* 0x008fe200078e02ec */
[----:B------:R-:W2:Y:S03]  /*8de0*/  LDC R246, c[0x0][0x230] ;  /* 0x00008c00fff67b82 */ /* 0x000ea60000000800 */
[----:B------:R-:W-:Y:S01]  /*8df0*/  VIADD R10, R242, 0xffffff9e ;  /* 0xffffff9ef20a7836 */ /* 0x000fe20000000000 */
[----:B------:R3:W-:Y:S01]  /*8e00*/  LDGSTS.E [R2+0xc], desc[UR8][R220.64], !P1 ;  /* 0x0000c000dc027fae */ /* 0x0007e2000c921848 */
[----:B-1----:R-:W-:-:S03]  /*8e10*/  IMAD.WIDE R218, R0, 0x4, R238 ;  /* 0x0000000400da7825 */ /* 0x002fc600078e02ee */
[----:B------:R3:W-:Y:S01]  /*8e20*/  STL.64 [R1+0x848], R220 ;  /* 0x000848dc01007387 */ /* 0x0007e20000100a00 */
[----:B------:R-:W1:Y:S01]  /*8e30*/  LDC R242, c[0x0][0x230] ;  /* 0x00008c00fff27b82 */ /* 0x000e620000000800 */
[----:B------:R-:W-:Y:S02]  /*8e40*/  IMAD.SHL.U32 R0, R240, 0x20, RZ ;  /* 0x00000020f0007824 */ /* 0x000fe400078e00ff */
[----:B------:R3:W-:Y:S01]  /*8e50*/  LDGSTS.E [R2+0x400c], desc[UR8][R218.64], !P1 ;  /* 0x0400c000da027fae */ /* 0x0007e2000c921848 */
[----:B------:R-:W-:Y:S01]  /*8e60*/  ISETP.GE.U32.AND P1, PT, R4, 0x7fffff3e, PT ;  /* 0x7fffff3e0400780c */ /* 0x000fe20003f26070 */
[----:B------:R-:W-:Y:S02]  /*8e70*/  IMAD R4, R240, 0x21, RZ ;  /* 0x00000021f0047824 */ /* 0x000fe400078e02ff */
[C---:B------:R-:W-:Y:S01]  /*8e80*/  IMAD.WIDE R234, R0.reuse, 0x4, R236 ;  /* 0x0000000400ea7825 */ /* 0x040fe200078e02ec */
[----:B------:R4:W-:Y:S01]  /*8e90*/  STL.64 [R1+0x840], R218 ;  /* 0x000840da01007387 */ /* 0x0009e20000100a00 */
[----:B------:R-:W2:Y:S02]  /*8ea0*/  LDC R248, c[0x0][0x230] ;  /* 0x00008c00fff87b82 */ /* 0x000ea40000000800 */
[----:B------:R-:W-:Y:S01]  /*8eb0*/  IMAD.WIDE R222, R0, 0x4, R238 ;  /* 0x0000000400de7825 */ /* 0x000fe200078e02ee */
[----:B------:R4:W-:Y:S03]  /*8ec0*/  LDGSTS.E [R2+0x8000], desc[UR8][R234.64], !P3 ;  /* 0x08000000ea027fae */ /* 0x0009e6000d921848 */
[----:B------:R-:W-:Y:S01]  /*8ed0*/  VIADD R0, R11, 0xffffffbc ;  /* 0xffffffbc0b007836 */ /* 0x000fe20000000000 */
[----:B------:R1:W-:Y:S01]  /*8ee0*/  LDGSTS.E [R2+0xc000], desc[UR8][R222.64], !P3 ;  /* 0x0c000000de027fae */ /* 0x0003e2000d921848 */
[----:B---3--:R-:W-:Y:S01]  /*8ef0*/  IMAD.WIDE R220, R4, 0x4, R236 ;  /* 0x0000000404dc7825 */ /* 0x008fe200078e02ec */
[----:B------:R-:W3:Y:S02]  /*8f00*/  LDC R11, c[0x0][0x230] ;  /* 0x00008c00ff0b7b82 */ /* 0x000ee40000000800 */
[----:B------:R-:W-:Y:S01]  /*8f10*/  ISETP.GE.U32.AND P3, PT, R0, 0x7fffff3d, PT ;  /* 0x7fffff3d0000780c */ /* 0x000fe20003f66070 */
[----:B----4-:R-:W-:Y:S01]  /*8f20*/  IMAD.WIDE R218, R4, 0x4, R238 ;  /* 0x0000000404da7825 */ /* 0x010fe200078e02ee */
[----:B------:R-:W-:Y:S01]  /*8f30*/  IADD3 R0, R241, -0x61, RZ ;  /* 0xffffff9ff1007810 */ /* 0x000fe20007ffe0ff */
[----:B------:R4:W-:Y:S02]  /*8f40*/  LDGSTS.E [R2+0x8004], desc[UR8][R220.64], !P2 ;  /* 0x08004000dc027fae */ /* 0x0009e4000d121848 */
[----:B------:R-:W-:Y:S01]  /*8f50*/  IMAD R4, R240, 0x23, RZ ;  /* 0x00000023f0047824 */ /* 0x000fe200078e02ff */
[----:B------:R-:W2:Y:S01]  /*8f60*/  LDC R241, c[0x0][0x230] ;  /* 0x00008c00fff17b82 */ /* 0x000ea20000000800 */
[----:B------:R4:W-:Y:S01]  /*8f70*/  LDGSTS.E [R2+0xc004], desc[UR8][R218.64], !P2 ;  /* 0x0c004000da027fae */ /* 0x0009e2000d121848 */
[----:B------:R-:W-:Y:S01]  /*8f80*/  ISETP.GE.U32.AND P2, PT, R0, 0x7fffff20, PT ;  /* 0x7fffff200000780c */ /* 0x000fe20003f46070 */
[----:B------:R-:W-:-:S02]  /*8f90*/  IMAD R0, R240, 0x22, RZ ;  /* 0x00000022f0007824 */ /* 0x000fc400078e02ff */
[----:B------:R4:W-:Y:S03]  /*8fa0*/  STL.64 [R1+0x678], R234 ;  /* 0x000678ea01007387 */ /* 0x0009e60000100a00 */
[----:B------:R-:W2:Y:S01]  /*8fb0*/  LDC R249, c[0x0][0x230] ;  /* 0x00008c00fff97b82 */ /* 0x000ea20000000800 */
[----:B------:R1:W-:Y:S04]  /*8fc0*/  STL.64 [R1+0x670], R222 ;  /* 0x000670de01007387 */ /* 0x0003e80000100a00 */
[----:B------:R1:W-:Y:S01]  /*8fd0*/  STL.64 [R1+0x668], R220 ;  /* 0x000668dc01007387 */ /* 0x0003e20000100a00 */
[----:B----4-:R-:W-:-:S03]  /*8fe0*/  IMAD.WIDE R234, R0, 0x4, R236 ;  /* 0x0000000400ea7825 */ /* 0x010fc600078e02ec */
[----:B------:R4:W-:Y:S01]  /*8ff0*/  STL.64 [R1+0x660], R218 ;  /* 0x000660da01007387 */ /* 0x0009e20000100a00 */
[----:B-1----:R-:W-:-:S03]  /*9000*/  IMAD.WIDE R222, R0, 0x4, R238 ;  /* 0x0000000400de7825 */ /* 0x002fc600078e02ee */
[----:B------:R-:W-:Y:S01]  /*9010*/  STL.64 [R1+0x658], R234 ;  /* 0x000658ea01007387 */ /* 0x000fe20000100a00 */
[----:B------:R-:W-:Y:S01]  /*9020*/  IADD3 R0, R243, -0x63, RZ ;  /* 0xffffff9df3007810 */ /* 0x000fe20007ffe0ff */
[C---:B------:R-:W-:Y:S02]  /*9030*/  IMAD.WIDE R220, R4.reuse, 0x4, R236 ;  /* 0x0000000404dc7825 */ /* 0x040fe400078e02ec */
[----:B------:R-:W-:Y:S01]  /*9040*/  LDGSTS.E [R2+0x8008], desc[UR8][R234.64], !P0 ;  /* 0x08008000ea027fae */ /* 0x000fe2000c121848 */
[----:B------:R-:W1:Y:S01]  /*9050*/  LDC R243, c[0x0][0x230] ;  /* 0x00008c00fff37b82 */ /* 0x000e620000000800 */
[----:B----4-:R-:W-:Y:S02]  /*9060*/  IMAD.WIDE R218, R4, 0x4, R238 ;  /* 0x0000000404da7825 */ /* 0x010fe400078e02ee */
[----:B------:R-:W-:Y:S02]  /*9070*/  STL.64 [R1+0x650], R222 ;  /* 0x000650de01007387 */ /* 0x000fe40000100a00 */
[----:B---3--:R-:W-:-:S02]  /*9080*/  VIADD R4, R11, 0xffffff9c ;  /* 0xffffff9c0b047836 */ /* 0x008fc40000000000 */
[----:B------:R-:W-:Y:S01]  /*9090*/  LDGSTS.E [R2+0xc008], desc[UR8][R222.64], !P0 ;  /* 0x0c008000de027fae */ /* 0x000fe2000c121848 */
[----:B------:R-:W-:Y:S01]  /*90a0*/  ISETP.GE.U32.AND P0, PT, R10, 0x7fffff1f, PT ;  /* 0x7fffff1f0a00780c */ /* 0x000fe20003f06070 */
[----:B------:R-:W3:Y:S02]  /*90b0*/  LDC R11, c[0x0][0x230] ;  /* 0x00008c00ff0b7b82 */ /* 0x000ee40000000800 */
[----:B------:R4:W-:Y:S04]  /*90c0*/  STL.64 [R1+0x648], R220 ;  /* 0x000648dc01007387 */ /* 0x0009e80000100a00 */
[----:B------:R4:W-:Y:S02]  /*90d0*/  LDGSTS.E [R2+0x800c], desc[UR8][R220.64], !P5 ;  /* 0x0800c000dc027fae */ /* 0x0009e4000e921848 */
[----:B------:R-:W1:Y:S02]  /*90e0*/  LDC R10, c[0x0][0x230] ;  /* 0x00008c00ff0a7b82 */ /* 0x000e640000000800 */
[----:B------:R2:W-:Y:S04]  /*90f0*/  STL.64 [R1+0x640], R218 ;  /* 0x000640da01007387 */ /* 0x0005e80000100a00 */
[----:B------:R2:W-:Y:S01]  /*9100*/  LDGSTS.E [R2+0xc00c], desc[UR8][R218.64], !P5 ;  /* 0x0c00c000da027fae */ /* 0x0005e2000e921848 */
[----:B------:R-:W-:Y:S01]  /*9110*/  ISETP.GE.U32.AND P5, PT, R0, 0x7fffff1e, PT ;  /* 0x7fffff1e0000780c */ /* 0x000fe20003fa6070 */
[----:B------:R-:W-:-:S02]  /*9120*/  IMAD R0, R240, 0x41, RZ ;  /* 0x00000041f0007824 */ /* 0x000fc400078e02ff */
[----:B----4-:R-:W-:-:S05]  /*9130*/  IMAD.WIDE R220, R5, 0x4, R236 ;  /* 0x0000000405dc7825 */ /* 0x010fca00078e02ec */
[----:B------:R4:W-:Y:S01]  /*9140*/  STL.64 [R1+0x478], R220 ;  /* 0x000478dc01007387 */ /* 0x0009e20000100a00 */
[----:B--2---:R-:W-:-:S03]  /*9150*/  IMAD.WIDE R218, R5, 0x4, R238 ;  /* 0x0000000405da7825 */ /* 0x004fc600078e02ee */
[----:B------:R4:W-:Y:S01]  /*9160*/  LDGSTS.E [R2+0x10000], desc[UR8][R220.64], !P4 ;  /* 0x10000000dc027fae */ /* 0x0009e2000e121848 */
[----:B------:R-:W2:Y:S03]  /*9170*/  LDC R5, c[0x0][0x230] ;  /* 0x00008c00ff057b82 */ /* 0x000ea60000000800 */
[----:B------:R3:W-:Y:S04]  /*9180*/  STL.64 [R1+0x470], R218 ;  /* 0x000470da01007387 */ /* 0x0007e80000100a00 */
[----:B------:R3:W-:Y:S01]  /*9190*/  LDGSTS.E [R2+0x14000], desc[UR8][R218.64], !P4 ;  /* 0x14000000da027fae */ /* 0x0007e2000e121848 */
[----:B------:R-:W-:Y:S01]  /*91a0*/  ISETP.GE.U32.AND P4, PT, R4, 0x7fffff1d, PT ;  /* 0x7fffff1d0400780c */ /* 0x000fe20003f86070 */
[----:B------:R-:W-:-:S02]  /*91b0*/  VIADD R4, R241, 0xfffffffb ;  /* 0xfffffffbf1047836 */ /* 0x000fc40000000000 */
[C---:B----4-:R-:W-:Y:S01]  /*91c0*/  IMAD.WIDE R220, R0.reuse, 0x4, R236 ;  /* 0x0000000400dc7825 */ /* 0x050fe200078e02ec */
[----:B------:R-:W4:Y:S04]  /*91d0*/  LDC R241, c[0x0][0x230] ;  /* 0x00008c00fff17b82 */ /* 0x000f280000000800 */
[----:B------:R1:W-:Y:S01]  /*91e0*/  STL.64 [R1+0x468], R220 ;  /* 0x000468dc01007387 */ /* 0x0003e20000100a00 */
[----:B---3--:R-:W-:-:S03]  /*91f0*/  IMAD.WIDE R218, R0, 0x4, R238 ;  /* 0x0000000400da7825 */ /* 0x008fc600078e02ee */
[----:B------:R1:W-:Y:S01]  /*9200*/  LDGSTS.E [R2+0x10004], desc[UR8][R220.64], !P6 ;  /* 0x10004000dc027fae */ /* 0x0003e2000f121848 */
[----:B------:R-:W-:-:S03]  /*9210*/  IMAD R0, R240, 0x42, RZ ;  /* 0x00000042f0007824 */ /* 0x000fc600078e02ff */
[----:B------:R3:W-:Y:S04]  /*9220*/  STL.64 [R1+0x460], R218 ;  /* 0x000460da01007387 */ /* 0x0007e80000100a00 */
[----:B------:R3:W-:Y:S01]  /*9230*/  LDGSTS.E [R2+0x14004], desc[UR8][R218.64], !P6 ;  /* 0x14004000da027fae */ /* 0x0007e2000f121848 */
[----:B------:R-:W-:Y:S02]  /*9240*/  ISETP.GE.U32.AND P6, PT, R4, 0x7fffff7c, PT ;  /* 0x7fffff7c0400780c */ /* 0x000fe40003fc6070 */
[----:B------:R-:W-:Y:S01]  /*9250*/  IADD3 R4, R244, -0x6, RZ ;  /* 0xfffffffaf4047810 */ /* 0x000fe20007ffe0ff */
[C---:B-1----:R-:W-:Y:S01]  /*9260*/  IMAD.WIDE R220, R0.reuse, 0x4, R236 ;  /* 0x0000000400dc7825 */ /* 0x042fe200078e02ec */
[----:B------:R-:W1:Y:S04]  /*9270*/  LDC R244, c[0x0][0x230] ;  /* 0x00008c00fff47b82 */ /* 0x000e680000000800 */
[----:B------:R2:W-:Y:S01]  /*9280*/  STL.64 [R1+0x458], R220 ;  /* 0x000458dc01007387 */ /* 0x0005e20000100a00 */
[----:B---3--:R-:W-:-:S03]  /*9290*/  IMAD.WIDE R218, R0, 0x4, R238 ;  /* 0x0000000400da7825 */ /* 0x008fc600078e02ee */
[----:B------:R3:W-:Y:S01]  /*92a0*/  LDGSTS.E [R2+0x10008], desc[UR8][R220.64], !P1 ;  /* 0x10008000dc027fae */ /* 0x0007e2000c921848 */
[----:B------:R-:W-:-:S03]  /*92b0*/  IMAD R0, R240, 0x43, RZ ;  /* 0x00000043f0007824 */ /* 0x000fc600078e02ff */
[----:B------:R4:W-:Y:S04]  /*92c0*/  STL.64 [R1+0x450], R218 ;  /* 0x000450da01007387 */ /* 0x0009e80000100a00 */
[----:B------:R4:W-:Y:S01]  /*92d0*/  LDGSTS.E [R2+0x14008], desc[UR8][R218.64], !P1 ;  /* 0x14008000da027fae */ /* 0x0009e2000c921848 */
[----:B------:R-:W-:Y:S01]  /*92e0*/  ISETP.GE.U32.AND P1, PT, R4, 0x7fffff7b, PT ;  /* 0x7fffff7b0400780c */ /* 0x000fe20003f26070 */
[----:B--2---:R-:W-:Y:S02]  /*92f0*/  VIADD R4, R5, 0xfffffff9 ;  /* 0xfffffff905047836 */ /* 0x004fe40000000000 */
[C---:B---3--:R-:W-:Y:S01]  /*9300*/  IMAD.WIDE R220, R0.reuse, 0x4, R236 ;  /* 0x0000000400dc7825 */ /* 0x048fe200078e02ec */
[----:B------:R-:W2:Y:S04]  /*9310*/  LDC R5, c[0x0][0x230] ;  /* 0x00008c00ff057b82 */ /* 0x000ea80000000800 */
[----:B------:R3:W-:Y:S01]  /*9320*/  STL.64 [R1+0x448], R220 ;  /* 0x000448dc01007387 */ /* 0x0007e20000100a00 */
[----:B----4-:R-:W-:-:S03]  /*9330*/  IMAD.WIDE R218, R0, 0x4, R238 ;  /* 0x0000000400da7825 */ /* 0x010fc600078e02ee */
[----:B------:R3:W-:Y:S01]  /*9340*/  LDGSTS.E [R2+0x1000c], desc[UR8][R220.64], !P3 ;  /* 0x1000c000dc027fae */ /* 0x0007e2000d921848 */
[----:B------:R-:W-:-:S03]  /*9350*/  IMAD R0, R240, 0x60, RZ ;  /* 0x00000060f0007824 */ /* 0x000fc600078e02ff */
[----:B------:R4:W-:Y:S04]  /*9360*/  STL.64 [R1+0x440], R218 ;  /* 0x000440da01007387 */ /* 0x0009e80000100a00 */
[----:B------:R4:W-:Y:S01]  /*9370*/  LDGSTS.E [R2+0x1400c], desc[UR8][R218.64], !P3 ;  /* 0x1400c000da027fae */ /* 0x0009e2000d921848 */
[----:B------:R-:W-:Y:S01]  /*9380*/  ISETP.GE.U32.AND P3, PT, R4, 0x7fffff7a, PT ;  /* 0x7fffff7a0400780c */ /* 0x000fe20003f66070 */
[----:B------:R-:W-:Y:S02]  /*9390*/  VIADD R4, R10, 0xfffffff8 ;  /* 0xfffffff80a047836 */ /* 0x000fe40000000000 */
[----:B---3--:R-:W-:Y:S01]  /*93a0*/  IMAD.WIDE R220, R0, 0x4, R236 ;  /* 0x0000000400dc7825 */ /* 0x008fe200078e02ec */
[----:B------:R-:W3:Y:S01]  /*93b0*/  LDC R10, c[0x0][0x230] ;  /* 0x00008c00ff0a7b82 */ /* 0x000ee20000000800 */
[----:B--2---:R-:W-:-:S03]  /*93c0*/  IADD3 R5, R5, -0x27, RZ ;  /* 0xffffffd905057810 */ /* 0x004fc60007ffe0ff */
[----:B------:R2:W-:Y:S01]  /*93d0*/  STL.64 [R1+0x278], R220 ;  /* 0x000278dc01007387 */ /* 0x0005e20000100a00 */
[----:B----4-:R-:W-:-:S03]  /*93e0*/  IMAD.WIDE R218, R0, 0x4, R238 ;  /* 0x0000000400da7825 */ /* 0x010fc600078e02ee */
[----:B------:R2:W-:Y:S01]  /*93f0*/  LDGSTS.E [R2+0x18000], desc[UR8][R220.64], !P2 ;  /* 0x18000000dc027fae */ /* 0x0005e2000d121848 */
[----:B------:R-:W-:-:S03]  /*9400*/  IMAD R0, R240, 0x61, RZ ;  /* 0x00000061f0007824 */ /* 0x000fc600078e02ff */
[----:B------:R4:W-:Y:S04]  /*9410*/  STL.64 [R1+0x270], R218 ;  /* 0x000270da01007387 */ /* 0x0009e80000100a00 */
[----:B------:R4:W-:Y:S01]  /*9420*/  LDGSTS.E [R2+0x1c000], desc[UR8][R218.64], !P2 ;  /* 0x1c000000da027fae */ /* 0x0009e2000d121848 */
[----:B------:R-:W-:Y:S02]  /*9430*/  ISETP.GE.U32.AND P2, PT, R4, 0x7fffff79, PT ;  /* 0x7fffff790400780c */ /* 0x000fe40003f46070 */
[----:B------:R-:W-:Y:S01]  /*9440*/  IADD3 R4, R11, -0x25, RZ ;  /* 0xffffffdb0b047810 */ /* 0x000fe20007ffe0ff */
[C---:B--2---:R-:W-:Y:S01]  /*9450*/  IMAD.WIDE R220, R0.reuse, 0x4, R236 ;  /* 0x0000000400dc7825 */ /* 0x044fe200078e02ec */
        /* <DEDUP_REMOVED lines=9> */
[C---:B-1----:R-:W-:Y:S01]  /*94f0*/  IMAD.WIDE R220, R0.reuse, 0x4, R236 ;  /* 0x0000000400dc7825 */ /* 0x042fe200078e02ec */
[----:B------:R-:W1:Y:S04]  /*9500*/  LDC R241, c[0x0][0x230] ;  /* 0x00008c00fff17b82 */ /* 0x000e680000000800 */
[----:B------:R3:W-:Y:S01]  /*9510*/  LDGSTS.E [R2+0x18008], desc[UR8][R220.64], !P5 ;  /* 0x18008000dc027fae */ /* 0x0007e2000e921848 */
[----:B----4-:R-:W-:-:S03]  /*9520*/  IMAD.WIDE R218, R0, 0x4, R238 ;  /* 0x0000000400da7825 */ /* 0x010fc600078e02ee */
[----:B------:R3:W-:Y:S01]  /*9530*/  STL.64 [R1+0x258], R220 ;  /* 0x000258dc01007387 */ /* 0x0007e20000100a00 */
[----:B------:R-:W-:-:S03]  /*9540*/  IMAD R0, R240, 0x63, RZ ;  /* 0x00000063f0007824 */ /* 0x000fc600078e02ff */
[----:B------:R4:W-:Y:S01]  /*9550*/  LDGSTS.E [R2+0x1c008], desc[UR8][R218.64], !P5 ;  /* 0x1c008000da027fae */ /* 0x0009e2000e921848 */
[----:B------:R-:W-:Y:S02]  /*9560*/  ISETP.GE.U32.AND P5, PT, R4, 0x7fffff5b, PT ;  /* 0x7fffff5b0400780c */ /* 0x000fe40003fa6070 */
[----:B------:R-:W-:Y:S01]  /*9570*/  LOP3.LUT R4, R6, 0x10, RZ, 0x3c, !PT ;  /* 0x0000001006047812 */ /* 0x000fe200078e3cff */
[----:B------:R4:W-:Y:S01]  /*9580*/  STL.64 [R1+0x250], R218 ;  /* 0x000250da01007387 */ /* 0x0009e20000100a00 */
[----:B---3--:R-:W-:-:S04]  /*9590*/  IMAD.WIDE R220, R0, 0x4, R236 ;  /* 0x0000000400dc7825 */ /* 0x008fc800078e02ec */
[----:B------:R-:W-:Y:S01]  /*95a0*/  VIADD R4, R4, UR10 ;  /* 0x0000000a04047c36 */ /* 0x000fe20008000000 */
[----:B------:R3:W-:Y:S01]  /*95b0*/  STL.64 [R1+0x248], R220 ;  /* 0x000248dc01007387 */ /* 0x0007e20000100a00 */
[----:B----4-:R-:W-:-:S03]  /*95c0*/  IMAD.WIDE R218, R0, 0x4, R238 ;  /* 0x0000000400da7825 */ /* 0x010fc600078e02ee */
[----:B------:R3:W-:Y:S01]  /*95d0*/  LDGSTS.E [R2+0x1800c], desc[UR8][R220.64], !P4 ;  /* 0x1800c000dc027fae */ /* 0x0007e2000e121848 */
[----:B------:R-:W-:-:S03]  /*95e0*/  IMAD.SHL.U32 R0, R240, 0x4, RZ ;  /* 0x00000004f0007824 */ /* 0x000fc600078e00ff */
[----:B------:R4:W-:Y:S04]  /*95f0*/  STL.64 [R1+0x240], R218 ;  /* 0x000240da01007387 */ /* 0x0009e80000100a00 */
[----:B------:R4:W-:Y:S01]  /*9600*/  LDGSTS.E [R2+0x1c00c], desc[UR8][R218.64], !P4 ;  /* 0x1c00c000da027fae */ /* 0x0009e2000e121848 */
[----:B------:R-:W-:Y:S01]  /*9610*/  ISETP.GE.U32.AND P4, PT, R5, 0x7fffff5a, PT ;  /* 0x7fffff5a0500780c */ /* 0x000fe20003f86070 */
[----:B------:R-:W-:Y:S02]  /*9620*/  VIADD R5, R10, 0xffffffd8 ;  /* 0xffffffd80a057836 */ /* 0x000fe40000000000 */
[C---:B---3--:R-:W-:Y:S01]  /*9630*/  IMAD.WIDE R220, R0.reuse, 0x4, R236 ;  /* 0x0000000400dc7825 */ /* 0x048fe200078e02ec */
[----:B------:R-:W3:Y:S04]  /*9640*/  LDC R10, c[0x0][0x230] ;  /* 0x00008c00ff0a7b82 */ /* 0x000ee80000000800 */
[----:B------:R1:W-:Y:S01]  /*9650*/  STL.64 [R1+0x838], R220 ;  /* 0x000838dc01007387 */ /* 0x0003e20000100a00 */
[----:B----4-:R-:W-:-:S03]  /*9660*/  IMAD.WIDE R218, R0, 0x4, R238 ;  /* 0x0000000400da7825 */ /* 0x010fc600078e02ee */
[----:B------:R1:W-:Y:S01]  /*9670*/  LDGSTS.E [R4], desc[UR8][R220.64], !P6 ;  /* 0x00000000dc047fae */ /* 0x0003e2000f121848 */
[----:B------:R-:W-:-:S03]  /*9680*/  IMAD R0, R240, 0x5, RZ ;  /* 0x00000005f0007824 */ /* 0x000fc600078e02ff */
[----:B------:R4:W-:Y:S04]  /*9690*/  STL.64 [R1+0x830], R218 ;  /* 0x000830da01007387 */ /* 0x0009e80000100a00 */
[----:B------:R4:W-:Y:S01]  /*96a0*/  LDGSTS.E [R4+0x4000], desc[UR8][R218.64], !P6 ;  /* 0x04000000da047fae */ /* 0x0009e2000f121848 */
[----:B------:R-:W-:Y:S02]  /*96b0*/  ISETP.GE.U32.AND P6, PT, R5, 0x7fffff59, PT ;  /* 0x7fffff590500780c */ /* 0x000fe40003fc6070 */
[----:B--2---:R-:W-:Y:S01]  /*96c0*/  IADD3 R5, R11, -0x45, RZ ;  /* 0xffffffbb0b057810 */ /* 0x004fe20007ffe0ff */
[C---:B-1----:R-:W-:Y:S01]  /*96d0*/  IMAD.WIDE R220, R0.reuse, 0x4, R236 ;  /* 0x0000000400dc7825 */ /* 0x042fe200078e02ec */
[----:B------:R-:W1:Y:S04]  /*96e0*/  LDC R11, c[0x0][0x230] ;  /* 0x00008c00ff0b7b82 */ /* 0x000e680000000800 */
        /* <DEDUP_REMOVED lines=8> */
[C---:B--2---:R-:W-:Y:S01]  /*9770*/  IMAD.WIDE R220, R0.reuse, 0x4, R236 ;  /* 0x0000000400dc7825 */ /* 0x044fe200078e02ec */
[----:B------:R-:W2:Y:S04]  /*9780*/  LDC R241, c[0x0][0x230] ;  /* 0x00008c00fff17b82 */ /* 0x000ea80000000800 */
[----:B------:R3:W-:Y:S01]  /*9790*/  LDGSTS.E [R4+0x8], desc[UR8][R220.64], !P3 ;  /* 0x00008000dc047fae */ /* 0x0007e2000d921848 */
[----:B----4-:R-:W-:-:S03]  /*97a0*/  IMAD.WIDE R218, R0, 0x4, R238 ;  /* 0x0000000400da7825 */ /* 0x010fc600078e02ee */
[----:B------:R3:W-:Y:S01]  /*97b0*/  STL.64 [R1+0x818], R220 ;  /* 0x000818dc01007387 */ /* 0x0007e20000100a00 */
[----:B------:R-:W-:-:S03]  /*97c0*/  IMAD R0, R240, 0x7, RZ ;  /* 0x00000007f0007824 */ /* 0x000fc600078e02ff */
[----:B------:R4:W-:Y:S01]  /*97d0*/  LDGSTS.E [R4+0x4008], desc[UR8][R218.64], !P3 ;  /* 0x04008000da047fae */ /* 0x0009e2000d921848 */
[----:B------:R-:W-:Y:S01]  /*97e0*/  ISETP.GE.U32.AND P3, PT, R5, 0x7fffff3b, PT ;  /* 0x7fffff3b0500780c */ /* 0x000fe20003f66070 */
[----:B------:R-:W-:Y:S02]  /*97f0*/  VIADD R5, R242, 0xffffffb9 ;  /* 0xffffffb9f2057836 */ /* 0x000fe40000000000 */
[----:B------:R4:W-:Y:S01]  /*9800*/  STL.64 [R1+0x810], R218 ;  /* 0x000810da01007387 */ /* 0x0009e20000100a00 */
[----:B------:R-:W2:Y:S01]  /*9810*/  LDC R242, c[0x0][0x230] ;  /* 0x00008c00fff27b82 */ /* 0x000ea20000000800 */
[----:B---3--:R-:W-:-:S05]  /*9820*/  IMAD.WIDE R220, R0, 0x4, R236 ;  /* 0x0000000400dc7825 */ /* 0x008fca00078e02ec */
        /* <DEDUP_REMOVED lines=8> */
[C---:B---3--:R-:W-:Y:S01]  /*98b0*/  IMAD.WIDE R220, R0.reuse, 0x4, R236 ;  /* 0x0000000400dc7825 */ /* 0x048fe200078e02ec */
[----:B------:R-:W3:Y:S04]  /*98c0*/  LDC R10, c[0x0][0x230] ;  /* 0x00008c00ff0a7b82 */ /* 0x000ee80000000800 */
[----:B------:R1:W-:Y:S01]  /*98d0*/  STL.64 [R1+0x638], R220 ;  /* 0x000638dc01007387 */ /* 0x0003e20000100a00 */
[----:B----4-:R-:W-:-:S03]  /*98e0*/  IMAD.WIDE R218, R0, 0x4, R238 ;  /* 0x0000000400da7825 */ /* 0x010fc600078e02ee */
[----:B------:R4:W-:Y:S01]  /*98f0*/  LDGSTS.E [R4+0x8000], desc[UR8][R220.64], !P0 ;  /* 0x08000000dc047fae */ /* 0x0009e2000c121848 */
[----:B------:R-:W-:-:S03]  /*9900*/  IMAD R0, R240, 0x25, RZ ;  /* 0x00000025f0007824 */ /* 0x000fc600078e02ff */
[----:B------:R2:W-:Y:S04]  /*9910*/  STL.64 [R1+0x630], R218 ;  /* 0x000630da01007387 */ /* 0x0005e80000100a00 */
[----:B------:R2:W-:Y:S01]  /*9920*/  LDGSTS.E [R4+0xc000], desc[UR8][R218.64], !P0 ;  /* 0x0c000000da047fae */ /* 0x0005e2000c121848 */
[----:B------:R-:W-:Y:S01]  /*9930*/  ISETP.GE.U32.AND P0, PT, R5, 0x7fffff39, PT ;  /* 0x7fffff390500780c */ /* 0x000fe20003f06070 */
[----:B-1----:R-:W-:Y:S02]  /*9940*/  VIADD R5, R11, 0xffffff9b ;  /* 0xffffff9b0b057836 */ /* 0x002fe40000000000 */
[C---:B----4-:R-:W-:Y:S01]  /*9950*/  IMAD.WIDE R220, R0.reuse, 0x4, R236 ;  /* 0x0000000400dc7825 */ /* 0x050fe200078e02ec */
[----:B------:R-:W1:Y:S04]  /*9960*/  LDC R11, c[0x0][0x230] ;  /* 0x00008c00ff0b7b82 */ /* 0x000e680000000800 */
[----:B------:R4:W-:Y:S01]  /*9970*/  STL.64 [R1+0x628], R220 ;  /* 0x000628dc01007387 */ /* 0x0009e20000100a00 */
[----:B--2---:R-:W-:-:S03]  /*9980*/  IMAD.WIDE R218, R0, 0x4, R238 ;  /* 0x0000000400da7825 */ /* 0x004fc600078e02ee */
[----:B------:R4:W-:Y:S01]  /*9990*/  LDGSTS.E [R4+0x8004], desc[UR8][R220.64], !P5 ;  /* 0x08004000dc047fae */ /* 0x0009e2000e921848 */
[----:B------:R-:W-:-:S03]  /*99a0*/  IMAD R0, R240, 0x26, RZ ;  /* 0x00000026f0007824 */ /* 0x000fc600078e02ff */
[----:B------:R2:W-:Y:S04]  /*99b0*/  STL.64 [R1+0x620], R218 ;  /* 0x000620da01007387 */ /* 0x0005e80000100a00 */
[----:B------:R2:W-:Y:S01]  /*99c0*/  LDGSTS.E [R4+0xc004], desc[UR8][R218.64], !P5 ;  /* 0x0c004000da047fae */ /* 0x0005e2000e921848 */
[----:B------:R-:W-:Y:S01]  /*99d0*/  ISETP.GE.U32.AND P5, PT, R5, 0x7fffff1c, PT ;  /* 0x7fffff1c0500780c */ /* 0x000fe20003fa6070 */
[----:B------:R-:W-:Y:S02]  /*99e0*/  VIADD R5, R241, 0xffffff9a ;  /* 0xffffff9af1057836 */ /* 0x000fe40000000000 */
[C---:B----4-:R-:W-:Y:S01]  /*99f0*/  IMAD.WIDE R220, R0.reuse, 0x4, R236 ;  /* 0x0000000400dc7825 */ /* 0x050fe200078e02ec */
[----:B------:R-:W4:Y:S04]  /*9a00*/  LDC R241, c[0x0][0x230] ;  /* 0x00008c00fff17b82 */ /* 0x000f280000000800 */
[----:B------:R3:W-:Y:S01]  /*9a10*/  LDGSTS.E [R4+0x8008], desc[UR8][R220.64], !P4 ;  /* 0x08008000dc047fae */ /* 0x0007e2000e121848 */
[----:B--2---:R-:W-:-:S03]  /*9a20*/  IMAD.WIDE R218, R0, 0x4, R238 ;  /* 0x0000000400da7825 */ /* 0x004fc600078e02ee */
[----:B------:R3:W-:Y:S01]  /*9a30*/  STL.64 [R1+0x618], R220 ;  /* 0x000618dc01007387 */ /* 0x0007e20000100a00 */
[----:B------:R-:W-:-:S03]  /*9a40*/  IMAD R0, R240, 0x27, RZ ;  /* 0x00000027f0007824 */ /* 0x000fc600078e02ff */
[----:B------:R2:W-:Y:S01]  /*9a50*/  LDGSTS.E [R4+0xc008], desc[UR8][R218.64], !P4 ;  /* 0x0c008000da047fae */ /* 0x0005e2000e121848 */
[----:B------:R-:W-:Y:S02]  /*9a60*/  ISETP.GE.U32.AND P4, PT, R5, 0x7fffff1b, PT ;  /* 0x7fffff1b0500780c */ /* 0x000fe40003f86070 */
[----:B------:R-:W-:Y:S01]  /*9a70*/  IADD3 R5, R242, -0x67, RZ ;  /* 0xffffff99f2057810 */ /* 0x000fe20007ffe0ff */
[----:B------:R2:W-:Y:S01]  /*9a80*/  STL.64 [R1+0x610], R218 ;  /* 0x000610da01007387 */ /* 0x0005e20000100a00 */
[----:B------:R-:W4:Y:S01]  /*9a90*/  LDC R242, c[0x0][0x230] ;  /* 0x00008c00fff27b82 */ /* 0x000f220000000800 */
[----:B---3--:R-:W-:-:S05]  /*9aa0*/  IMAD.WIDE R220, R0, 0x4, R236 ;  /* 0x0000000400dc7825 */ /* 0x008fca00078e02ec */
        /* <DEDUP_REMOVED lines=8> */
[C---:B---3--:R-:W-:Y:S01]  /*9b30*/  IMAD.WIDE R220, R0.reuse, 0x4, R236 ;  /* 0x0000000400dc7825 */ /* 0x048fe200078e02ec */
[----:B------:R-:W3:Y:S04]  /*9b40*/  LDC R10, c[0x0][0x230] ;  /* 0x00008c00ff0a7b82 */ /* 0x000ee80000000800 */
[----:B------:R1:W-:Y:S01]  /*9b50*/  STL.64 [R1+0x438], R220 ;  /* 0x000438dc01007387 */ /* 0x0003e20000100a00 */
[----:B--2---:R-:W-:-:S03]  /*9b60*/  IMAD.WIDE R218, R0, 0x4, R238 ;  /* 0x0000000400da7825 */ /* 0x004fc600078e02ee */
[----:B------:R2:W-:Y:S01]  /*9b70*/  LDGSTS.E [R4+0x10000], desc[UR8][R220.64], !P1 ;  /* 0x10000000dc047fae */ /* 0x0005e2000c921848 */
[----:B------:R-:W-:-:S03]  /*9b80*/  IMAD R0, R240, 0x45, RZ ;  /* 0x00000045f0007824 */ /* 0x000fc600078e02ff */
[----:B------:R4:W-:Y:S04]  /*9b90*/  STL.64 [R1+0x430], R218 ;  /* 0x000430da01007387 */ /* 0x0009e80000100a00 */
[----:B------:R4:W-:Y:S01]  /*9ba0*/  LDGSTS.E [R4+0x14000], desc[UR8][R218.64], !P1 ;  /* 0x14000000da047fae */ /* 0x0009e2000c921848 */
[----:B------:R-:W-:Y:S01]  /*9bb0*/  ISETP.GE.U32.AND P1, PT, R5, 0x7fffff19, PT ;  /* 0x7fffff190500780c */ /* 0x000fe20003f26070 */
[----:B-1----:R-:W-:Y:S02]  /*9bc0*/  VIADD R5, R11, 0xfffffff7 ;  /* 0xfffffff70b057836 */ /* 0x002fe40000000000 */
[C---:B--2---:R-:W-:Y:S01]  /*9bd0*/  IMAD.WIDE R220, R0.reuse, 0x4, R236 ;  /* 0x0000000400dc7825 */ /* 0x044fe200078e02ec */
[----:B------:R-:W1:Y:S04]  /*9be0*/  LDC R11, c[0x0][0x230] ;  /* 0x00008c00ff0b7b82 */ /* 0x000e680000000800 */
        /* <DEDUP_REMOVED lines=18> */
[----:B------:R-:W1:Y:S01]  /*9d10*/  LDC R242, c[0x0][0x230] ;  /* 0x00008c00fff27b82 */ /* 0x000e620000000800 */
[----:B---3--:R-:W-:-:S05]  /*9d20*/  IMAD.WIDE R220, R0, 0x4, R236 ;  /* 0x0000000400dc7825 */ /* 0x008fca00078e02ec */
        /* <DEDUP_REMOVED lines=9> */
[----:B-1----:R-:W-:Y:S02]  /*9dc0*/  IADD3 R10, R242, -0x2b, RZ ;  /* 0xffffffd5f20a7810 */ /* 0x002fe40007ffe0ff */
[----:B------:R-:W1:Y:S02]  /*9dd0*/  LDC R242, c[0x0][0x230] ;  /* 0x00008c00fff27b82 */ /* 0x000e640000000800 */
        /* <DEDUP_REMOVED lines=17> */
[----:B--2---:R-:W-:Y:S02]  /*9ef0*/  VIADD R5, R241, 0xffffffd6 ;  /* 0xffffffd6f1057836 */ /* 0x004fe40000000000 */
[C---:B----4-:R-:W-:Y:S01]  /*9f00*/  IMAD.WIDE R220, R0.reuse, 0x4, R236 ;  /* 0x0000000400dc7825 */ /* 0x050fe200078e02ec */
[----:B------:R-:W2:Y:S04]  /*9f10*/  LDC R241, c[0x0][0x230] ;  /* 0x00008c00fff17b82 */ /* 0x000ea80000000800 */
[----:B------:R4:W-:Y:S01]  /*9f20*/  STL.64 [R1+0x218], R220 ;  /* 0x000218dc01007387 */ /* 0x0009e20000100a00 */
[----:B-1----:R-:W-:-:S03]  /*9f30*/  IMAD.WIDE R218, R0, 0x4, R238 ;  /* 0x0000000400da7825 */ /* 0x002fc600078e02ee */
[----:B------:R4:W-:Y:S01]  /*9f40*/  LDGSTS.E [R4+0x18008], desc[UR8][R220.64], !P6 ;  /* 0x18008000dc047fae */ /* 0x0009e2000f121848 */
[----:B------:R-:W-:-:S03]  /*9f50*/  IMAD R0, R240, 0x67, RZ ;  /* 0x00000067f0007824 */ /* 0x000fc600078e02ff */
[----:B------:R1:W-:Y:S04]  /*9f60*/  STL.64 [R1+0x210], R218 ;  /* 0x000210da01007387 */ /* 0x0003e80000100a00 */
[----:B------:R1:W-:Y:S01]  /*9f70*/  LDGSTS.E [R4+0x1c008], desc[UR8][R218.64], !P6 ;  /* 0x1c008000da047fae */ /* 0x0003e2000f121848 */
[----:B------:R-:W-:Y:S02]  /*9f80*/  ISETP.GE.U32.AND P6, PT, R5, 0x7fffff57, PT ;  /* 0x7fffff570500780c */ /* 0x000fe40003fc6070 */
[----:B------:R-:W-:Y:S01]  /*9f90*/  LOP3.LUT R5, R6, 0x20, RZ, 0x3c, !PT ;  /* 0x0000002006057812 */ /* 0x000fe200078e3cff */
[----:B----4-:R-:W-:-:S04]  /*9fa0*/  IMAD.WIDE R220, R0, 0x4, R236 ;  /* 0x0000000400dc7825 */ /* 0x010fc800078e02ec */
[----:B------:R-:W-:Y:S01]  /*9fb0*/  VIADD R5, R5, UR10 ;  /* 0x0000000a05057c36 */ /* 0x000fe20008000000 */
[----:B------:R4:W-:Y:S01]  /*9fc0*/  LDGSTS.E [R4+0x1800c], desc[UR8][R220.64], !P1 ;  /* 0x1800c000dc047fae */ /* 0x0009e2000c921848 */
[----:B-1----:R-:W-:-:S03]  /*9fd0*/  IMAD.WIDE R218, R0, 0x4, R238 ;  /* 0x0000000400da7825 */ /* 0x002fc600078e02ee */
[----:B------:R4:W-:Y:S01]  /*9fe0*/  STL.64 [R1+0x208], R220 ;  /* 0x000208dc01007387 */ /* 0x0009e20000100a00 */
[----:B------:R-:W-:-:S03]  /*9ff0*/  IMAD.SHL.U32 R0, R240, 0x8, RZ ;  /* 0x00000008f0007824 */ /* 0x000fc600078e00ff */
[----:B------:R1:W-:Y:S01]  /*a000*/  LDGSTS.E [R4+0x1c00c], desc[UR8][R218.64], !P1 ;  /* 0x1c00c000da047fae */ /* 0x0003e2000c921848 */
[----:B------:R-:W-:Y:S01]  /*a010*/  ISETP.GE.U32.AND P1, PT, R10, 0x7fffff56, PT ;  /* 0x7fffff560a00780c */ /* 0x000fe20003f26070 */
[----:B------:R-:W-:Y:S02]  /*a020*/  VIADD R10, R243, 0xffffffd4 ;  /* 0xffffffd4f30a7836 */ /* 0x000fe40000000000 */
[----:B------:R1:W-:Y:S01]  /*a030*/  STL.64 [R1+0x200], R218 ;  /* 0x000200da01007387 */ /* 0x0003e20000100a00 */
[----:B------:R-:W2:Y:S01]  /*a040*/  LDC R243, c[0x0][0x230] ;  /* 0x00008c00fff37b82 */ /* 0x000ea20000000800 */
[----:B----4-:R-:W-:-:S05]  /*a050*/  IMAD.WIDE R220, R0, 0x4, R236 ;  /* 0x0000000400dc7825 */ /* 0x010fca00078e02ec */
[----:B------:R4:W-:Y:S01]  /*a060*/  STL.64 [R1+0x7f8], R220 ;  /* 0x0007f8dc01007387 */ /* 0x0009e20000100a00 */
[----:B-1----:R-:W-:-:S03]  /*a070*/  IMAD.WIDE R218, R0, 0x4, R238 ;  /* 0x0000000400da7825 */ /* 0x002fc600078e02ee */
[----:B------:R4:W-:Y:S01]  /*a080*/  LDGSTS.E [R5], desc[UR8][R220.64], !P3 ;  /* 0x00000000dc057fae */ /* 0x0009e2000d921848 */
[----:B------:R-:W-:-:S03]  /*a090*/  IMAD R0, R240, 0x9, RZ ;  /* 0x00000009f0007824 */ /* 0x000fc600078e02ff */
[----:B------:R1:W-:Y:S04]  /*a0a0*/  STL.64 [R1+0x7f0], R218 ;  /* 0x0007f0da01007387 */ /* 0x0003e80000100a00 */
[----:B------:R1:W-:Y:S01]  /*a0b0*/  LDGSTS.E [R5+0x4000], desc[UR8][R218.64], !P3 ;  /* 0x04000000da057fae */ /* 0x0003e2000d921848 */
[----:B------:R-:W-:Y:S02]  /*a0c0*/  ISETP.GE.U32.AND P3, PT, R10, 0x7fffff55, PT ;  /* 0x7fffff550a00780c */ /* 0x000fe40003f66070 */
[----:B---3--:R-:W-:Y:S01]  /*a0d0*/  IADD3 R10, R11, -0x49, RZ ;  /* 0xffffffb70b0a7810 */ /* 0x008fe20007ffe0ff */
[C---:B----4-:R-:W-:Y:S01]  /*a0e0*/  IMAD.WIDE R220, R0.reuse, 0x4, R236 ;  /* 0x0000000400dc7825 */ /* 0x050fe200078e02ec */
[----:B------:R-:W3:Y:S04]  /*a0f0*/  LDC R11, c[0x0][0x230] ;  /* 0x00008c00ff0b7b82 */ /* 0x000ee80000000800 */
[----:B------:R4:W-:Y:S01]  /*a100*/  STL.64 [R1+0x7e8], R220 ;  /* 0x0007e8dc01007387 */ /* 0x0009e20000100a00 */
[----:B-1----:R-:W-:-:S03]  /*a110*/  IMAD.WIDE R218, R0, 0x4, R238 ;  /* 0x0000000400da7825 */ /* 0x002fc600078e02ee */
        /* <DEDUP_REMOVED lines=19> */
[----:B-1----:R-:W-:-:S03]  /*a250*/  IMAD.WIDE R218, R0, 0x4, R238 ;  /* 0x0000000400da7825 */ /* 0x002fc600078e02ee */
        /* <DEDUP_REMOVED lines=64> */
[----:B------:R-:W-:Y:S02]  /*a660*/  ISETP.GE.U32.AND P0, PT, R10, 0x7fffff74, PT ;  /* 0x7fffff740a00780c */ /* 0x000fe40003f06070 */
[----:B-1----:R-:W-:Y:S01]  /*a670*/  IADD3 R10, R241, -0xe, RZ ;  /* 0xfffffff2f10a7810 */ /* 0x002fe20007ffe0ff */
        /* <DEDUP_REMOVED lines=23> */
[----:B--2---:R-:W-:-:S03]  /*a7f0*/  IMAD.WIDE R218, R0, 0x4, R238 ;  /* 0x0000000400da7825 */ /* 0x004fc600078e02ee */
[----:B------:R3:W-:Y:S01]  /*a800*/  LDGSTS.E [R5+0x18000], desc[UR8][R220.64], !P6 ;  /* 0x18000000dc057fae */ /* 0x0007e2000f121848 */
[----:B------:R-:W-:-:S03]  /*a810*/  IMAD R0, R240, 0x69, RZ ;  /* 0x00000069f0007824 */ /* 0x000fc600078e02ff */
[----:B------:R2:W-:Y:S04]  /*a820*/  STL.64 [R1+0x1f0], R218 ;  /* 0x0001f0da01007387 */ /* 0x0005e80000100a00 */
[----:B------:R2:W-:Y:S01]  /*a830*/  LDGSTS.E [R5+0x1c000], desc[UR8][R218.64], !P6 ;  /* 0x1c000000da057fae */ /* 0x0005e2000f121848 */
[----:B------:R-:W-:Y:S02]  /*a840*/  ISETP.GE.U32.AND P6, PT, R10, 0x7fffff71, PT ;  /* 0x7fffff710a00780c */ /* 0x000fe40003fc6070 */
[----:B------:R-:W-:Y:S01]  /*a850*/  IADD3 R10, R11, -0x2d, RZ ;  /* 0xffffffd30b0a7810 */ /* 0x000fe20007ffe0ff */
[----:B---3--:R-:W-:-:S04]  /*a860*/  IMAD.WIDE R220, R0, 0x4, R236 ;  /* 0x0000000400dc7825 */ /* 0x008fc800078e02ec */
[----:B----4-:R-:W-:Y:S01]  /*a870*/  VIADD R11, R242, 0xffffffd1 ;  /* 0xffffffd1f20b7836 */ /* 0x010fe20000000000 */
[----:B------:R3:W-:Y:S01]  /*a880*/  STL.64 [R1+0x1e8], R220 ;  /* 0x0001e8dc01007387 */ /* 0x0007e20000100a00 */
[----:B------:R-:W4:Y:S01]  /*a890*/  LDC R242, c[0x0][0x230] ;  /* 0x00008c00fff27b82 */ /* 0x000f220000000800 */
[----:B--2---:R-:W-:Y:S02]  /*a8a0*/  IMAD.WIDE R218, R0, 0x4, R238 ;  /* 0x0000000400da7825 */ /* 0x004fe400078e02ee */
[----:B------:R3:W-:Y:S02]  /*a8b0*/  LDGSTS.E [R5+0x18004], desc[UR8][R220.64], !P1 ;  /* 0x18004000dc057fae */ /* 0x0007e4000c921848 */
[----:B------:R-:W-:Y:S02]  /*a8c0*/  IMAD R0, R240, 0x6a, RZ ;  /* 0x0000006af0007824 */ /* 0x000fe400078e02ff */
[----:B------:R2:W-:Y:S04]  /*a8d0*/  STL.64 [R1+0x1e0], R218 ;  /* 0x0001e0da01007387 */ /* 0x0005e80000100a00 */
[----:B------:R2:W-:Y:S01]  /*a8e0*/  LDGSTS.E [R5+0x1c004], desc[UR8][R218.64], !P1 ;  /* 0x1c004000da057fae */ /* 0x0005e2000c921848 */
[----:B------:R-:W-:Y:S01]  /*a8f0*/  ISETP.GE.U32.AND P1, PT, R10, 0x7fffff54, PT ;  /* 0x7fffff540a00780c */ /* 0x000fe20003f26070 */
[----:B-1----:R-:W-:-:S02]  /*a900*/  VIADD R10, R241, 0xffffffd2 ;  /* 0xffffffd2f10a7836 */ /* 0x002fc40000000000 */
[C---:B---3--:R-:W-:Y:S01]  /*a910*/  IMAD.WIDE R220, R0.reuse, 0x4, R236 ;  /* 0x0000000400dc7825 */ /* 0x048fe200078e02ec */
[----:B------:R-:W1:Y:S04]  /*a920*/  LDC R241, c[0x0][0x230] ;  /* 0x00008c00fff17b82 */ /* 0x000e680000000800 */
[----:B------:R3:W-:Y:S01]  /*a930*/  STL.64 [R1+0x1d8], R220 ;  /* 0x0001d8dc01007387 */ /* 0x0007e20000100a00 */
[----:B--2---:R-:W-:-:S03]  /*a940*/  IMAD.WIDE R218, R0, 0x4, R238 ;  /* 0x0000000400da7825 */ /* 0x004fc600078e02ee */
[----:B------:R3:W-:Y:S01]  /*a950*/  LDGSTS.E [R5+0x18008], desc[UR8][R220.64], !P3 ;  /* 0x18008000dc057fae */ /* 0x0007e2000d921848 */
[----:B------:R-:W-:-:S03]  /*a960*/  IMAD R0, R240, 0x6b, RZ ;  /* 0x0000006bf0007824 */ /* 0x000fc600078e02ff */
[----:B------:R2:W-:Y:S04]  /*a970*/  STL.64 [R1+0x1d0], R218 ;  /* 0x0001d0da01007387 */ /* 0x0005e80000100a00 */
[----:B------:R2:W-:Y:S01]  /*a980*/  LDGSTS.E [R5+0x1c008], desc[UR8][R218.64], !P3 ;  /* 0x1c008000da057fae */ /* 0x0005e2000d921848 */
[----:B------:R-:W-:Y:S02]  /*a990*/  ISETP.GE.U32.AND P3, PT, R10, 0x7fffff53, PT ;  /* 0x7fffff530a00780c */ /* 0x000fe40003f66070 */
[----:B------:R-:W-:Y:S01]  /*a9a0*/  LOP3.LUT R10, R6, 0x30, RZ, 0x3c, !PT ;  /* 0x00000030060a7812 */ /* 0x000fe200078e3cff */
[----:B---3--:R-:W-:-:S03]  /*a9b0*/  IMAD.WIDE R220, R0, 0x4, R236 ;  /* 0x0000000400dc7825 */ /* 0x008fc600078e02ec */
[----:B------:R-:W-:Y:S02]  /*a9c0*/  IADD3 R10, R10, UR10, RZ ;  /* 0x0000000a0a0a7c10 */ /* 0x000fe4000fffe0ff */
        /* <DEDUP_REMOVED lines=10> */
[----:B------:R4:W-:Y:S01]  /*aa70*/  LDGSTS.E [R10], desc[UR8][R220.64], !P0 ;  /* 0x00000000dc0a7fae */ /* 0x0009e2000c121848 */
[----:B--2---:R-:W-:-:S03]  /*aa80*/  IMAD.WIDE R218, R0, 0x4, R238 ;  /* 0x0000000400da7825 */ /* 0x004fc600078e02ee */
[----:B------:R4:W-:Y:S01]  /*aa90*/  STL.64 [R1+0x7b8], R220 ;  /* 0x0007b8dc01007387 */ /* 0x0009e20000100a00 */
[----:B------:R-:W-:-:S03]  /*aaa0*/  IMAD R0, R240, 0xd, RZ ;  /* 0x0000000df0007824 */ /* 0x000fc600078e02ff */
[----:B------:R2:W-:Y:S01]  /*aab0*/  LDGSTS.E [R10+0x4000], desc[UR8][R218.64], !P0 ;  /* 0x04000000da0a7fae */ /* 0x0005e2000c121848 */
[----:B------:R-:W-:Y:S01]  /*aac0*/  ISETP.GE.U32.AND P0, PT, R11, 0x7fffff51, PT ;  /* 0x7fffff510b00780c */ /* 0x000fe20003f06070 */
[----:B------:R-:W-:Y:S02]  /*aad0*/  VIADD R11, R244, 0xffffffb3 ;  /* 0xffffffb3f40b7836 */ /* 0x000fe40000000000 */
[----:B------:R2:W-:Y:S01]  /*aae0*/  STL.64 [R1+0x7b0], R218 ;  /* 0x0007b0da01007387 */ /* 0x0005e20000100a00 */
[----:B------:R-:W3:Y:S01]  /*aaf0*/  LDC R244, c[0x0][0x230] ;  /* 0x00008c00fff47b82 */ /* 0x000ee20000000800 */
[----:B----4-:R-:W-:-:S05]  /*ab00*/  IMAD.WIDE R220, R0, 0x4, R236 ;  /* 0x0000000400dc7825 */ /* 0x010fca00078e02ec */
[----:B------:R4:W-:Y:S01]  /*ab10*/  STL.64 [R1+0x7a8], R220 ;  /* 0x0007a8dc01007387 */ /* 0x0009e20000100a00 */
[----:B--2---:R-:W-:-:S03]  /*ab20*/  IMAD.WIDE R218, R0, 0x4, R238 ;  /* 0x0000000400da7825 */ /* 0x004fc600078e02ee */
        /* <DEDUP_REMOVED lines=18> */
[----:B------:R3:W-:Y:S01]  /*ac50*/  STL.64 [R1+0x788], R220 ;  /* 0x000788dc01007387 */ /* 0x0007e20000100a00 */
[----:B--2---:R-:W-:-:S03]  /*ac60*/  IMAD.WIDE R218, R0, 0x4, R238 ;  /* 0x0000000400da7825 */ /* 0x004fc600078e02ee */
[----:B------:R2:W-:Y:S01]  /*ac70*/  LDGSTS.E [R10+0xc], desc[UR8][R220.64], !P6 ;  /* 0x0000c000dc0a7fae */ /* 0x0005e2000f121848 */
[----:B------:R-:W-:-:S03]  /*ac80*/  IMAD R0, R240, 0x2c, RZ ;  /* 0x0000002cf0007824 */ /* 0x000fc600078e02ff */
[----:B------:R1:W-:Y:S04]  /*ac90*/  STL.64 [R1+0x780], R218 ;  /* 0x000780da01007387 */ /* 0x0003e80000100a00 */
[----:B------:R1:W-:Y:S01]  /*aca0*/  LDGSTS.E [R10+0x400c], desc[UR8][R218.64], !P6 ;  /* 0x0400c000da0a7fae */ /* 0x0003e2000f121848 */
[----:B------:R-:W-:Y:S01]  /*acb0*/  ISETP.GE.U32.AND P6, PT, R11, 0x7fffff32, PT ;  /* 0x7fffff320b00780c */ /* 0x000fe20003fc6070 */
[----:B---3--:R-:W-:Y:S02]  /*acc0*/  VIADD R11, R243, 0xffffffb0 ;  /* 0xffffffb0f30b7836 */ /* 0x008fe40000000000 */
[C---:B--2---:R-:W-:Y:S01]  /*acd0*/  IMAD.WIDE R220, R0.reuse, 0x4, R236 ;  /* 0x0000000400dc7825 */ /* 0x044fe200078e02ec */
[----:B------:R-:W2:Y:S04]  /*ace0*/  LDC R243, c[0x0][0x230] ;  /* 0x00008c00fff37b82 */ /* 0x000ea80000000800 */
        /* <DEDUP_REMOVED lines=8> */
[----:B------:R-:W2:Y:S01]  /*ad70*/  LDC R244, c[0x0][0x230] ;  /* 0x00008c00fff47b82 */ /* 0x000ea20000000800 */
        /* <DEDUP_REMOVED lines=18> */
[----:B----4-:R-:W-:Y:S02]  /*aea0*/  VIADD R11, R242, 0xffffff91 ;  /* 0xffffff91f20b7836 */ /* 0x010fe40000000000 */
[C---:B-1----:R-:W-:Y:S01]  /*aeb0*/  IMAD.WIDE R220, R0.reuse, 0x4, R236 ;  /* 0x0000000400dc7825 */ /* 0x042fe200078e02ec */
        /* <DEDUP_REMOVED lines=69> */
[----:B---3--:R-:W-:-:S04]  /*b310*/  IMAD.WIDE R220, R0, 0x4, R236 ;  /* 0x0000000400dc7825 */ /* 0x008fc800078e02ec */
[----:B-1----:R-:W-:Y:S01]  /*b320*/  VIADD R241, R242, 0xffffffcd ;  /* 0xffffffcdf2f17836 */ /* 0x002fe20000000000 */
[----:B------:R1:W-:Y:S01]  /*b330*/  STL.64 [R1+0x198], R220 ;  /* 0x000198dc01007387 */ /* 0x0003e20000100a00 */
[----:B------:R-:W3:Y:S01]  /*b340*/  LDC R242, c[0x0][0x230] ;  /* 0x00008c00fff27b82 */ /* 0x000ee20000000800 */
[----:B----4-:R-:W-:Y:S02]  /*b350*/  IMAD.WIDE R218, R0, 0x4, R238 ;  /* 0x0000000400da7825 */ /* 0x010fe400078e02ee */
[----:B------:R1:W-:Y:S02]  /*b360*/  LDGSTS.E [R10+0x18008], desc[UR8][R220.64], !P0 ;  /* 0x18008000dc0a7fae */ /* 0x0003e4000c121848 */
[----:B------:R-:W-:Y:S02]  /*b370*/  IMAD R0, R240, 0x6f, RZ ;  /* 0x0000006ff0007824 */ /* 0x000fe400078e02ff */
[----:B------:R4:W-:Y:S04]  /*b380*/  STL.64 [R1+0x190], R218 ;  /* 0x000190da01007387 */ /* 0x0009e80000100a00 */
[----:B------:R4:W-:Y:S01]  /*b390*/  LDGSTS.E [R10+0x1c008], desc[UR8][R218.64], !P0 ;  /* 0x1c008000da0a7fae */ /* 0x0009e2000c121848 */
[----:B------:R-:W-:-:S02]  /*b3a0*/  ISETP.GE.U32.AND P0, PT, R11, 0x7fffff4f, PT ;  /* 0x7fffff4f0b00780c */ /* 0x000fc40003f06070 */
[----:B------:R-:W-:Y:S01]  /*b3b0*/  LOP3.LUT R11, R6, 0x40, RZ, 0x3c, !PT ;  /* 0x00000040060b7812 */ /* 0x000fe200078e3cff */
[----:B-1----:R-:W-:-:S03]  /*b3c0*/  IMAD.WIDE R220, R0, 0x4, R236 ;  /* 0x0000000400dc7825 */ /* 0x002fc600078e02ec */
[----:B------:R-:W-:Y:S02]  /*b3d0*/  IADD3 R11, R11, UR10, RZ ;  /* 0x0000000a0b0b7c10 */ /* 0x000fe4000fffe0ff */
[----:B------:R1:W-:Y:S01]  /*b3e0*/  STL.64 [R1+0x188], R220 ;  /* 0x000188dc01007387 */ /* 0x0003e20000100a00 */
[----:B----4-:R-:W-:-:S03]  /*b3f0*/  IMAD.WIDE R218, R0, 0x4, R238 ;  /* 0x0000000400da7825 */ /* 0x010fc600078e02ee */
[----:B------:R1:W-:Y:S01]  /*b400*/  LDGSTS.E [R10+0x1800c], desc[UR8][R220.64], !P5 ;  /* 0x1800c000dc0a7fae */ /* 0x0003e2000e921848 */
[----:B------:R-:W-:-:S03]  /*b410*/  IMAD.SHL.U32 R0, R240, 0x10, RZ ;  /* 0x00000010f0007824 */ /* 0x000fc600078e00ff */
        /* <DEDUP_REMOVED lines=8> */
[----:B------:R2:W-:Y:S01]  /*b4a0*/  LDGSTS.E [R11], desc[UR8][R220.64], !P4 ;  /* 0x00000000dc0b7fae */ /* 0x0005e2000e121848 */
        /* <DEDUP_REMOVED lines=115> */
[----:B----4-:R-:W-:Y:S01]  /*bbe0*/  IMAD.WIDE R220, R0, 0x4, R236 ;  /* 0x0000000400dc7825 */ /* 0x010fe200078e02ec */
[----:B------:R-:W1:Y:S03]  /*bbf0*/  LDC R243, c[0x0][0x230] ;  /* 0x00008c00fff37b82 */ /* 0x000e660000000800 */
[----:B---3--:R-:W-:Y:S01]  /*bc00*/  VIADD R242, R242, 0xffffffc9 ;  /* 0xffffffc9f2f27836 */ /* 0x008fe20000000000 */
        /* <DEDUP_REMOVED lines=26> */
[----:B------:R-:W-:Y:S01]  /*bdb0*/  LOP3.LUT R241, R6, 0x50, RZ, 0x3c, !PT ;  /* 0x0000005006f17812 */ /* 0x000fe200078e3cff */
[----:B------:R2:W-:Y:S01]  /*bdc0*/  STL.64 [R1+0x150], R218 ;  /* 0x000150da01007387 */ /* 0x0005e20000100a00 */
[----:B-1----:R-:W-:-:S04]  /*bdd0*/  IMAD.WIDE R220, R0, 0x4, R236 ;  /* 0x0000000400dc7825 */ /* 0x002fc800078e02ec */
[----:B------:R-:W-:Y:S01]  /*bde0*/  VIADD R241, R241, UR10 ;  /* 0x0000000af1f17c36 */ /* 0x000fe20008000000 */
        /* <DEDUP_REMOVED lines=11> */
[----:B--2---:R-:W-:-:S03]  /*bea0*/  IMAD.WIDE R218, R0, 0x4, R238 ;  /* 0x0000000400da7825 */ /* 0x004fc600078e02ee */
[----:B------:R4:W-:Y:S01]  /*beb0*/  LDGSTS.E [R241], desc[UR8][R220.64], !P1 ;  /* 0x00000000dcf17fae */ /* 0x0009e2000c921848 */
[----:B------:R-:W-:-:S03]  /*bec0*/  IMAD R0, R240, 0x15, RZ ;  /* 0x00000015f0007824 */ /* 0x000fc600078e02ff */
[----:B------:R2:W-:Y:S04]  /*bed0*/  STL.64 [R1+0x730], R218 ;  /* 0x000730da01007387 */ /* 0x0005e80000100a00 */
[----:B------:R2:W-:Y:S01]  /*bee0*/  LDGSTS.E [R241+0x4000], desc[UR8][R218.64], !P1 ;  /* 0x04000000daf17fae */ /* 0x0005e2000c921848 */
[----:B------:R-:W-:Y:S01]  /*bef0*/  ISETP.GE.U32.AND P1, PT, R242, 0x7fffff49, PT ;  /* 0x7fffff49f200780c */ /* 0x000fe20003f26070 */
[----:B---3--:R-:W-:Y:S02]  /*bf00*/  VIADD R242, R244, 0xffffffab ;  /* 0xffffffabf4f27836 */ /* 0x008fe40000000000 */
[C---:B----4-:R-:W-:Y:S01]  /*bf10*/  IMAD.WIDE R220, R0.reuse, 0x4, R236 ;  /* 0x0000000400dc7825 */ /* 0x050fe200078e02ec */
[----:B------:R-:W3:Y:S04]  /*bf20*/  LDC R244, c[0x0][0x230] ;  /* 0x00008c00fff47b82 */ /* 0x000ee80000000800 */
        /* <DEDUP_REMOVED lines=41> */
[----:B---3--:R-:W-:-:S03]  /*c1c0*/  IMAD.WIDE R218, R0, 0x4, R238 ;  /* 0x0000000400da7825 */ /* 0x008fc600078e02ee */
[----:B------:R4:W-:Y:S01]  /*c1d0*/  STL.64 [R1+0x528], R220 ;  /* 0x000528dc01007387 */ /* 0x0009e20000100a00 */
[----:B------:R-:W-:-:S03]  /*c1e0*/  IMAD R0, R240, 0x36, RZ ;  /* 0x00000036f0007824 */ /* 0x000fc600078e02ff */
[----:B------:R3:W-:Y:S01]  /*c1f0*/  LDGSTS.E [R241+0xc004], desc[UR8][R218.64], !P4 ;  /* 0x0c004000daf17fae */ /* 0x0007e2000e121848 */
[----:B------:R-:W-:Y:S02]  /*c200*/  ISETP.GE.U32.AND P4, PT, R242, 0x7fffff0c, PT ;  /* 0x7fffff0cf200780c */ /* 0x000fe40003f86070 */
[----:B------:R-:W-:Y:S01]  /*c210*/  IADD3 R242, R245, -0x76, RZ ;  /* 0xffffff8af5f27810 */ /* 0x000fe20007ffe0ff */
[----:B------:R3:W-:Y:S01]  /*c220*/  STL.64 [R1+0x520], R218 ;  /* 0x000520da01007387 */ /* 0x0007e20000100a00 */
[----:B------:R-:W2:Y:S01]  /*c230*/  LDC R245, c[0x0][0x230] ;  /* 0x00008c00fff57b82 */ /* 0x000ea20000000800 */
[----:B----4-:R-:W-:-:S05]  /*c240*/  IMAD.WIDE R220, R0, 0x4, R236 ;  /* 0x0000000400dc7825 */ /* 0x010fca00078e02ec */
        /* <DEDUP_REMOVED lines=16> */
[----:B------:R-:W-:Y:S01]  /*c350*/  ISETP.GE.U32.AND P1, PT, R242, 0x7fffff0a, PT ;  /* 0x7fffff0af200780c */ /* 0x000fe20003f26070 */
[----:B-1----:R-:W-:Y:S02]  /*c360*/  VIADD R242, R243, 0xffffff88 ;  /* 0xffffff88f3f27836 */ /* 0x002fe40000000000 */
        /* <DEDUP_REMOVED lines=40> */
[----:B--2---:R-:W-:Y:S01]  /*c5f0*/  IMAD.WIDE R220, R0, 0x4, R236 ;  /* 0x0000000400dc7825 */ /* 0x004fe200078e02ec */
[----:B----4-:R-:W-:-:S04]  /*c600*/  IADD3 R243, R246, -0x3b, RZ ;  /* 0xffffffc5f6f37810 */ /* 0x010fc80007ffe0ff */
[----:B------:R1:W-:Y:S01]  /*c610*/  STL.64 [R1+0x138], R220 ;  /* 0x000138dc01007387 */ /* 0x0003e20000100a00 */
[----:B------:R-:W2:Y:S01]  /*c620*/  LDC R246, c[0x0][0x230] ;  /* 0x00008c00fff67b82 */ /* 0x000ea20000000800 */
[----:B---3--:R-:W-:Y:S02]  /*c630*/  IMAD.WIDE R218, R0, 0x4, R238 ;  /* 0x0000000400da7825 */ /* 0x008fe400078e02ee */
[----:B------:R1:W-:Y:S02]  /*c640*/  LDGSTS.E [R241+0x18000], desc[UR8][R220.64], !P4 ;  /* 0x18000000dcf17fae */ /* 0x0003e4000e121848 */
[----:B------:R-:W-:Y:S02]  /*c650*/  IMAD R0, R240, 0x75, RZ ;  /* 0x00000075f0007824 */ /* 0x000fe400078e02ff */
[----:B------:R3:W-:Y:S04]  /*c660*/  STL.64 [R1+0x130], R218 ;  /* 0x000130da01007387 */ /* 0x0007e80000100a00 */
[----:B------:R3:W-:Y:S01]  /*c670*/  LDGSTS.E [R241+0x1c000], desc[UR8][R218.64], !P4 ;  /* 0x1c000000daf17fae */ /* 0x0007e2000e121848 */
[----:B------:R-:W-:Y:S01]  /*c680*/  ISETP.GE.U32.AND P4, PT, R242, 0x7fffff65, PT ;  /* 0x7fffff65f200780c */ /* 0x000fe20003f86070 */
[----:B------:R-:W-:-:S02]  /*c690*/  VIADD R242, R244, 0xffffffc7 ;  /* 0xffffffc7f4f27836 */ /* 0x000fc40000000000 */
        /* <DEDUP_REMOVED lines=13> */
[----:B---3--:R-:W-:-:S03]  /*c770*/  IMAD.WIDE R218, R0, 0x4, R238 ;  /* 0x0000000400da7825 */ /* 0x008fc600078e02ee */
[----:B------:R2:W-:Y:S01]  /*c780*/  STL.64 [R1+0x118], R220 ;  /* 0x000118dc01007387 */ /* 0x0005e20000100a00 */
[----:B------:R-:W-:-:S03]  /*c790*/  IMAD R0, R240, 0x77, RZ ;  /* 0x00000077f0007824 */ /* 0x000fc600078e02ff */
[----:B------:R3:W-:Y:S01]  /*c7a0*/  LDGSTS.E [R241+0x1c008], desc[UR8][R218.64], !P1 ;  /* 0x1c008000daf17fae */ /* 0x0007e2000c921848 */
[----:B------:R-:W-:Y:S02]  /*c7b0*/  ISETP.GE.U32.AND P1, PT, R242, 0x7fffff47, PT ;  /* 0x7fffff47f200780c */ /* 0x000fe40003f26070 */
[----:B------:R-:W-:Y:S01]  /*c7c0*/  LOP3.LUT R242, R6, 0x60, RZ, 0x3c, !PT ;  /* 0x0000006006f27812 */ /* 0x000fe200078e3cff */
[----:B------:R3:W-:Y:S01]  /*c7d0*/  STL.64 [R1+0x110], R218 ;  /* 0x000110da01007387 */ /* 0x0007e20000100a00 */
[----:B--2---:R-:W-:-:S04]  /*c7e0*/  IMAD.WIDE R220, R0, 0x4, R236 ;  /* 0x0000000400dc7825 */ /* 0x004fc800078e02ec */
[----:B------:R-:W-:Y:S01]  /*c7f0*/  VIADD R242, R242, UR10 ;  /* 0x0000000af2f27c36 */ /* 0x000fe20008000000 */
        /* <DEDUP_REMOVED lines=10> */
[----:B------:R4:W-:Y:S01]  /*c8a0*/  STL.64 [R1+0x6f8], R220 ;  /* 0x0006f8dc01007387 */ /* 0x0009e20000100a00 */
[----:B---3--:R-:W-:-:S03]  /*c8b0*/  IMAD.WIDE R218, R0, 0x4, R238 ;  /* 0x0000000400da7825 */ /* 0x008fc600078e02ee */
[----:B------:R4:W-:Y:S01]  /*c8c0*/  LDGSTS.E [R242], desc[UR8][R220.64], !P2 ;  /* 0x00000000dcf27fae */ /* 0x0009e2000d121848 */
[----:B------:R-:W-:-:S03]  /*c8d0*/  IMAD R0, R240, 0x19, RZ ;  /* 0x00000019f0007824 */ /* 0x000fc600078e02ff */
[----:B------:R3:W-:Y:S04]  /*c8e0*/  STL.64 [R1+0x6f0], R218 ;  /* 0x0006f0da01007387 */ /* 0x0007e80000100a00 */
[----:B------:R3:W-:Y:S01]  /*c8f0*/  LDGSTS.E [R242+0x4000], desc[UR8][R218.64], !P2 ;  /* 0x04000000daf27fae */ /* 0x0007e2000d121848 */
[----:B------:R-:W-:Y:S02]  /*c900*/  ISETP.GE.U32.AND P2, PT, R243, 0x7fffff45, PT ;  /* 0x7fffff45f300780c */ /* 0x000fe40003f46070 */
[----:B-1----:R-:W-:Y:S01]  /*c910*/  IADD3 R243, R244, -0x59, RZ ;  /* 0xffffffa7f4f37810 */ /* 0x002fe20007ffe0ff */
[C---:B----4-:R-:W-:Y:S01]  /*c920*/  IMAD.WIDE R220, R0.reuse, 0x4, R236 ;  /* 0x0000000400dc7825 */ /* 0x050fe200078e02ec */
[----:B------:R-:W1:Y:S04]  /*c930*/  LDC R244, c[0x0][0x230] ;  /* 0x00008c00fff47b82 */ /* 0x000e680000000800 */
[----:B------:R4:W-:Y:S01]  /*c940*/  LDGSTS.E [R242+0x4], desc[UR8][R220.64], !P0 ;  /* 0x00004000dcf27fae */ /* 0x0009e2000c121848 */
[----:B---3--:R-:W-:-:S03]  /*c950*/  IMAD.WIDE R218, R0, 0x4, R238 ;  /* 0x0000000400da7825 */ /* 0x008fc600078e02ee */
[----:B------:R4:W-:Y:S01]  /*c960*/  STL.64 [R1+0x6e8], R220 ;  /* 0x0006e8dc01007387 */ /* 0x0009e20000100a00 */
[----:B------:R-:W-:-:S03]  /*c970*/  IMAD R0, R240, 0x1a, RZ ;  /* 0x0000001af0007824 */ /* 0x000fc600078e02ff */
[----:B------:R3:W-:Y:S01]  /*c980*/  LDGSTS.E [R242+0x4004], desc[UR8][R218.64], !P0 ;  /* 0x04004000daf27fae */ /* 0x0007e2000c121848 */
[----:B------:R-:W-:Y:S01]  /*c990*/  ISETP.GE.U32.AND P0, PT, R243, 0x7fffff28, PT ;  /* 0x7fffff28f300780c */ /* 0x000fe20003f06070 */
[----:B------:R-:W-:Y:S02]  /*c9a0*/  VIADD R243, R245, 0xffffffa6 ;  /* 0xffffffa6f5f37836 */ /* 0x000fe40000000000 */
[----:B------:R3:W-:Y:S01]  /*c9b0*/  STL.64 [R1+0x6e0], R218 ;  /* 0x0006e0da01007387 */ /* 0x0007e20000100a00 */
[----:B------:R-:W1:Y:S01]  /*c9c0*/  LDC R245, c[0x0][0x230] ;  /* 0x00008c00fff57b82 */ /* 0x000e620000000800 */
        /* <DEDUP_REMOVED lines=18> */
[----:B--2---:R-:W-:Y:S01]  /*caf0*/  IADD3 R243, R247, -0x5c, RZ ;  /* 0xffffffa4f7f37810 */ /* 0x004fe20007ffe0ff */
[C---:B---3--:R-:W-:Y:S01]  /*cb00*/  IMAD.WIDE R220, R0.reuse, 0x4, R236 ;  /* 0x0000000400dc7825 */ /* 0x048fe200078e02ec */
        /* <DEDUP_REMOVED lines=11> */
[----:B------:R4:W-:Y:S01]  /*cbc0*/  LDGSTS.E [R242+0x8004], desc[UR8][R220.64], !P1 ;  /* 0x08004000dcf27fae */ /* 0x0009e2000c921848 */
[----:B-1----:R-:W-:-:S03]  /*cbd0*/  IMAD.WIDE R218, R0, 0x4, R238 ;  /* 0x0000000400da7825 */ /* 0x002fc600078e02ee */
        /* <DEDUP_REMOVED lines=9> */
[----:B-1----:R-:W-:-:S03]  /*cc70*/  IMAD.WIDE R218, R0, 0x4, R238 ;  /* 0x0000000400da7825 */ /* 0x002fc600078e02ee */
        /* <DEDUP_REMOVED lines=68> */
[----:B------:R3:W-:Y:S01]  /*d0c0*/  LDGSTS.E [R242+0x18004], desc[UR8][R220.64], !P3 ;  /* 0x18004000dcf27fae */ /* 0x0007e2000d921848 */
[----:B------:R-:W4:Y:S01]  /*d0d0*/  LDC R246, c[0x0][0x230] ;  /* 0x00008c00fff67b82 */ /* 0x000f220000000800 */
[----:B--2---:R-:W-:Y:S02]  /*d0e0*/  IMAD.WIDE R218, R0, 0x4, R238 ;  /* 0x0000000400da7825 */ /* 0x004fe400078e02ee */
[----:B------:R3:W-:Y:S02]  /*d0f0*/  STL.64 [R1+0xe8], R220 ;  /* 0x0000e8dc01007387 */ /* 0x0007e40000100a00 */
[----:B------:R-:W-:Y:S02]  /*d100*/  IMAD R0, R240, 0x7a, RZ ;  /* 0x0000007af0007824 */ /* 0x000fe400078e02ff */
[----:B------:R2:W-:Y:S01]  /*d110*/  LDGSTS.E [R242+0x1c004], desc[UR8][R218.64], !P3 ;  /* 0x1c004000daf27fae */ /* 0x0005e2000d921848 */
[----:B------:R-:W-:Y:S01]  /*d120*/  ISETP.GE.U32.AND P3, PT, R243, 0x7fffff44, PT ;  /* 0x7fffff44f300780c */ /* 0x000fe20003f66070 */
[----:B------:R-:W-:-:S02]  /*d130*/  VIADD R243, R245, 0xffffffc2 ;  /* 0xffffffc2f5f37836 */ /* 0x000fc40000000000 */
        /* <DEDUP_REMOVED lines=23> */
[----:B------:R3:W-:Y:S01]  /*d2b0*/  LDGSTS.E [R243], desc[UR8][R220.64], !P5 ;  /* 0x00000000dcf37fae */ /* 0x0007e2000e921848 */
[----:B--2---:R-:W-:-:S03]  /*d2c0*/  IMAD.WIDE R218, R0, 0x4, R238 ;  /* 0x0000000400da7825 */ /* 0x004fc600078e02ee */
[----:B------:R3:W-:Y:S01]  /*d2d0*/  STL.64 [R1+0x6b8], R220 ;  /* 0x0006b8dc01007387 */ /* 0x0007e20000100a00 */
[----:B------:R-:W-:-:S03]  /*d2e0*/  IMAD R0, R240, 0x1d, RZ ;  /* 0x0000001df0007824 */ /* 0x000fc600078e02ff */
[----:B------:R2:W-:Y:S01]  /*d2f0*/  LDGSTS.E [R243+0x4000], desc[UR8][R218.64], !P5 ;  /* 0x04000000daf37fae */ /* 0x0005e2000e921848 */
[----:B------:R-:W-:Y:S01]  /*d300*/  ISETP.GE.U32.AND P5, PT, R244, 0x7fffff41, PT ;  /* 0x7fffff41f400780c */ /* 0x000fe20003fa6070 */
[----:B------:R-:W-:Y:S02]  /*d310*/  IMAD R244, R240, 0x1e, RZ ;  /* 0x0000001ef0f47824 */ /* 0x000fe400078e02ff */
[C---:B------:R-:W-:Y:S01]  /*d320*/  IMAD.WIDE R234, R0.reuse, 0x4, R236 ;  /* 0x0000000400ea7825 */ /* 0x040fe200078e02ec */
[----:B------:R2:W-:Y:S03]  /*d330*/  STL.64 [R1+0x6b0], R218 ;  /* 0x0006b0da01007387 */ /* 0x0005e60000100a00 */
[----:B------:R-:W-:Y:S01]  /*d340*/  IMAD.WIDE R222, R0, 0x4, R238 ;  /* 0x0000000400de7825 */ /* 0x000fe200078e02ee */
[----:B------:R1:W-:Y:S03]  /*d350*/  LDGSTS.E [R243+0x4], desc[UR8][R234.64], !P4 ;  /* 0x00004000eaf37fae */ /* 0x0003e6000e121848 */
[----:B------:R-:W-:Y:S01]  /*d360*/  VIADD R0, R248, 0xffffffa3 ;  /* 0xffffffa3f8007836 */ /* 0x000fe20000000000 */
[----:B------:R1:W-:Y:S01]  /*d370*/  LDGSTS.E [R243+0x4004], desc[UR8][R222.64], !P4 ;  /* 0x04004000def37fae */ /* 0x0003e2000e121848 */
[----:B---3--:R-:W-:Y:S01]  /*d380*/  IMAD.WIDE R220, R244, 0x4, R236 ;  /* 0x00000004f4dc7825 */ /* 0x008fe200078e02ec */
[----:B------:R-:W3:Y:S02]  /*d390*/  LDC R248, c[0x0][0x230] ;  /* 0x00008c00fff87b82 */ /* 0x000ee40000000800 */
[----:B------:R-:W-:Y:S01]  /*d3a0*/  ISETP.GE.U32.AND P4, PT, R0, 0x7fffff24, PT ;  /* 0x7fffff240000780c */ /* 0x000fe20003f86070 */
[----:B--2---:R-:W-:Y:S01]  /*d3b0*/  IMAD.WIDE R218, R244, 0x4, R238 ;  /* 0x00000004f4da7825 */ /* 0x004fe200078e02ee */
[----:B----4-:R-:W-:Y:S01]  /*d3c0*/  IADD3 R0, R245, -0x5e, RZ ;  /* 0xffffffa2f5007810 */ /* 0x010fe20007ffe0ff */
[----:B------:R2:W-:Y:S02]  /*d3d0*/  LDGSTS.E [R243+0x8], desc[UR8][R220.64], !P6 ;  /* 0x00008000dcf37fae */ /* 0x0005e4000f121848 */
[----:B------:R-:W-:Y:S01]  /*d3e0*/  IMAD R244, R240, 0x3c, RZ ;  /* 0x0000003cf0f47824 */ /* 0x000fe200078e02ff */
[----:B------:R-:W4:Y:S01]  /*d3f0*/  LDC R245, c[0x0][0x230] ;  /* 0x00008c00fff57b82 */ /* 0x000f220000000800 */
[----:B------:R2:W-:Y:S01]  /*d400*/  LDGSTS.E [R243+0x4008], desc[UR8][R218.64], !P6 ;  /* 0x04008000daf37fae */ /* 0x0005e2000f121848 */
[----:B------:R-:W-:Y:S01]  /*d410*/  ISETP.GE.U32.AND P6, PT, R0, 0x7fffff23, PT ;  /* 0x7fffff230000780c */ /* 0x000fe20003fc6070 */
[----:B------:R-:W-:-:S02]  /*d420*/  IMAD R0, R240, 0x1f, RZ ;  /* 0x0000001ff0007824 */ /* 0x000fc400078e02ff */
[----:B------:R1:W-:Y:S04]  /*d430*/  STL.64 [R1+0x6a8], R234 ;  /* 0x0006a8ea01007387 */ /* 0x0003e80000100a00 */
[----:B------:R2:W-:Y:S04]  /*d440*/  STL.64 [R1+0x6a0], R222 ;  /* 0x0006a0de01007387 */ /* 0x0005e80000100a00 */
[----:B------:R2:W-:Y:S01]  /*d450*/  STL.64 [R1+0x698], R220 ;  /* 0x000698dc01007387 */ /* 0x0005e20000100a00 */
[----:B-1----:R-:W-:-:S03]  /*d460*/  IMAD.WIDE R234, R0, 0x4, R236 ;  /* 0x0000000400ea7825 */ /* 0x002fc600078e02ec */
[----:B------:R1:W-:Y:S01]  /*d470*/  STL.64 [R1+0x690], R218 ;  /* 0x000690da01007387 */ /* 0x0003e20000100a00 */
[----:B--2---:R-:W-:-:S03]  /*d480*/  IMAD.WIDE R222, R0, 0x4, R238 ;  /* 0x0000000400de7825 */ /* 0x004fc600078e02ee */
[----:B------:R-:W-:Y:S01]  /*d490*/  LDGSTS.E [R243+0xc], desc[UR8][R234.64], !P1 ;  /* 0x0000c000eaf37fae */ /* 0x000fe2000c921848 */
[----:B------:R-:W-:-:S03]  /*d4a0*/  VIADD R0, R246, 0xffffffa1 ;  /* 0xffffffa1f6007836 */ /* 0x000fc60000000000 */
[----:B------:R-:W-:Y:S01]  /*d4b0*/  LDGSTS.E [R243+0x400c], desc[UR8][R222.64], !P1 ;  /* 0x0400c000def37fae */ /* 0x000fe2000c921848 */
[----:B------:R-:W-:Y:S01]  /*d4c0*/  IMAD.WIDE R220, R244, 0x4, R236 ;  /* 0x00000004f4dc7825 */ /* 0x000fe200078e02ec */
[----:B------:R-:W2:Y:S01]  /*d4d0*/  LDC R246, c[0x0][0x230] ;  /* 0x00008c00fff67b82 */ /* 0x000ea20000000800 */
[----:B------:R-:W-:Y:S02]  /*d4e0*/  ISETP.GE.U32.AND P1, PT, R0, 0x7fffff22, PT ;  /* 0x7fffff220000780c */ /* 0x000fe40003f26070 */
[----:B-1----:R-:W-:Y:S01]  /*d4f0*/  IMAD.WIDE R218, R244, 0x4, R238 ;  /* 0x00000004f4da7825 */ /* 0x002fe200078e02ee */
[----:B------:R-:W-:Y:S03]  /*d500*/  STL.64 [R1+0x688], R234 ;  /* 0x000688ea01007387 */ /* 0x000fe60000100a00 */
[----:B------:R-:W-:Y:S01]  /*d510*/  IMAD R0, R240, 0x3d, RZ ;  /* 0x0000003df0007824 */ /* 0x000fe200078e02ff */
[----:B------:R-:W-:Y:S01]  /*d520*/  STL.64 [R1+0x680], R222 ;  /* 0x000680de01007387 */ /* 0x000fe20000100a00 */
[----:B------:R-:W-:-:S02]  /*d530*/  VIADD R244, R247, 0xffffffa0 ;  /* 0xffffffa0f7f47836 */ /* 0x000fc40000000000 */
[----:B------:R-:W1:Y:S01]  /*d540*/  LDC R247, c[0x0][0x230] ;  /* 0x00008c00fff77b82 */ /* 0x000e620000000800 */
[----:B------:R3:W-:Y:S04]  /*d550*/  STL.64 [R1+0x4b8], R220 ;  /* 0x0004b8dc01007387 */ /* 0x0007e80000100a00 */
[----:B------:R3:W-:Y:S04]  /*d560*/  LDGSTS.E [R243+0x8000], desc[UR8][R220.64], !P3 ;  /* 0x08000000dcf37fae */ /* 0x0007e8000d921848 */
[----:B------:R2:W-:Y:S04]  /*d570*/  STL.64 [R1+0x4b0], R218 ;  /* 0x0004b0da01007387 */ /* 0x0005e80000100a00 */
[----:B------:R2:W-:Y:S01]  /*d580*/  LDGSTS.E [R243+0xc000], desc[UR8][R218.64], !P3 ;  /* 0x0c000000daf37fae */ /* 0x0005e2000d921848 */
[----:B------:R-:W-:-:S02]  /*d590*/  ISETP.GE.U32.AND P3, PT, R244, 0x7fffff21, PT ;  /* 0x7fffff21f400780c */ /* 0x000fc40003f66070 */
[----:B----4-:R-:W-:Y:S01]  /*d5a0*/  IADD3 R244, R245, -0x7d, RZ ;  /* 0xffffff83f5f47810 */ /* 0x010fe20007ffe0ff */
[----:B---3--:R-:W-:Y:S01]  /*d5b0*/  IMAD.WIDE R220, R0, 0x4, R236 ;  /* 0x0000000400dc7825 */ /* 0x008fe200078e02ec */
[----:B--2---:R-:W-:-:S03]  /*d5c0*/  IADD3 R246, R246, -0x80, RZ ;  /* 0xffffff80f6f67810 */ /* 0x004fc60007ffe0ff */
[----:B------:R-:W-:Y:S01]  /*d5d0*/  VIADD R245, R248, 0xffffff82 ;  /* 0xffffff82f8f57836 */ /* 0x000fe20000000000 */
[----:B------:R2:W-:Y:S01]  /*d5e0*/  LDGSTS.E [R243+0x8004], desc[UR8][R220.64], !P2 ;  /* 0x08004000dcf37fae */ /* 0x0005e2000d121848 */
[----:B------:R-:W3:Y:S01]  /*d5f0*/  LDC R248, c[0x0][0x230] ;  /* 0x00008c00fff87b82 */ /* 0x000ee20000000800 */
[----:B------:R-:W-:Y:S02]  /*d600*/  IMAD.WIDE R218, R0, 0x4, R238 ;  /* 0x0000000400da7825 */ /* 0x000fe400078e02ee */
[----:B------:R2:W-:Y:S02]  /*d610*/  STL.64 [R1+0x4a8], R220 ;  /* 0x0004a8dc01007387 */ /* 0x0005e40000100a00 */
[----:B------:R-:W-:Y:S02]  /*d620*/  IMAD R0, R240, 0x3e, RZ ;  /* 0x0000003ef0007824 */ /* 0x000fe400078e02ff */
[----:B------:R4:W-:Y:S01]  /*d630*/  LDGSTS.E [R243+0xc004], desc[UR8][R218.64], !P2 ;  /* 0x0c004000daf37fae */ /* 0x0009e2000d121848 */
[----:B------:R-:W-:Y:S01]  /*d640*/  ISETP.GE.U32.AND P2, PT, R244, 0x7fffff04, PT ;  /* 0x7fffff04f400780c */ /* 0x000fe20003f46070 */
[----:B------:R-:W-:-:S02]  /*d650*/  IMAD R244, R240, 0x3f, RZ ;  /* 0x0000003ff0f47824 */ /* 0x000fc400078e02ff */
[C---:B------:R-:W-:Y:S01]  /*d660*/  IMAD.WIDE R234, R0.reuse, 0x4, R236 ;  /* 0x0000000400ea7825 */ /* 0x040fe200078e02ec */
[----:B------:R4:W-:Y:S03]  /*d670*/  STL.64 [R1+0x4a0], R218 ;  /* 0x0004a0da01007387 */ /* 0x0009e60000100a00 */
[----:B------:R-:W-:Y:S01]  /*d680*/  IMAD.WIDE R222, R0, 0x4, R238 ;  /* 0x0000000400de7825 */ /* 0x000fe200078e02ee */
[----:B------:R1:W-:Y:S03]  /*d690*/  LDGSTS.E [R243+0x8008], desc[UR8][R234.64], !P0 ;  /* 0x08008000eaf37fae */ /* 0x0003e6000c121848 */
[----:B--2---:R-:W-:Y:S01]  /*d6a0*/  IMAD.WIDE R220, R244, 0x4, R236 ;  /* 0x00000004f4dc7825 */ /* 0x004fe200078e02ec */
[----:B------:R2:W-:Y:S01]  /*d6b0*/  LDGSTS.E [R243+0xc008], desc[UR8][R222.64], !P0 ;  /* 0x0c008000def37fae */ /* 0x0005e2000c121848 */
[----:B------:R-:W-:-:S02]  /*d6c0*/  ISETP.GE.U32.AND P0, PT, R245, 0x7fffff03, PT ;  /* 0x7fffff03f500780c */ /* 0x000fc40003f06070 */
[----:B------:R-:W-:Y:S01]  /*d6d0*/  VIADD R0, R249, 0xffffff81 ;  /* 0xffffff81f9007836 */ /* 0x000fe20000000000 */
[----:B------:R2:W-:Y:S01]  /*d6e0*/  LDGSTS.E [R243+0x800c], desc[UR8][R220.64], !P5 ;  /* 0x0800c000dcf37fae */ /* 0x0005e2000e921848 */
[----:B----4-:R-:W-:Y:S01]  /*d6f0*/  IMAD.WIDE R218, R244, 0x4, R238 ;  /* 0x00000004f4da7825 */ /* 0x010fe200078e02ee */
[----:B------:R-:W4:Y:S02]  /*d700*/  LDC R249, c[0x0][0x230] ;  /* 0x00008c00fff97b82 */ /* 0x000f240000000800 */
[----:B------:R1:W-:Y:S01]  /*d710*/  STL.64 [R1+0x498], R234 ;  /* 0x000498ea01007387 */ /* 0x0003e20000100a00 */
[----:B------:R-:W-:-:S03]  /*d720*/  IMAD R244, R240, 0x5d, RZ ;  /* 0x0000005df0f47824 */ /* 0x000fc600078e02ff */
[----:B------:R3:W-:Y:S01]  /*d730*/  LDGSTS.E [R243+0xc00c], desc[UR8][R218.64], !P5 ;  /* 0x0c00c000daf37fae */ /* 0x0007e2000e921848 */
[----:B------:R-:W-:Y:S01]  /*d740*/  ISETP.GE.U32.AND P5, PT, R0, 0x7fffff02, PT ;  /* 0x7fffff020000780c */ /* 0x000fe20003fa6070 */
[----:B------:R-:W-:Y:S02]  /*d750*/  IMAD R0, R240, 0x5c, RZ ;  /* 0x0000005cf0007824 */ /* 0x000fe400078e02ff */
[----:B------:R2:W-:Y:S04]  /*d760*/  STL.64 [R1+0x490], R222 ;  /* 0x000490de01007387 */ /* 0x0005e80000100a00 */
[----:B------:R3:W-:Y:S01]  /*d770*/  STL.64 [R1+0x488], R220 ;  /* 0x000488dc01007387 */ /* 0x0007e20000100a00 */
[----:B-1----:R-:W-:-:S03]  /*d780*/  IMAD.WIDE R234, R0, 0x4, R238 ;  /* 0x0000000400ea7825 */ /* 0x002fc600078e02ee */
[----:B------:R1:W-:Y:S01]  /*d790*/  STL.64 [R1+0x480], R218 ;  /* 0x000480da01007387 */ /* 0x0003e20000100a00 */
[----:B--2---:R-:W-:-:S04]  /*d7a0*/  IMAD.WIDE R222, R244, 0x4, R236 ;  /* 0x00000004f4de7825 */ /* 0x004fc800078e02ec */
[----:B---3--:R-:W-:-:S04]  /*d7b0*/  IMAD.WIDE R220, R0, 0x4, R236 ;  /* 0x0000000400dc7825 */ /* 0x008fc800078e02ec */
[----:B-1----:R-:W-:Y:S01]  /*d7c0*/  VIADD R218, R247, 0x7f ;  /* 0x0000007ff7da7836 */ /* 0x002fe20000000000 */
[----:B------:R1:W-:Y:S01]  /*d7d0*/  STL.64 [R1+0x2b8], R220 ;  /* 0x0002b8dc01007387 */ /* 0x0003e20000100a00 */
[----:B------:R-:W2:Y:S03]  /*d7e0*/  LDC R247, c[0x0][0x230] ;  /* 0x00008c00fff77b82 */ /* 0x000ea60000000800 */
[----:B------:R-:W-:Y:S04]  /*d7f0*/  STL.64 [R1+0x2b0], R234 ;  /* 0x0002b0ea01007387 */ /* 0x000fe80000100a00 */
[----:B------:R-:W-:Y:S01]  /*d800*/  STL.64 [R1+0x2a8], R222 ;  /* 0x0002a8de01007387 */ /* 0x000fe20000100a00 */
[----:B-1----:R-:W-:-:S04]  /*d810*/  IMAD.WIDE R220, R244, 0x4, R238 ;  /* 0x00000004f4dc7825 */ /* 0x002fc800078e02ee */
[----:B------:R-:W-:Y:S01]  /*d820*/  IMAD R244, R240, 0x5c, RZ ;  /* 0x0000005cf0f47824 */ /* 0x000fe200078e02ff */
[----:B------:R1:W-:Y:S03]  /*d830*/  STL.64 [R1+0x2a0], R220 ;  /* 0x0002a0dc01007387 */ /* 0x0003e60000100a00 */
[----:B------:R-:W-:-:S05]  /*d840*/  IMAD.WIDE R244, R244, 0x4, R236 ;  /* 0x00000004f4f47825 */ /* 0x000fca00078e02ec */
[----:B------:R3:W-:Y:S04]  /*d850*/  LDGSTS.E [R243+0x10000], desc[UR8][R244.64], !P4 ;  /* 0x10000000f4f37fae */ /* 0x0007e8000e121848 */
[----:B------:R-:W-:Y:S01]  /*d860*/  LDGSTS.E [R243+0x14000], desc[UR8][R234.64], !P4 ;  /* 0x14000000eaf37fae */ /* 0x000fe2000e121848 */
[----:B------:R-:W-:-:S03]  /*d870*/  ISETP.GT.AND P4, PT, R218, 0x7f, PT ;  /* 0x0000007fda00780c */ /* 0x000fc60003f84270 */
[----:B------:R-:W-:Y:S01]  /*d880*/  LDGSTS.E [R243+0x10004], desc[UR8][R222.64], !P6 ;  /* 0x10004000def37fae */ /* 0x000fe2000f121848 */
[----:B------:R-:W-:Y:S02]  /*d890*/  SEL R0, RZ, 0x4, !P4 ;  /* 0x00000004ff007807 */ /* 0x000fe40006000000 */
[C---:B------:R-:W-:Y:S01]  /*d8a0*/  ISETP.GE.AND P4, PT, R250.reuse, R246, PT ;  /* 0x000000f6fa00720c */ /* 0x040fe20003f86270 */
[----:B------:R1:W-:Y:S01]  /*d8b0*/  LDGSTS.E [R243+0x14004], desc[UR8][R220.64], !P6 ;  /* 0x14004000dcf37fae */ /* 0x0003e2000f121848 */
[----:B------:R-:W-:Y:S01]  /*d8c0*/  ISETP.GE.AND P6, PT, R250, UR4, PT ;  /* 0x00000004fa007c0c */ /* 0x000fe2000bfc6270 */
[----:B---3--:R-:W-:Y:S01]  /*d8d0*/  IMAD R245, R240, 0x5e, RZ ;  /* 0x0000005ef0f57824 */ /* 0x008fe200078e02ff */
[----:B------:R-:W3:Y:S02]  /*d8e0*/  LDC R250, c[0x0][0x230] ;  /* 0x00008c00fffa7b82 */ /* 0x000ee40000000800 */
[----:B------:R-:W-:Y:S02]  /*d8f0*/  SEL R244, R0, RZ, !P6 ;  /* 0x000000ff00f47207 */ /* 0x000fe40007000000 */
[----:B------:R-:W-:Y:S01]  /*d900*/  ISETP.GT.AND P6, PT, R218, 0xff, PT ;  /* 0x000000ffda00780c */ /* 0x000fe20003fc4270 */
[----:B------:R-:W-:Y:S01]  /*d910*/  IMAD.WIDE R218, R245, 0x4, R238 ;  /* 0x00000004f5da7825 */ /* 0x000fe200078e02ee */
[----:B------:R-:W-:-:S02]  /*d920*/  SEL R0, RZ, 0x4, P4 ;  /* 0x00000004ff007807 */ /* 0x000fc40002000000 */
[----:B------:R-:W-:Y:S01]  /*d930*/  ISETP.GE.U32.AND P4, PT, R246, 0x7fffff01, PT ;  /* 0x7fffff01f600780c */ /* 0x000fe20003f86070 */
[--C-:B-1----:R-:W-:Y:S01]  /*d940*/  IMAD.WIDE R220, R245, 0x4, R236.reuse ;  /* 0x00000004f5dc7825 */ /* 0x102fe200078e02ec */
[----:B------:R-:W-:Y:S01]  /*d950*/  SEL R0, R0, RZ, P6 ;  /* 0x000000ff00007207 */ /* 0x000fe20003000000 */
[----:B------:R-:W1:Y:S03]  /*d960*/  LDC R246, c[0x0][0x230] ;  /* 0x00008c00fff67b82 */ /* 0x000e660000000800 */
[----:B------:R-:W-:Y:S01]  /*d970*/  ISETP.NE.U32.AND P6, PT, R0, RZ, PT ;  /* 0x000000ff0000720c */ /* 0x000fe20003fc5070 */
[----:B------:R-:W-:Y:S01]  /*d980*/  IMAD R0, R240, 0x5f, RZ ;  /* 0x0000005ff0007824 */ /* 0x000fe200078e02ff */
[----:B------:R4:W-:Y:S03]  /*d990*/  LDGSTS.E [R243+0x10008], desc[UR8][R220.64], !P1 ;  /* 0x10008000dcf37fae */ /* 0x0009e6000c921848 */
[----:B------:R-:W-:Y:S01]  /*d9a0*/  IMAD.WIDE R234, R0, 0x4, R236 ;  /* 0x0000000400ea7825 */ /* 0x000fe200078e02ec */
[----:B------:R2:W-:Y:S01]  /*d9b0*/  LDGSTS.E [R243+0x14008], desc[UR8][R218.64], !P1 ;  /* 0x14008000daf37fae */ /* 0x0005e2000c921848 */
[----:B------:R-:W-:Y:S01]  /*d9c0*/  ISETP.NE.U32.AND P1, PT, R244, RZ, PT ;  /* 0x000000fff400720c */ /* 0x000fe20003f25070 */
[----:B------:R-:W3:Y:S01]  /*d9d0*/  LDC R245, c[0x0][0x230] ;  /* 0x00008c00fff57b82 */ /* 0x000ee20000000800 */
[----:B------:R-:W-:Y:S01]  /*d9e0*/  IMAD.WIDE R222, R0, 0x4, R238 ;  /* 0x0000000400de7825 */ /* 0x000fe200078e02ee */
[----:B------:R4:W-:Y:S03]  /*d9f0*/  STL.64 [R1+0x298], R220 ;  /* 0x000298dc01007387 */ /* 0x0009e60000100a00 */
[----:B------:R-:W-:Y:S01]  /*da00*/  IMAD R244, R240, 0x7c, RZ ;  /* 0x0000007cf0f47824 */ /* 0x000fe200078e02ff */
[----:B------:R-:W-:Y:S01]  /*da10*/  LDGSTS.E [R243+0x1000c], desc[UR8][R234.64], !P3 ;  /* 0x1000c000eaf37fae */ /* 0x000fe2000d921848 */
[----:B------:R-:W-:-:S03]  /*da20*/  VIADD R0, R248, 0xffffff7f ;  /* 0xffffff7ff8007836 */ /* 0x000fc60000000000 */
[----:B------:R2:W-:Y:S01]  /*da30*/  STL.64 [R1+0x290], R218 ;  /* 0x000290da01007387 */ /* 0x0005e20000100a00 */
[----:B----4-:R-:W-:-:S03]  /*da40*/  IMAD.WIDE R220, R244, 0x4, R236 ;  /* 0x00000004f4dc7825 */ /* 0x010fc600078e02ec */
[----:B------:R-:W-:Y:S01]  /*da50*/  LDGSTS.E [R243+0x1400c], desc[UR8][R222.64], !P3 ;  /* 0x1400c000def37fae */ /* 0x000fe2000d921848 */
[----:B------:R-:W-:Y:S01]  /*da60*/  ISETP.GE.U32.AND P3, PT, R0, 0x7fffff00, PT ;  /* 0x7fffff000000780c */ /* 0x000fe20003f66070 */
[----:B------:R-:W-:Y:S02]  /*da70*/  IMAD R0, R240, 0x7d, RZ ;  /* 0x0000007df0007824 */ /* 0x000fe400078e02ff */
[----:B------:R-:W-:Y:S01]  /*da80*/  STL.64 [R1+0x288], R234 ;  /* 0x000288ea01007387 */ /* 0x000fe20000100a00 */
[----:B--2---:R-:W-:-:S03]  /*da90*/  IMAD.WIDE R218, R244, 0x4, R238 ;  /* 0x00000004f4da7825 */ /* 0x004fc600078e02ee */
[----:B------:R-:W-:Y:S01]  /*daa0*/  STL.64 [R1+0x280], R222 ;  /* 0x000280de01007387 */ /* 0x000fe20000100a00 */
[----:B------:R-:W-:-:S03]  /*dab0*/  IADD3 R244, R247, -0x82, RZ ;  /* 0xffffff7ef7f47810 */ /* 0x000fc60007ffe0ff */
[----:B------:R2:W-:Y:S04]  /*dac0*/  STL.64 [R1+0xb8], R220 ;  /* 0x0000b8dc01007387 */ /* 0x0005e80000100a00 */
[----:B------:R2:W-:Y:S04]  /*dad0*/  LDGSTS.E [R243+0x18000], desc[UR8][R220.64], !P2 ;  /* 0x18000000dcf37fae */ /* 0x0005e8000d121848 */
[----:B------:R4:W-:Y:S04]  /*dae0*/  STL.64 [R1+0xb0], R218 ;  /* 0x0000b0da01007387 */ /* 0x0009e80000100a00 */
[----:B------:R4:W-:Y:S01]  /*daf0*/  LDGSTS.E [R243+0x1c000], desc[UR8][R218.64], !P2 ;  /* 0x1c000000daf37fae */ /* 0x0009e2000d121848 */
[----:B------:R-:W-:Y:S01]  /*db00*/  ISETP.GE.U32.AND P2, PT, R244, 0x7ffffeff, PT ;  /* 0x7ffffefff400780c */ /* 0x000fe20003f46070 */
[----:B-1----:R-:W-:-:S02]  /*db10*/  VIADD R244, R246, 0xffffff7d ;  /* 0xffffff7df6f47836 */ /* 0x002fc40000000000 */
[----:B--2---:R-:W-:-:S05]  /*db20*/  IMAD.WIDE R220, R0, 0x4, R236 ;  /* 0x0000000400dc7825 */ /* 0x004fca00078e02ec */
[----:B------:R-:W-:Y:S01]  /*db30*/  STL.64 [R1+0xa8], R220 ;  /* 0x0000a8dc01007387 */ /* 0x000fe20000100a00 */
[----:B----4-:R-:W-:-:S03]  /*db40*/  IMAD.WIDE R218, R0, 0x4, R238 ;  /* 0x0000000400da7825 */ /* 0x010fc600078e02ee */
[----:B------:R-:W-:Y:S01]  /*db50*/  LDGSTS.E [R243+0x18004], desc[UR8][R220.64], !P0 ;  /* 0x18004000dcf37fae */ /* 0x000fe2000c121848 */
[----:B------:R-:W-:-:S03]  /*db60*/  IMAD R0, R240, 0x7e, RZ ;  /* 0x0000007ef0007824 */ /* 0x000fc600078e02ff */
[----:B------:R1:W-:Y:S01]  /*db70*/  STL.64 [R1+0xa0], R218 ;  /* 0x0000a0da01007387 */ /* 0x0003e20000100a00 */
[----:B------:R-:W-:Y:S02]  /*db80*/  IMAD R240, R240, 0x7f, RZ ;  /* 0x0000007ff0f07824 */ /* 0x000fe400078e02ff */
[----:B------:R-:W-:Y:S01]  /*db90*/  IMAD.WIDE R246, R0, 0x4, R238 ;  /* 0x0000000400f67825 */ /* 0x000fe200078e02ee */
[----:B------:R1:W-:Y:S01]  /*dba0*/  LDGSTS.E [R243+0x1c004], desc[UR8][R218.64], !P0 ;  /* 0x1c004000daf37fae */ /* 0x0003e2000c121848 */
[----:B------:R-:W-:Y:S02]  /*dbb0*/  ISETP.GE.U32.AND P0, PT, R244, 0x7ffffefe, PT ;  /* 0x7ffffefef400780c */ /* 0x000fe40003f06070 */
[----:B------:R-:W-:-:S04]  /*dbc0*/  IMAD.WIDE R234, R240, 0x4, R236 ;  /* 0x00000004f0ea7825 */ /* 0x000fc800078e02ec */
[----:B------:R-:W-:-:S04]  /*dbd0*/  IMAD.WIDE R222, R240, 0x4, R238 ;  /* 0x00000004f0de7825 */ /* 0x000fc800078e02ee */
[----:B---3--:R-:W-:Y:S02]  /*dbe0*/  VIADD R244, R245, 0xffffff7c ;  /* 0xffffff7cf5f47836 */ /* 0x008fe40000000000 */
[----:B-1----:R-:W-:Y:S01]  /*dbf0*/  IMAD.WIDE R218, R0, 0x4, R236 ;  /* 0x0000000400da7825 */ /* 0x002fe200078e02ec */
[----:B------:R-:W-:-:S04]  /*dc00*/  IADD3 R0, R249, -0xa1, RZ ;  /* 0xffffff5ff9007810 */ /* 0x000fc80007ffe0ff */
[----:B------:R1:W-:Y:S04]  /*dc10*/  STL.64 [R1+0x98], R218 ;  /* 0x000098da01007387 */ /* 0x0003e80000100a00 */
[----:B------:R-:W-:Y:S04]  /*dc20*/  STL.64 [R1+0x90], R246 ;  /* 0x000090f601007387 */ /* 0x000fe80000100a00 */
[----:B------:R-:W-:Y:S04]  /*dc30*/  LDGSTS.E [R243+0x18008], desc[UR8][R218.64], !P5 ;  /* 0x18008000daf37fae */ /* 0x000fe8000e921848 */
[----:B------:R2:W-:Y:S04]  /*dc40*/  LDGSTS.E [R243+0x1c008], desc[UR8][R246.64], !P5 ;  /* 0x1c008000f6f37fae */ /* 0x0005e8000e921848 */
[----:B------:R-:W-:Y:S04]  /*dc50*/  LDGSTS.E [R243+0x1800c], desc[UR8][R234.64], !P4 ;  /* 0x1800c000eaf37fae */ /* 0x000fe8000e121848 */
[----:B-1----:R-:W3:Y:S04]  /*dc60*/  LDL.64 R218, [R1+0x78] ;  /* 0x0000780001da7983 */ /* 0x002ee80000100a00 */
[----:B------:R1:W-:Y:S04]  /*dc70*/  STL.64 [R1+0x88], R234 ;  /* 0x000088ea01007387 */ /* 0x0003e80000100a00 */
[----:B------:R-:W4:Y:S01]  /*dc80*/  LDL.64 R220, [R1+0x38] ;  /* 0x0000380001dc7983 */ /* 0x000f220000100a00 */
[----:B------:R-:W-:-:S03]  /*dc90*/  ISETP.GE.U32.AND P5, PT, R244, 0x7ffffefd, PT ;  /* 0x7ffffefdf400780c */ /* 0x000fc60003fa6070 */
[----:B------:R2:W-:Y:S04]  /*dca0*/  STL.64 [R1+0x80], R222 ;  /* 0x000080de01007387 */ /* 0x0005e80000100a00 */
[----:B------:R-:W-:Y:S04]  /*dcb0*/  LDGSTS.E [R243+0x1c00c], desc[UR8][R222.64], !P4 ;  /* 0x1c00c000def37fae */ /* 0x000fe8000e121848 */
[----:B-1----:R-:W4:Y:S04]  /*dcc0*/  LDL.64 R234, [R1+0x30] ;  /* 0x0000300001ea7983 */ /* 0x002f280000100a00 */
[----:B--2---:R-:W2:Y:S01]  /*dcd0*/  LDL.64 R222, [R1+0x70] ;  /* 0x0000700001de7983 */ /* 0x004ea20000100a00 */
[----:B------:R-:W-:Y:S01]  /*dce0*/  ISETP.GE.U32.AND P4, PT, R0, 0x7ffffee0, PT ;  /* 0x7ffffee00000780c */ /* 0x000fe20003f86070 */
[----:B------:R-:W-:-:S02]  /*dcf0*/  IMAD.U32 R0, RZ, RZ, UR10 ;  /* 0x0000000aff007e24 */ /* 0x000fc4000f8e00ff */
[----:B------:R-:W0:Y:S03]  /*dd00*/  LDGDEPBAR ;  /* 0x00000000000079af */ /* 0x000e260000000000 */
[----:B------:R-:W-:Y:S02]  /*dd10*/  IADD3 R240, R0, 0x100000, R7 ;  /* 0x0010000000f07810 */ /* 0x000fe40007ffe007 */
[----:B------:R-:W-:-:S04]  /*dd20*/  LOP3.LUT R244, R7, 0x10, RZ, 0x3c, !PT ;  /* 0x0000001007f47812 */ /* 0x000fc800078e3cff */
[----:B------:R-:W-:Y:S01]  /*dd30*/  IADD3 R244, R0, 0x100000, R244 ;  /* 0x0010000000f47810 */ /* 0x000fe20007ffe0f4 */
[----:B---3--:R-:W-:Y:S04]  /*dd40*/  LDGSTS.E [R240], desc[UR8][R218.64], P1 ;  /* 0x00000000daf07fae */ /* 0x008fe80008921848 */
[----:B----4-:R-:W-:Y:S04]  /*dd50*/  LDGSTS.E [R240+0x400], desc[UR8][R220.64], P1 ;  /* 0x00400000dcf07fae */ /* 0x010fe80008921848 */
[----:B------:R-:W3:Y:S04]  /*dd60*/  LDL.64 R218, [R1+0x68] ;  /* 0x0000680001da7983 */ /* 0x000ee80000100a00 */
[----:B------:R-:W-:Y:S04]  /*dd70*/  LDGSTS.E [R240+0x800], desc[UR8][R232.64], P1 ;  /* 0x00800000e8f07fae */ /* 0x000fe80008921848 */
[----:B------:R-:W4:Y:S04]  /*dd80*/  LDL.64 R220, [R1+0x28] ;  /* 0x0000280001dc7983 */ /* 0x000f280000100a00 */
[----:B------:R-:W-:Y:S04]  /*dd90*/  LDGSTS.E [R240+0xc00], desc[UR8][R216.64], P1 ;  /* 0x00c00000d8f07fae */ /* 0x000fe80008921848 */
        /* <DEDUP_REMOVED lines=12> */
[----:B--2---:R-:W-:Y:S04]  /*de60*/  LDGSTS.E [R244+0x80], desc[UR8][R222.64], P1 ;  /* 0x00080000def47fae */ /* 0x004fe80008921848 */
[----:B------:R-:W-:Y:S04]  /*de70*/  LDGSTS.E [R244+0x480], desc[UR8][R234.64], P1 ;  /* 0x00480000eaf47fae */ /* 0x000fe80008921848 */
[----:B------:R-:W-:Y:S04]  /*de80*/  LDGSTS.E [R244+0x880], desc[UR8][R230.64], P1 ;  /* 0x00880000e6f47fae */ /* 0x000fe80008921848 */
[----:B------:R-:W2:Y:S04]  /*de90*/  LDL.64 R222, [R1+0x60] ;  /* 0x0000600001de7983 */ /* 0x000ea80000100a00 */
[----:B------:R-:W2:Y:S04]  /*dea0*/  LDL.64 R234, [R1+0x20] ;  /* 0x0000200001ea7983 */ /* 0x000ea80000100a00 */
[----:B------:R-:W-:Y:S01]  /*deb0*/  LDGSTS.E [R244+0xc80], desc[UR8][R214.64], P1 ;  /* 0x00c80000d6f47fae */ /* 0x000fe20008921848 */
[----:B------:R-:W-:-:S03]  /*dec0*/  LOP3.LUT R245, R7, 0x20, RZ, 0x3c, !PT ;  /* 0x0000002007f57812 */ /* 0x000fc600078e3cff */
[----:B------:R-:W-:Y:S04]  /*ded0*/  LDGSTS.E [R244+0x1080], desc[UR8][R198.64], P1 ;  /* 0x01080000c6f47fae */ /* 0x000fe80008921848 */
[----:B------:R-:W-:Y:S04]  /*dee0*/  LDGSTS.E [R244+0x1480], desc[UR8][R182.64], P1 ;  /* 0x01480000b6f47fae */ /* 0x000fe80008921848 */
[----:B------:R-:W-:Y:S04]  /*def0*/  LDGSTS.E [R244+0x1880], desc[UR8][R166.64], P1 ;  /* 0x01880000a6f47fae */ /* 0x000fe80008921848 */
[----:B------:R-:W-:Y:S01]  /*df00*/  LDGSTS.E [R244+0x1c80], desc[UR8][R150.64], P1 ;  /* 0x01c8000096f47fae */ /* 0x000fe20008921848 */
[----:B------:R-:W-:-:S03]  /*df10*/  IADD3 R245, R0, 0x100000, R245 ;  /* 0x0010000000f57810 */ /* 0x000fc60007ffe0f5 */
[----:B------:R-:W-:Y:S04]  /*df20*/  LDGSTS.E [R244+0x2080], desc[UR8][R134.64], P1 ;  /* 0x0208000086f47fae */ /* 0x000fe80008921848 */
[----:B------:R-:W-:Y:S04]  /*df30*/  LDGSTS.E [R244+0x2480], desc[UR8][R118.64], P1 ;  /* 0x0248000076f47fae */ /* 0x000fe80008921848 */
[----:B------:R-:W-:Y:S04]  /*df40*/  LDGSTS.E [R244+0x2880], desc[UR8][R102.64], P1 ;  /* 0x0288000066f47fae */ /* 0x000fe80008921848 */
[----:B------:R-:W-:Y:S04]  /*df50*/  LDGSTS.E [R244+0x2c80], desc[UR8][R86.64], P1 ;  /* 0x02c8000056f47fae */ /* 0x000fe80008921848 */
[----:B------:R-:W-:Y:S04]  /*df60*/  LDGSTS.E [R244+0x3080], desc[UR8][R70.64], P1 ;  /* 0x0308000046f47fae */ /* 0x000fe80008921848 */
[----:B------:R-:W-:Y:S04]  /*df70*/  LDGSTS.E [R244+0x3480], desc[UR8][R54.64], P1 ;  /* 0x0348000036f47fae */ /* 0x000fe80008921848 */
[----:B------:R-:W-:Y:S04]  /*df80*/  LDGSTS.E [R244+0x3880], desc[UR8][R38.64], P1 ;  /* 0x0388000026f47fae */ /* 0x000fe80008921848 */
[----:B------:R-:W-:Y:S01]  /*df90*/  LDGSTS.E [R244+0x3c80], desc[UR8][R22.64], P1 ;  /* 0x03c8000016f47fae */ /* 0x000fe20008921848 */
[----:B------:R-:W-:-:S04]  /*dfa0*/  LOP3.LUT R246, R7, 0x30, RZ, 0x3c, !PT ;  /* 0x0000003007f67812 */ /* 0x000fc800078e3cff */
[----:B------:R-:W-:Y:S01]  /*dfb0*/  IADD3 R246, R0, 0x100000, R246 ;  /* 0x0010000000f67810 */ /* 0x000fe20007ffe0f6 */
[----:B---3--:R-:W-:Y:S04]  /*dfc0*/  LDGSTS.E [R245+0x100], desc[UR8][R218.64], P1 ;  /* 0x00100000daf57fae */ /* 0x008fe80008921848 */
        /* <DEDUP_REMOVED lines=36> */
[----:B------:R-:W-:-:S03]  /*e210*/  LOP3.LUT R248, R7, 0x50, RZ, 0x3c, !PT ;  /* 0x0000005007f87812 */ /* 0x000fc600078e3cff */
[----:B------:R-:W2:Y:S01]  /*e220*/  LDL.64 R234, [R1+0x10] ;  /* 0x0000100001ea7983 */ /* 0x000ea20000100a00 */
[----:B------:R-:W-:-:S03]  /*e230*/  IADD3 R248, R0, 0x100000, R248 ;  /* 0x0010000000f87810 */ /* 0x000fc60007ffe0f8 */
[----:B---3--:R-:W-:Y:S04]  /*e240*/  LDGSTS.E [R247+0x200], desc[UR8][R218.64], P1 ;  /* 0x00200000daf77fae */ /* 0x008fe80008921848 */
[----:B----4-:R-:W-:Y:S04]  /*e250*/  LDGSTS.E [R247+0x600], desc[UR8][R220.64], P1 ;  /* 0x00600000dcf77fae */ /* 0x010fe80008921848 */
        /* <DEDUP_REMOVED lines=13> */
[----:B------:R1:W-:Y:S04]  /*e330*/  LDGSTS.E [R247+0x3e00], desc[UR8][R16.64], P1 ;  /* 0x03e0000010f77fae */ /* 0x0003e80008921848 */
[----:B------:R-:W3:Y:S04]  /*e340*/  LDL.64 R218, [R1+0x48] ;  /* 0x0000480001da7983 */ /* 0x000ee80000100a00 */
[----:B------:R-:W4:Y:S04]  /*e350*/  LDL.64 R220, [R1+0x8] ;  /* 0x0000080001dc7983 */ /* 0x000f280000100a00 */
[----:B--2---:R-:W-:Y:S04]  /*e360*/  LDGSTS.E [R248+0x280], desc[UR8][R222.64], P1 ;  /* 0x00280000def87fae */ /* 0x004fe80008921848 */
[----:B------:R-:W2:Y:S01]  /*e370*/  LDL.LU.64 R222, [R1+0xfd0] ;  /* 0x000fd00001de7983 */ /* 0x000ea20000300a00 */
[----:B------:R-:W-:-:S04]  /*e380*/  LOP3.LUT R249, R7, 0x60, RZ, 0x3c, !PT ;  /* 0x0000006007f97812 */ /* 0x000fc800078e3cff */
[C---:B------:R-:W-:Y:S01]  /*e390*/  IADD3 R249, R0.reuse, 0x100000, R249 ;  /* 0x0010000000f97810 */ /* 0x040fe20007ffe0f9 */
[----:B------:R-:W-:Y:S04]  /*e3a0*/  LDGSTS.E [R248+0x680], desc[UR8][R234.64], P1 ;  /* 0x00680000eaf87fae */ /* 0x000fe80008921848 */
[----:B------:R-:W4:Y:S04]  /*e3b0*/  LDL.64 R234, [R1+0x40] ;  /* 0x0000400001ea7983 */ /* 0x000f280000100a00 */
[----:B--2---:R-:W-:Y:S04]  /*e3c0*/  LDGSTS.E [R248+0xa80], desc[UR8][R222.64], P1 ;  /* 0x00a80000def87fae */ /* 0x004fe80008921848 */
        /* <DEDUP_REMOVED lines=13> */
[----:B---3--:R-:W-:Y:S04]  /*e4a0*/  LDGSTS.E [R249+0x300], desc[UR8][R218.64], P1 ;  /* 0x00300000daf97fae */ /* 0x008fe80008921848 */
[----:B----4-:R-:W-:Y:S04]  /*e4b0*/  LDGSTS.E [R249+0x700], desc[UR8][R220.64], P1 ;  /* 0x00700000dcf97fae */ /* 0x010fe80008921848 */
[----:B------:R-:W2:Y:S04]  /*e4c0*/  LDL.LU.64 R218, [R1+0xfc8] ;  /* 0x000fc80001da7983 */ /* 0x000ea80000300a00 */
[----:B------:R-:W3:Y:S01]  /*e4d0*/  LDL.LU.64 R220, [R1+0xfc0] ;  /* 0x000fc00001dc7983 */ /* 0x000ee20000300a00 */
[----:B------:R-:W-:-:S03]  /*e4e0*/  IADD3 R0, R0, 0x100000, R251 ;  /* 0x0010000000007810 */ /* 0x000fc60007ffe0fb */
[----:B---3--:R-:W-:Y:S04]  /*e4f0*/  LDGSTS.E [R249+0xb00], desc[UR8][R220.64], P1 ;  /* 0x00b00000dcf97fae */ /* 0x008fe80008921848 */
        /* <DEDUP_REMOVED lines=14> */
[----:B------:R-:W3:Y:S01]  /*e5e0*/  LDL.LU.64 R234, [R1+0xfb8] ;  /* 0x000fb80001ea7983 */ /* 0x000ee20000300a00 */
[----:B------:R-:W-:Y:S01]  /*e5f0*/  USHF.L.U32 UR6, UR6, 0x7, URZ ;  /* 0x0000000706067899 */ /* 0x000fe2000800063f */
[----:B------:R-:W-:-:S02]  /*e600*/  VIADD R250, R250, 0xffffff5e ;  /* 0xffffff5efafa7836 */ /* 0x000fc40000000000 */
[----:B---3--:R-:W-:Y:S04]  /*e610*/  LDGSTS.E [R0+0x780], desc[UR8][R234.64], P1 ;  /* 0x00780000ea007fae */ /* 0x008fe80008921848 */
[----:B--2---:R-:W-:Y:S04]  /*e620*/  LDGSTS.E [R0+0xb80], desc[UR8][R218.64], P1 ;  /* 0x00b80000da007fae */ /* 0x004fe80008921848 */
[----:B------:R-:W-:Y:S04]  /*e630*/  LDGSTS.E [R0+0xf80], desc[UR8][R202.64], P1 ;  /* 0x00f80000ca007fae */ /* 0x000fe80008921848 */
[----:B------:R-:W2:Y:S04]  /*e640*/  LDL.LU.64 R234, [R1+0xfb0] ;  /* 0x000fb00001ea7983 */ /* 0x000ea80000300a00 */
        /* <DEDUP_REMOVED lines=11> */
[----:B--2---:R-:W-:Y:S01]  /*e700*/  LDGSTS.E [R0+0x3f80], desc[UR8][R234.64], P1 ;  /* 0x03f80000ea007fae */ /* 0x004fe20008921848 */
[----:B------:R-:W-:-:S02]  /*e710*/  ISETP.GE.U32.AND P1, PT, R250, 0x7ffffedf, PT ;  /* 0x7ffffedffa00780c */ /* 0x000fc40003f26070 */
[----:B------:R-:W-:Y:S01]  /*e720*/  MOV R250, UR6 ;  /* 0x0000000600fa7c02 */ /* 0x000fe20008000f00 */
[----:B------:R-:W0:Y:S04]  /*e730*/  LDGDEPBAR ;  /* 0x00000000000079af */ /* 0x000e280000000000 */
[----:B------:R-:W-:-:S05]  /*e740*/  IMAD.WIDE R236, R250, 0x4, R236 ;  /* 0x00000004faec7825 */ /* 0x000fca00078e02ec */
[----:B------:R2:W-:Y:S04]  /*e750*/  STL.64 [R1+0xd00], R236 ;  /* 0x000d00ec01007387 */ /* 0x0005e80000100a00 */
[----:B--2---:R-:W2:Y:S01]  /*e760*/  LDL.LU.64 R236, [R1+0x868] ;  /* 0x0008680001ec7983 */ /* 0x004ea20000300a00 */
[----:B------:R-:W-:-:S05]  /*e770*/  IMAD.WIDE R238, R250, 0x4, R238 ;  /* 0x00000004faee7825 */ /* 0x000fca00078e02ee */
[----:B------:R2:W-:Y:S01]  /*e780*/  STL.64 [R1+0xcf8], R238 ;  /* 0x000cf8ee01007387 */ /* 0x0005e20000100a00 */
[----:B------:R-:W-:Y:S01]  /*e790*/  USHF.L.U32 UR7, UR7, 0x7, URZ ;  /* 0x0000000707077899 */ /* 0x000fe2000800063f */
[----:B------:R-:W-:-:S05]  /*e7a0*/  VIADD R252, R252, 0xffffff5c ;  /* 0xffffff5cfcfc7836 */ /* 0x000fca0000000000 */
[----:B------:R-:W-:Y:S02]  /*e7b0*/  IMAD.U32 R251, RZ, RZ, UR7 ;  /* 0x00000007fffb7e24 */ /* 0x000fe4000f8e00ff */
[----:B--2---:R-:W-:-:S04]  /*e7c0*/  IMAD.WIDE R238, R250, 0x4, R236 ;  /* 0x00000004faee7825 */ /* 0x004fc800078e02ec */
[----:B------:R-:W-:Y:S02]  /*e7d0*/  IMAD.WIDE R236, R250, 0x4, R8 ;  /* 0x00000004faec7825 */ /* 0x000fe400078e0208 */
[----:B------:R-:W2:Y:S04]  /*e7e0*/  LDL.LU.64 R8, [R1+0xfa8] ;  /* 0x000fa80001087983 */ /* 0x000ea80000300a00 */
[----:B------:R-:W-:Y:S04]  /*e7f0*/  STL.64 [R1+0xce8], R236 ;  /* 0x000ce8ec01007387 */ /* 0x000fe80000100a00 */
[----:B------:R-:W-:Y:S04]  /*e800*/  STL.64 [R1+0xcf0], R238 ;  /* 0x000cf0ee01007387 */ /* 0x000fe80000100a00 */
[----:B------:R3:W-:Y:S04]  /*e810*/  STL.64 [R1+0x1608], R20 ;  /* 0x0016081401007387 */ /* 0x0007e80000100a00 */
[----:B---3--:R-:W3:Y:S04]  /*e820*/  LDL.64 R20, [R1+0xcf8] ;  /* 0x000cf80001147983 */ /* 0x008ee80000100a00 */
[----:B------:R4:W-:Y:S04]  /*e830*/  STL.64 [R1+0x1600], R18 ;  /* 0x0016001201007387 */ /* 0x0009e80000100a00 */
[----:B----4-:R-:W4:Y:S04]  /*e840*/  LDL.LU.64 R18, [R1+0x840] ;  /* 0x0008400001127983 */ /* 0x010f280000300a00 */
[----:B------:R1:W-:Y:S04]  /*e850*/  STL.64 [R1+0x15f8], R16 ;  /* 0x0015f81001007387 */ /* 0x0003e80000100a00 */
[----:B-1----:R-:W3:Y:S04]  /*e860*/  LDL.64 R16, [R1+0xd00] ;  /* 0x000d000001107983 */ /* 0x002ee80000100a00 */
[----:B------:R-:W-:Y:S04]  /*e870*/  STL.64 [R1+0x15f0], R14 ;  /* 0x0015f00e01007387 */ /* 0x000fe80000100a00 */
[----:B------:R-:W-:Y:S04]  /*e880*/  STL.64 [R1+0x15e8], R12 ;  /* 0x0015e80c01007387 */ /* 0x000fe80000100a00 */
[----:B------:R1:W-:Y:S01]  /*e890*/  STL.64 [R1+0x15e0], R234 ;  /* 0x0015e0ea01007387 */ /* 0x0003e20000100a00 */
[----:B------:R-:W-:Y:S06]  /*e8a0*/  BAR.SYNC.DEFER_BLOCKING 0x0 ;  /* 0x0000000000007b1d */ /* 0x000fec0000010000 */
[----:B-1----:R-:W4:Y:S04]  /*e8b0*/  LDL.LU.64 R234, [R1+0x848] ;  /* 0x0008480001ea7983 */ /* 0x002f280000300a00 */
[----:B------:R1:W-:Y:S04]  /*e8c0*/  STL.64 [R1+0x15d8], R132 ;  /* 0x0015d88401007387 */ /* 0x0003e80000100a00 */
[----:B-1----:R-:W4:Y:S04]  /*e8d0*/  LDL.LU.64 R132, [R1+0x850] ;  /* 0x0008500001847983 */ /* 0x002f280000300a00 */
[----:B------:R1:W-:Y:S04]  /*e8e0*/  STL.64 [R1+0x15c8], R244 ;  /* 0x0015c8f401007387 */ /* 0x0003e80000100a00 */
[----:B-1----:R-:W4:Y:S04]  /*e8f0*/  LDL.LU.64 R244, [R1+0x858] ;  /* 0x0008580001f47983 */ /* 0x002f280000300a00 */
[----:B------:R1:W-:Y:S04]  /*e900*/  STL.64 [R1+0x15b8], R246 ;  /* 0x0015b8f601007387 */ /* 0x0003e80000100a00 */
[----:B------:R-:W-:Y:S04]  /*e910*/  STL.64 [R1+0x15a8], R248 ;  /* 0x0015a8f801007387 */ /* 0x000fe80000100a00 */
[----:B------:R1:W-:Y:S04]  /*e920*/  STL [R1+0x1150], R3 ;  /* 0x0011500301007387 */ /* 0x0003e80000100800 */
[----:B--2---:R-:W-:Y:S01]  /*e930*/  STL.64 [R1+0xfb0], R8 ;  /* 0x000fb00801007387 */ /* 0x004fe20000100a00 */
[----:B-1----:R-:W1:Y:S03]  /*e940*/  LDC R247, c[0x0][0x230] ;  /* 0x00008c00fff77b82 */ /* 0x002e660000000800 */
[----:B------:R2:W-:Y:S04]  /*e950*/  STL.64 [R1+0xfa8], R6 ;  /* 0x000fa80601007387 */ /* 0x0005e80000100a00 */
[----:B------:R-:W4:Y:S01]  /*e960*/  LDL.LU.64 R12, [R1+0x678] ;  /* 0x00067800010c7983 */ /* 0x000f220000300a00 */
[----:B------:R-:W4:Y:S03]  /*e970*/  LDC R3, c[0x0][0x230] ;  /* 0x00008c00ff037b82 */ /* 0x000f260000000800 */
[----:B------:R-:W4:Y:S05]  /*e980*/  LDL.LU.64 R14, [R1+0x670] ;  /* 0x00067000010e7983 */ /* 0x000f2a0000300a00 */
[----:B--2---:R-:W2:Y:S01]  /*e990*/  LDC R7, c[0x0][0x230] ;  /* 0x00008c00ff077b82 */ /* 0x004ea20000000800 */
[----:B-1----:R-:W-:-:S07]  /*e9a0*/  IADD3 R247, R247, -0xa3, RZ ;  /* 0xffffff5df7f77810 */ /* 0x002fce0007ffe0ff */
[----:B------:R-:W1:Y:S01]  /*e9b0*/  LDC R6, c[0x0][0x230] ;  /* 0x00008c00ff067b82 */ /* 0x000e620000000800 */
[----:B------:R-:W-:Y:S01]  /*e9c0*/  @!PT LDS RZ, [RZ] ;  /* 0x00000000fffff984 */ /* 0x000fe20000000800 */
[----:B------:R-:W-:Y:S01]  /*e9d0*/  @!PT LDS RZ, [RZ] ;  /* 0x00000000fffff984 */ /* 0x000fe20000000800 */
[----:B------:R-:W-:Y:S01]  /*e9e0*/  @!PT LDS RZ, [RZ] ;  /* 0x00000000fffff984 */ /* 0x000fe20000000800 */
[----:B---3--:R-:W-:Y:S04]  /*e9f0*/  LDGSTS.E [R2+0x20000], desc[UR8][R16.64], !P3 ;  /* 0x2000000010027fae */ /* 0x008fe8000d921848 */
[----:B------:R-:W-:Y:S04]  /*ea00*/  LDGSTS.E [R2+0x24000], desc[UR8][R20.64], !P3 ;  /* 0x2400000014027fae */ /* 0x000fe8000d921848 */
[----:B------:R-:W3:Y:S04]  /*ea10*/  LDL.LU.64 R16, [R1+0x668] ;  /* 0x0006680001107983 */ /* 0x000ee80000300a00 */
[----:B------:R-:W2:Y:S01]  /*ea20*/  LDL.LU.64 R20, [R1+0x660] ;  /* 0x0006600001147983 */ /* 0x000ea20000300a00 */
[----:B------:R-:W-:Y:S01]  /*ea30*/  ISETP.GE.U32.AND P3, PT, R247, 0x7ffffede, PT ;  /* 0x7ffffedef700780c */ /* 0x000fe20003f66070 */
[----:B----4-:R-:W-:-:S02]  /*ea40*/  IMAD.WIDE R8, R250, 0x4, R18 ;  /* 0x00000004fa087825 */ /* 0x010fc400078e0212 */
[----:B------:R4:W-:Y:S02]  /*ea50*/  LDGSTS.E [R2+0x20004], desc[UR8][R238.64], !P2 ;  /* 0x20004000ee027fae */ /* 0x0009e4000d121848 */
[C---:B------:R-:W-:Y:S02]  /*ea60*/  IMAD.WIDE R246, R250.reuse, 0x4, R234 ;  /* 0x00000004faf67825 */ /* 0x040fe400078e02ea */
[----:B------:R1:W-:Y:S01]  /*ea70*/  LDGSTS.E [R2+0x24004], desc[UR8][R236.64], !P2 ;  /* 0x24004000ec027fae */ /* 0x0003e2000d121848 */
[----:B----4-:R-:W4:Y:S01]  /*ea80*/  LDC R239, c[0x0][0x230] ;  /* 0x00008c00ffef7b82 */ /* 0x010f220000000800 */
[----:B------:R-:W-:-:S07]  /*ea90*/  IMAD.WIDE R132, R250, 0x4, R132 ;  /* 0x00000004fa847825 */ /* 0x000fce00078e0284 */
[----:B-1----:R-:W1:Y:S08]  /*eaa0*/  LDC R237, c[0x0][0x230] ;  /* 0x00008c00ffed7b82 */ /* 0x002e700000000800 */
[----:B------:R-:W1:Y:S01]  /*eab0*/  LDC R236, c[0x0][0x230] ;  /* 0x00008c00ffec7b82 */ /* 0x000e620000000800 */
[----:B------:R-:W-:-:S07]  /*eac0*/  IMAD.WIDE R244, R250, 0x4, R244 ;  /* 0x00000004faf47825 */ /* 0x000fce00078e02f4 */
[----:B------:R-:W4:Y:S01]  /*ead0*/  LDC R238, c[0x0][0x230] ;  /* 0x00008c00ffee7b82 */ /* 0x000f220000000800 */
[----:B------:R1:W-:Y:S04]  /*eae0*/  STL.64 [R1+0xce0], R244 ;  /* 0x000ce0f401007387 */ /* 0x0003e80000100a00 */
[----:B------:R1:W-:Y:S04]  /*eaf0*/  STL.64 [R1+0xcd8], R132 ;  /* 0x000cd88401007387 */ /* 0x0003e80000100a00 */
[----:B------:R-:W4:Y:S04]  /*eb00*/  LDL.LU.64 R234, [R1+0x658] ;  /* 0x0006580001ea7983 */ /* 0x000f280000300a00 */
[----:B------:R-:W4:Y:S04]  /*eb10*/  LDL.LU.64 R18, [R1+0x650] ;  /* 0x0006500001127983 */ /* 0x000f280000300a00 */
[----:B------:R1:W-:Y:S04]  /*eb20*/  STL.64 [R1+0xcd0], R246 ;  /* 0x000cd0f601007387 */ /* 0x0003e80000100a00 */
[----:B------:R-:W-:Y:S04]  /*eb30*/  LDGSTS.E [R2+0x20008], desc[UR8][R244.64], !P0 ;  /* 0x20008000f4027fae */ /* 0x000fe8000c121848 */
[----:B------:R2:W-:Y:S04]  /*eb40*/  STL.64 [R1+0xcc8], R8 ;  /* 0x000cc80801007387 */ /* 0x0005e80000100a00 */
[----:B------:R-:W-:Y:S04]  /*eb50*/  LDGSTS.E [R2+0x24008], desc[UR8][R132.64], !P0 ;  /* 0x2400800084027fae */ /* 0x000fe8000c121848 */
[----:B-1----:R-:W4:Y:S04]  /*eb60*/  LDL.LU.64 R244, [R1+0x648] ;  /* 0x0006480001f47983 */ /* 0x002f280000300a00 */
[----:B------:R1:W-:Y:S04]  /*eb70*/  LDGSTS.E [R2+0x2000c], desc[UR8][R246.64], !P5 ;  /* 0x2000c000f6027fae */ /* 0x0003e8000e921848 */
[----:B------:R-:W4:Y:S01]  /*eb80*/  LDL.LU.64 R132, [R1+0x640] ;  /* 0x0006400001847983 */ /* 0x000f220000300a00 */
[----:B------:R-:W-:-:S02]  /*eb90*/  VIADD R237, R237, 0xffffff3f ;  /* 0xffffff3feded7836 */ /* 0x000fc40000000000 */
[----:B------:R-:W-:Y:S01]  /*eba0*/  VIADD R236, R236, 0xffffff3e ;  /* 0xffffff3eecec7836 */ /* 0x000fe20000000000 */
[----:B------:R2:W-:Y:S01]  /*ebb0*/  LDGSTS.E [R2+0x2400c], desc[UR8][R8.64], !P5 ;  /* 0x2400c00008027fae */ /* 0x0005e2000e921848 */
[----:B-1----:R-:W1:Y:S08]  /*ebc0*/  LDC R246, c[0x0][0x230] ;  /* 0x00008c00fff67b82 */ /* 0x002e700000000800 */
[----:B------:R-:W1:Y:S01]  /*ebd0*/  LDC R247, c[0x0][0x230] ;  /* 0x00008c00fff77b82 */ /* 0x000e620000000800 */
[----:B------:R-:W-:Y:S01]  /*ebe0*/  IMAD.WIDE R12, R250, 0x4, R12 ;  /* 0x00000004fa0c7825 */ /* 0x000fe200078e020c */
[----:B------:R-:W-:-:S02]  /*ebf0*/  ISETP.GE.U32.AND P0, PT, R237, 0x7ffffec0, PT ;  /* 0x7ffffec0ed00780c */ /* 0x000fc40003f06070 */
[----:B------:R-:W-:Y:S01]  /*ec00*/  ISETP.GE.U32.AND P5, PT, R236, 0x7ffffebf, PT ;  /* 0x7ffffebfec00780c */ /* 0x000fe20003fa6070 */
[----:B------:R-:W-:Y:S01]  /*ec10*/  IMAD.WIDE R14, R250, 0x4, R14 ;  /* 0x00000004fa0e7825 */ /* 0x000fe200078e020e */
[----:B------:R2:W-:Y:S04]  /*ec20*/  STL.64 [R1+0xaf8], R12 ;  /* 0x000af80c01007387 */ /* 0x0005e80000100a00 */
[----:B------:R2:W-:Y:S04]  /*ec30*/  STL.64 [R1+0xaf0], R14 ;  /* 0x000af00e01007387 */ /* 0x0005e80000100a00 */
[----:B------:R-:W-:Y:S01]  /*ec40*/  LDGSTS.E [R2+0x28000], desc[UR8][R12.64], !P4 ;  /* 0x280000000c027fae */ /* 0x000fe2000e121848 */
[----:B-1----:R-:W-:-:S03]  /*ec50*/  IADD3 R237, R246, -0xc3, RZ ;  /* 0xffffff3df6ed7810 */ /* 0x002fc60007ffe0ff */
[----:B------:R-:W-:Y:S01]  /*ec60*/  LDGSTS.E [R2+0x2c000], desc[UR8][R14.64], !P4 ;  /* 0x2c0000000e027fae */ /* 0x000fe2000e121848 */
[----:B------:R-:W-:Y:S02]  /*ec70*/  VIADD R236, R247, 0xffffff3c ;  /* 0xffffff3cf7ec7836 */ /* 0x000fe40000000000 */
[C---:B---3--:R-:W-:Y:S02]  /*ec80*/  IMAD.WIDE R246, R250.reuse, 0x4, R16 ;  /* 0x00000004faf67825 */ /* 0x048fe400078e0210 */
[----:B------:R-:W3:Y:S02]  /*ec90*/  LDL.LU.64 R16, [R1+0x478] ;  /* 0x0004780001107983 */ /* 0x000ee40000300a00 */
[C---:B--2---:R-:W-:Y:S02]  /*eca0*/  IMAD.WIDE R8, R250.reuse, 0x4, R20 ;  /* 0x00000004fa087825 */ /* 0x044fe400078e0214 */
[----:B------:R-:W2:Y:S04]  /*ecb0*/  LDL.LU.64 R20, [R1+0x470] ;  /* 0x0004700001147983 */ /* 0x000ea80000300a00 */
[----:B------:R1:W-:Y:S04]  /*ecc0*/  STL.64 [R1+0xae8], R246 ;  /* 0x000ae8f601007387 */ /* 0x0003e80000100a00 */
[----:B------:R1:W-:Y:S04]  /*ecd0*/  STL.64 [R1+0xae0], R8 ;  /* 0x000ae00801007387 */ /* 0x0003e80000100a00 */
[----:B------:R-:W2:Y:S04]  /*ece0*/  LDL.LU.64 R12, [R1+0x468] ;  /* 0x00046800010c7983 */ /* 0x000ea80000300a00 */
[----:B------:R-:W2:Y:S04]  /*ecf0*/  LDL.LU.64 R14, [R1+0x460] ;  /* 0x00046000010e7983 */ /* 0x000ea80000300a00 */
[----:B------:R1:W-:Y:S04]  /*ed00*/  LDGSTS.E [R2+0x28004], desc[UR8][R246.64], !P1 ;  /* 0x28004000f6027fae */ /* 0x0003e8000c921848 */
[----:B------:R1:W-:Y:S01]  /*ed10*/  LDGSTS.E [R2+0x2c004], desc[UR8][R8.64], !P1 ;  /* 0x2c00400008027fae */ /* 0x0003e2000c921848 */
[----:B----4-:R-:W-:-:S04]  /*ed20*/  IMAD.WIDE R234, R250, 0x4, R234 ;  /* 0x00000004faea7825 */ /* 0x010fc800078e02ea */
[C---:B------:R-:W-:Y:S01]  /*ed30*/  IMAD.WIDE R18, R250.reuse, 0x4, R18 ;  /* 0x00000004fa127825 */ /* 0x040fe200078e0212 */
[----:B------:R4:W-:Y:S04]  /*ed40*/  STL.64 [R1+0xad8], R234 ;  /* 0x000ad8ea01007387 */ /* 0x0009e80000100a00 */
[----:B------:R4:W-:Y:S04]  /*ed50*/  STL.64 [R1+0xad0], R18 ;  /* 0x000ad01201007387 */ /* 0x0009e80000100a00 */
[----:B------:R-:W-:Y:S04]  /*ed60*/  LDGSTS.E [R2+0x28008], desc[UR8][R234.64], !P3 ;  /* 0x28008000ea027fae */ /* 0x000fe8000d921848 */
[----:B------:R-:W-:Y:S01]  /*ed70*/  LDGSTS.E [R2+0x2c008], desc[UR8][R18.64], !P3 ;  /* 0x2c00800012027fae */ /* 0x000fe2000d921848 */
[----:B-1----:R-:W-:-:S03]  /*ed80*/  IMAD.WIDE R246, R250, 0x4, R244 ;  /* 0x00000004faf67825 */ /* 0x002fc600078e02f4 */
[----:B------:R-:W2:Y:S01]  /*ed90*/  LDL.LU.64 R244, [R1+0x458] ;  /* 0x0004580001f47983 */ /* 0x000ea20000300a00 */
[----:B------:R-:W-:-:S03]  /*eda0*/  IMAD.WIDE R8, R250, 0x4, R132 ;  /* 0x00000004fa087825 */ /* 0x000fc600078e0284 */
[----:B------:R-:W2:Y:S04]  /*edb0*/  LDL.LU.64 R132, [R1+0x450] ;  /* 0x0004500001847983 */ /* 0x000ea80000300a00 */
[----:B------:R1:W-:Y:S04]  /*edc0*/  STL.64 [R1+0xac8], R246 ;  /* 0x000ac8f601007387 */ /* 0x0003e80000100a00 */
[----:B------:R1:W-:Y:S04]  /*edd0*/  STL.64 [R1+0xac0], R8 ;  /* 0x000ac00801007387 */ /* 0x0003e80000100a00 */
[----:B----4-:R-:W4:Y:S04]  /*ede0*/  LDL.LU.64 R234, [R1+0x448] ;  /* 0x0004480001ea7983 */ /* 0x010f280000300a00 */
[----:B------:R-:W4:Y:S01]  /*edf0*/  LDL.LU.64 R18, [R1+0x440] ;  /* 0x0004400001127983 */ /* 0x000f220000300a00 */
[----:B------:R-:W-:-:S02]  /*ee00*/  ISETP.GE.U32.AND P2, PT, R252, 0x7ffffedd, PT ;  /* 0x7ffffeddfc00780c */ /* 0x000fc40003f46070 */
[----:B------:R-:W-:Y:S01]  /*ee10*/  ISETP.GE.U32.AND P4, PT, R237, 0x7ffffebe, PT ;  /* 0x7ffffebeed00780c */ /* 0x000fe20003f86070 */
[----:B------:R-:W4:Y:S10]  /*ee20*/  LDC R252, c[0x0][0x230] ;  /* 0x00008c00fffc7b82 */ /* 0x000f340000000800 */
[----:B------:R1:W-:Y:S04]  /*ee30*/  LDGSTS.E [R2+0x2800c], desc[UR8][R246.64], !P2 ;  /* 0x2800c000f6027fae */ /* 0x0003e8000d121848 */
[----:B------:R1:W-:Y:S01]  /*ee40*/  LDGSTS.E [R2+0x2c00c], desc[UR8][R8.64], !P2 ;  /* 0x2c00c00008027fae */ /* 0x0003e2000d121848 */
[----:B---3--:R-:W-:-:S04]  /*ee50*/  IMAD.WIDE R16, R250, 0x4, R16 ;  /* 0x00000004fa107825 */ /* 0x008fc800078e0210 */
[C---:B--2---:R-:W-:Y:S01]  /*ee60*/  IMAD.WIDE R20, R250.reuse, 0x4, R20 ;  /* 0x00000004fa147825 */ /* 0x044fe200078e0214 */
[----:B------:R2:W-:Y:S04]  /*ee70*/  STL.64 [R1+0x918], R16 ;  /* 0x0009181001007387 */ /* 0x0005e80000100a00 */
[----:B------:R3:W-:Y:S04]  /*ee80*/  STL.64 [R1+0x910], R20 ;  /* 0x0009101401007387 */ /* 0x0007e80000100a00 */
[----:B------:R-:W-:Y:S01]  /*ee90*/  LDGSTS.E [R2+0x30000], desc[UR8][R16.64], !P0 ;  /* 0x3000000010027fae */ /* 0x000fe2000c121848 */
[----:B-1----:R-:W-:-:S03]  /*eea0*/  IMAD.WIDE R246, R250, 0x4, R12 ;  /* 0x00000004faf67825 */ /* 0x002fc600078e020c */
[----:B------:R-:W-:Y:S01]  /*eeb0*/  LDGSTS.E [R2+0x34000], desc[UR8][R20.64], !P0 ;  /* 0x3400000014027fae */ /* 0x000fe2000c121848 */
[----:B------:R-:W-:-:S03]  /*eec0*/  IMAD.WIDE R8, R250, 0x4, R14 ;  /* 0x00000004fa087825 */ /* 0x000fc600078e020e */
[----:B------:R-:W4:Y:S04]  /*eed0*/  LDL.LU.64 R12, [R1+0x278] ;  /* 0x00027800010c7983 */ /* 0x000f280000300a00 */
[----:B------:R-:W4:Y:S04]  /*eee0*/  LDL.LU.64 R14, [R1+0x270] ;  /* 0x00027000010e7983 */ /* 0x000f280000300a00 */
[----:B------:R4:W-:Y:S04]  /*eef0*/  STL.64 [R1+0x908], R246 ;  /* 0x000908f601007387 */ /* 0x0009e80000100a00 */
[----:B------:R1:W-:Y:S04]  /*ef00*/  STL.64 [R1+0x900], R8 ;  /* 0x0009000801007387 */ /* 0x0003e80000100a00 */
[----:B--2---:R-:W2:Y:S04]  /*ef10*/  LDL.LU.64 R16, [R1+0x268] ;  /* 0x0002680001107983 */ /* 0x004ea80000300a00 */
[----:B---3--:R-:W3:Y:S04]  /*ef20*/  LDL.LU.64 R20, [R1+0x260] ;  /* 0x0002600001147983 */ /* 0x008ee80000300a00 */
[----:B------:R4:W-:Y:S04]  /*ef30*/  LDGSTS.E [R2+0x30004], desc[UR8][R246.64], !P5 ;  /* 0x30004000f6027fae */ /* 0x0009e8000e921848 */
[----:B------:R1:W-:Y:S01]  /*ef40*/  LDGSTS.E [R2+0x34004], desc[UR8][R8.64], !P5 ;  /* 0x3400400008027fae */ /* 0x0003e2000e921848 */
[----:B------:R-:W-:-:S04]  /*ef50*/  IMAD.WIDE R244, R250, 0x4, R244 ;  /* 0x00000004faf47825 */ /* 0x000fc800078e02f4 */
[C---:B------:R-:W-:Y:S01]  /*ef60*/  IMAD.WIDE R132, R250.reuse, 0x4, R132 ;  /* 0x00000004fa847825 */ /* 0x040fe200078e0284 */
[----:B------:R1:W-:Y:S04]  /*ef70*/  STL.64 [R1+0x8f8], R244 ;  /* 0x0008f8f401007387 */ /* 0x0003e80000100a00 */
[----:B------:R1:W-:Y:S04]  /*ef80*/  STL.64 [R1+0x8f0], R132 ;  /* 0x0008f08401007387 */ /* 0x0003e80000100a00 */
[----:B------:R-:W-:Y:S01]  /*ef90*/  LDGSTS.E [R2+0x30008], desc[UR8][R244.64], !P4 ;  /* 0x30008000f4027fae */ /* 0x000fe2000e121848 */
[----:B----4-:R-:W-:-:S03]  /*efa0*/  IMAD.WIDE R246, R250, 0x4, R234 ;  /* 0x00000004faf67825 */ /* 0x010fc600078e02ea */
[----:B------:R-:W-:Y:S01]  /*efb0*/  LDGSTS.E [R2+0x34008], desc[UR8][R132.64], !P4 ;  /* 0x3400800084027fae */ /* 0x000fe2000e121848 */
[----:B-1----:R-:W-:-:S03]  /*efc0*/  IMAD.WIDE R8, R250, 0x4, R18 ;  /* 0x00000004fa087825 */ /* 0x002fc600078e0212 */
[----:B------:R-:W4:Y:S04]  /*efd0*/  LDL.LU.64 R234, [R1+0x258] ;  /* 0x0002580001ea7983 */ /* 0x000f280000300a00 */
[----:B------:R-:W4:Y:S04]  /*efe0*/  LDL.LU.64 R18, [R1+0x250] ;  /* 0x0002500001127983 */ /* 0x000f280000300a00 */
[----:B------:R-:W-:Y:S04]  /*eff0*/  STL.64 [R1+0x8e8], R246 ;  /* 0x0008e8f601007387 */ /* 0x000fe80000100a00 */
[----:B------:R1:W-:Y:S04]  /*f000*/  STL.64 [R1+0x8e0], R8 ;  /* 0x0008e00801007387 */ /* 0x0003e80000100a00 */
[----:B------:R-:W4:Y:S04]  /*f010*/  LDL.LU.64 R244, [R1+0x248] ;  /* 0x0002480001f47983 */ /* 0x000f280000300a00 */
[----:B------:R-:W4:Y:S01]  /*f020*/  LDL.LU.64 R132, [R1+0x240] ;  /* 0x0002400001847983 */ /* 0x000f220000300a00 */
[----:B------:R-:W-:Y:S01]  /*f030*/  ISETP.GE.U32.AND P1, PT, R236, 0x7ffffebd, PT ;  /* 0x7ffffebdec00780c */ /* 0x000fe20003f26070 */
[----:B------:R-:W-:-:S02]  /*f040*/  VIADD R237, R239, 0xffffff1f ;  /* 0xffffff1fefed7836 */ /* 0x000fc40000000000 */
[----:B------:R-:W1:Y:S03]  /*f050*/  LDC R239, c[0x0][0x230] ;  /* 0x00008c00ffef7b82 */ /* 0x000e660000000800 */
[----:B------:R-:W-:-:S07]  /*f060*/  ISETP.GE.U32.AND P3, PT, R237, 0x7ffffea0, PT ;  /* 0x7ffffea0ed00780c */ /* 0x000fce0003f66070 */
[----:B------:R-:W-:Y:S04]  /*f070*/  LDGSTS.E [R2+0x3000c], desc[UR8][R246.64], !P1 ;  /* 0x3000c000f6027fae */ /* 0x000fe8000c921848 */
[----:B------:R1:W-:Y:S01]  /*f080*/  LDGSTS.E [R2+0x3400c], desc[UR8][R8.64], !P1 ;  /* 0x3400c00008027fae */ /* 0x0003e2000c921848 */
[----:B------:R-:W-:Y:S02]  /*f090*/  VIADD R237, R238, 0xffffff1d ;  /* 0xffffff1deeed7836 */ /* 0x000fe40000000000 */
[----:B------:R-:W3:Y:S01]  /*f0a0*/  LDC R238, c[0x0][0x230] ;  /* 0x00008c00ffee7b82 */ /* 0x000ee20000000800 */
[----:B------:R-:W-:-:S04]  /*f0b0*/  IADD3 R236, R7, -0xe2, RZ ;  /* 0xffffff1e07ec7810 */ /* 0x000fc80007ffe0ff */
[----:B------:R-:W-:Y:S02]  /*f0c0*/  ISETP.GE.U32.AND P2, PT, R236, 0x7ffffe9f, PT ;  /* 0x7ffffe9fec00780c */ /* 0x000fe40003f46070 */
[----:B------:R-:W-:Y:S01]  /*f0d0*/  ISETP.GE.U32.AND P0, PT, R237, 0x7ffffe9e, PT ;  /* 0x7ffffe9eed00780c */ /* 0x000fe20003f06070 */
[----:B------:R-:W4:Y:S01]  /*f0e0*/  LDC R7, c[0x0][0x230] ;  /* 0x00008c00ff077b82 */ /* 0x000f220000000800 */
[----:B------:R-:W-:-:S04]  /*f0f0*/  IADD3 R237, R252, -0x85, RZ ;  /* 0xffffff7bfced7810 */ /* 0x000fc80007ffe0ff */
[----:B------:R-:W-:Y:S01]  /*f100*/  ISETP.GE.U32.AND P4, PT, R237, 0x7ffffefc, PT ;  /* 0x7ffffefced00780c */ /* 0x000fe20003f86070 */
[----:B-1----:R-:W-:Y:S02]  /*f110*/  VIADD R237, R239, 0xffffff79 ;  /* 0xffffff79efed7836 */ /* 0x002fe40000000000 */
[----:B------:R-:W1:Y:S01]  /*f120*/  LDC R8, c[0x0][0x230] ;  /* 0x00008c00ff087b82 */ /* 0x000e620000000800 */
[----:B------:R-:W-:-:S07]  /*f130*/  IMAD.WIDE R12, R250, 0x4, R12 ;  /* 0x00000004fa0c7825 */ /* 0x000fce00078e020c */
[----:B------:R-:W1:Y:S01]  /*f140*/  LDC R252, c[0x0][0x230] ;  /* 0x00008c00fffc7b82 */ /* 0x000e620000000800 */
[C---:B------:R-:W-:Y:S01]  /*f150*/  IMAD.WIDE R14, R250.reuse, 0x4, R14 ;  /* 0x00000004fa0e7825 */ /* 0x040fe200078e020e */
[----:B------:R3:W-:Y:S04]  /*f160*/  STL.64 [R1+0x848], R12 ;  /* 0x0008480c01007387 */ /* 0x0007e80000100a00 */
[----:B------:R3:W-:Y:S04]  /*f170*/  STL.64 [R1+0x840], R14 ;  /* 0x0008400e01007387 */ /* 0x0007e80000100a00 */
[----:B------:R-:W-:Y:S01]  /*f180*/  LDGSTS.E [R2+0x38000], desc[UR8][R12.64], !P3 ;  /* 0x380000000c027fae */ /* 0x000fe2000d921848 */
[----:B--2---:R-:W-:-:S03]  /*f190*/  IMAD.WIDE R248, R250, 0x4, R16 ;  /* 0x00000004faf87825 */ /* 0x004fc600078e0210 */
[----:B------:R-:W-:Y:S01]  /*f1a0*/  LDGSTS.E [R2+0x3c000], desc[UR8][R14.64], !P3 ;  /* 0x3c0000000e027fae */ /* 0x000fe2000d921848 */
[----:B---3--:R-:W-:-:S03]  /*f1b0*/  IMAD.WIDE R246, R250, 0x4, R20 ;  /* 0x00000004faf67825 */ /* 0x008fc600078e0214 */
[----:B------:R-:W2:Y:S04]  /*f1c0*/  LDL.LU.64 R16, [R1+0x838] ;  /* 0x0008380001107983 */ /* 0x000ea80000300a00 */
[----:B------:R-:W3:Y:S04]  /*f1d0*/  LDL.LU.64 R20, [R1+0x830] ;  /* 0x0008300001147983 */ /* 0x000ee80000300a00 */
[----:B------:R-:W-:Y:S04]  /*f1e0*/  STL.64 [R1+0x460], R248 ;  /* 0x000460f801007387 */ /* 0x000fe80000100a00 */
[----:B------:R1:W-:Y:S04]  /*f1f0*/  STL.64 [R1+0x450], R246 ;  /* 0x000450f601007387 */ /* 0x0003e80000100a00 */
[----:B------:R-:W3:Y:S04]  /*f200*/  LDL.LU.64 R12, [R1+0x828] ;  /* 0x00082800010c7983 */ /* 0x000ee80000300a00 */
[----:B------:R-:W3:Y:S01]  /*f210*/  LDL.LU.64 R14, [R1+0x820] ;  /* 0x00082000010e7983 */ /* 0x000ee20000300a00 */
[----:B------:R-:W-:Y:S01]  /*f220*/  ISETP.GE.U32.AND P3, PT, R237, 0x7ffffefa, PT ;  /* 0x7ffffefaed00780c */ /* 0x000fe20003f66070 */
[----:B------:R-:W-:-:S02]  /*f230*/  VIADD R237, R238, 0xffffff5b ;  /* 0xffffff5beeed7836 */ /* 0x000fc40000000000 */
[----:B------:R-:W-:Y:S04]  /*f240*/  LDGSTS.E [R2+0x38004], desc[UR8][R248.64], !P2 ;  /* 0x38004000f8027fae */ /* 0x000fe8000d121848 */
[----:B------:R1:W-:Y:S01]  /*f250*/  LDGSTS.E [R2+0x3c004], desc[UR8][R246.64], !P2 ;  /* 0x3c004000f6027fae */ /* 0x0003e2000d121848 */
[----:B----4-:R-:W-:-:S04]  /*f260*/  IMAD.WIDE R234, R250, 0x4, R234 ;  /* 0x00000004faea7825 */ /* 0x010fc800078e02ea */
[C---:B------:R-:W-:Y:S01]  /*f270*/  IMAD.WIDE R18, R250.reuse, 0x4, R18 ;  /* 0x00000004fa127825 */ /* 0x040fe200078e0212 */
[----:B------:R4:W-:Y:S04]  /*f280*/  STL.64 [R1+0x440], R234 ;  /* 0x000440ea01007387 */ /* 0x0009e80000100a00 */
[----:B------:R4:W-:Y:S04]  /*f290*/  STL.64 [R1+0x278], R18 ;  /* 0x0002781201007387 */ /* 0x0009e80000100a00 */
[----:B------:R-:W-:Y:S01]  /*f2a0*/  LDGSTS.E [R2+0x38008], desc[UR8][R234.64], !P0 ;  /* 0x38008000ea027fae */ /* 0x000fe2000c121848 */
[----:B-1----:R-:W-:-:S03]  /*f2b0*/  IMAD.WIDE R246, R250, 0x4, R244 ;  /* 0x00000004faf67825 */ /* 0x002fc600078e02f4 */
[----:B------:R-:W-:Y:S01]  /*f2c0*/  LDGSTS.E [R2+0x3c008], desc[UR8][R18.64], !P0 ;  /* 0x3c00800012027fae */ /* 0x000fe2000c121848 */
[----:B------:R-:W-:-:S03]  /*f2d0*/  IMAD.WIDE R238, R250, 0x4, R132 ;  /* 0x00000004faee7825 */ /* 0x000fc600078e0284 */
[----:B------:R-:W3:Y:S04]  /*f2e0*/  LDL.LU.64 R244, [R1+0x818] ;  /* 0x0008180001f47983 */ /* 0x000ee80000300a00 */
[----:B------:R-:W3:Y:S04]  /*f2f0*/  LDL.LU.64 R132, [R1+0x810] ;  /* 0x0008100001847983 */ /* 0x000ee80000300a00 */
[----:B------:R-:W-:Y:S04]  /*f300*/  STL.64 [R1+0x270], R246 ;  /* 0x000270f601007387 */ /* 0x000fe80000100a00 */
[----:B------:R1:W-:Y:S04]  /*f310*/  STL.64 [R1+0x268], R238 ;  /* 0x000268ee01007387 */ /* 0x0003e80000100a00 */
[----:B----4-:R-:W4:Y:S04]  /*f320*/  LDL.LU.64 R234, [R1+0x808] ;  /* 0x0008080001ea7983 */ /* 0x010f280000300a00 */
[----:B------:R-:W4:Y:S01]  /*f330*/  LDL.LU.64 R18, [R1+0x800] ;  /* 0x0008000001127983 */ /* 0x000f220000300a00 */
[----:B------:R-:W-:Y:S01]  /*f340*/  VIADD R236, R6, 0xffffff1c ;  /* 0xffffff1c06ec7836 */ /* 0x000fe20000000000 */
[----:B------:R-:W-:Y:S01]  /*f350*/  ISETP.GE.U32.AND P0, PT, R237, 0x7ffffedc, PT ;  /* 0x7ffffedced00780c */ /* 0x000fe20003f06070 */
[----:B------:R-:W4:Y:S03]  /*f360*/  LDC R6, c[0x0][0x230] ;  /* 0x00008c00ff067b82 */ /* 0x000f260000000800 */
[----:B------:R-:W-:-:S02]  /*f370*/  ISETP.GE.U32.AND P5, PT, R236, 0x7ffffe9d, PT ;  /* 0x7ffffe9dec00780c */ /* 0x000fc40003fa6070 */
[----:B------:R-:W-:-:S11]  /*f380*/  IADD3 R237, R8, -0xa7, RZ ;  /* 0xffffff5908ed7810 */ /* 0x000fd60007ffe0ff */
[----:B------:R-:W-:Y:S04]  /*f390*/  LDGSTS.E [R2+0x3800c], desc[UR8][R246.64], !P5 ;  /* 0x3800c000f6027fae */ /* 0x000fe8000e921848 */
[----:B------:R1:W-:Y:S01]  /*f3a0*/  LDGSTS.E [R2+0x3c00c], desc[UR8][R238.64], !P5 ;  /* 0x3c00c000ee027fae */ /* 0x0003e2000e921848 */
[----:B------:R-:W-:Y:S02]  /*f3b0*/  VIADD R236, R3, 0xffffff7a ;  /* 0xffffff7a03ec7836 */ /* 0x000fe40000000000 */
[----:B------:R-:W4:Y:S03]  /*f3c0*/  LDC R3, c[0x0][0x230] ;  /* 0x00008c00ff037b82 */ /* 0x000f260000000800 */
[----:B------:R-:W-:Y:S01]  /*f3d0*/  ISETP.GE.U32.AND P1, PT, R236, 0x7ffffefb, PT ;  /* 0x7ffffefbec00780c */ /* 0x000fe20003f26070 */
[----:B--2---:R-:W-:-:S04]  /*f3e0*/  IMAD.WIDE R16, R250, 0x4, R16 ;  /* 0x00000004fa107825 */ /* 0x004fc800078e0210 */
[----:B-1----:R-:W1:Y:S01]  /*f3f0*/  LDC R239, c[0x0][0x230] ;  /* 0x00008c00ffef7b82 */ /* 0x002e620000000800 */
[C---:B---3--:R-:W-:Y:S01]  /*f400*/  IMAD.WIDE R20, R250.reuse, 0x4, R20 ;  /* 0x00000004fa147825 */ /* 0x048fe200078e0214 */
[----:B------:R2:W-:Y:S04]  /*f410*/  STL.64 [R1+0xcc0], R16 ;  /* 0x000cc01001007387 */ /* 0x0005e80000100a00 */
[----:B------:R3:W-:Y:S02]  /*f420*/  STL.64 [R1+0xcb8], R20 ;  /* 0x000cb81401007387 */ /* 0x0007e40000100a00 */
[----:B------:R-:W1:Y:S02]  /*f430*/  LDC R238, c[0x0][0x230] ;  /* 0x00008c00ffee7b82 */ /* 0x000e640000000800 */
[----:B------:R-:W-:Y:S01]  /*f440*/  LDGSTS.E [R4+0x20000], desc[UR8][R16.64], !P4 ;  /* 0x2000000010047fae */ /* 0x000fe2000e121848 */
[----:B------:R-:W-:-:S03]  /*f450*/  IMAD.WIDE R246, R250, 0x4, R12 ;  /* 0x00000004faf67825 */ /* 0x000fc600078e020c */
        /* <DEDUP_REMOVED lines=20> */
[----:B------:R2:W-:Y:S04]  /*f5a0*/  STL.64 [R1+0xc90], R246 ;  /* 0x000c90f601007387 */ /* 0x0005e80000100a00 */
[----:B------:R3:W-:Y:S04]  /*f5b0*/  STL.64 [R1+0xc88], R8 ;  /* 0x000c880801007387 */ /* 0x0007e80000100a00 */
[----:B------:R-:W4:Y:S04]  /*f5c0*/  LDL.LU.64 R244, [R1+0x608] ;  /* 0x0006080001f47983 */ /* 0x000f280000300a00 */
[----:B------:R-:W4:Y:S01]  /*f5d0*/  LDL.LU.64 R132, [R1+0x600] ;  /* 0x0006000001847983 */ /* 0x000f220000300a00 */
[----:B------:R-:W-:-:S02]  /*f5e0*/  IADD3 R236, R7, -0x88, RZ ;  /* 0xffffff7807ec7810 */ /* 0x000fc40007ffe0ff */
[----:B------:R-:W-:Y:S01]  /*f5f0*/  ISETP.GE.U32.AND P4, PT, R237, 0x7ffffeda, PT ;  /* 0x7ffffedaed00780c */ /* 0x000fe20003f86070 */
[----:B------:R-:W1:Y:S01]  /*f600*/  LDC R7, c[0x0][0x230] ;  /* 0x00008c00ff077b82 */ /* 0x000e620000000800 */
[----:B------:R-:W-:-:S13]  /*f610*/  ISETP.GE.U32.AND P2, PT, R236, 0x7ffffef9, PT ;  /* 0x7ffffef9ec00780c */ /* 0x000fda0003f46070 */
[----:B------:R2:W-:Y:S04]  /*f620*/  LDGSTS.E [R4+0x2000c], desc[UR8][R246.64], !P2 ;  /* 0x2000c000f6047fae */ /* 0x0005e8000d121848 */
[----:B------:R3:W-:Y:S01]  /*f630*/  LDGSTS.E [R4+0x2400c], desc[UR8][R8.64], !P2 ;  /* 0x2400c00008047fae */ /* 0x0007e2000d121848 */
[----:B------:R-:W-:Y:S02]  /*f640*/  VIADD R236, R6, 0xffffff5a ;  /* 0xffffff5a06ec7836 */ /* 0x000fe40000000000 */
[----:B------:R-:W-:Y:S01]  /*f650*/  VIADD R237, R252, 0xffffff3b ;  /* 0xffffff3bfced7836 */ /* 0x000fe20000000000 */
[----:B------:R-:W1:Y:S02]  /*f660*/  LDC R6, c[0x0][0x230] ;  /* 0x00008c00ff067b82 */ /* 0x000e640000000800 */
[----:B------:R-:W-:-:S02]  /*f670*/  ISETP.GE.U32.AND P5, PT, R236, 0x7ffffedb, PT ;  /* 0x7ffffedbec00780c */ /* 0x000fc40003fa6070 */
[----:B------:R-:W-:Y:S01]  /*f680*/  ISETP.GE.U32.AND P3, PT, R237, 0x7ffffebc, PT ;  /* 0x7ffffebced00780c */ /* 0x000fe20003f66070 */
[----:B------:R-:W-:Y:S02]  /*f690*/  VIADD R237, R239, 0xffffff39 ;  /* 0xffffff39efed7836 */ /* 0x000fe40000000000 */
[C---:B------:R-:W-:Y:S01]  /*f6a0*/  IMAD.WIDE R12, R250.reuse, 0x4, R12 ;  /* 0x00000004fa0c7825 */ /* 0x040fe200078e020c */
[----:B------:R-:W1:Y:S03]  /*f6b0*/  LDC R252, c[0x0][0x230] ;  /* 0x00008c00fffc7b82 */ /* 0x000e660000000800 */
        /* <DEDUP_REMOVED lines=13> */
[----:B------:R-:W-:-:S02]  /*f790*/  ISETP.GE.U32.AND P0, PT, R237, 0x7ffffeba, PT ;  /* 0x7ffffebaed00780c */ /* 0x000fc40003f06070 */
[----:B------:R-:W-:Y:S01]  /*f7a0*/  IADD3 R237, R238, -0xe5, RZ ;  /* 0xffffff1beeed7810 */ /* 0x000fe20007ffe0ff */
[----:B------:R-:W-:Y:S04]  /*f7b0*/  LDGSTS.E [R4+0x28004], desc[UR8][R246.64], !P5 ;  /* 0x28004000f6047fae */ /* 0x000fe8000e921848 */
[----:B------:R1:W-:Y:S01]  /*f7c0*/  LDGSTS.E [R4+0x2c004], desc[UR8][R8.64], !P5 ;  /* 0x2c00400008047fae */ /* 0x0003e2000e921848 */
[C---:B----4-:R-:W-:Y:S01]  /*f7d0*/  IMAD.WIDE R234, R250.reuse, 0x4, R234 ;  /* 0x00000004faea7825 */ /* 0x050fe200078e02ea */
[----:B-1----:R-:W1:Y:S03]  /*f7e0*/  LDC R8, c[0x0][0x230] ;  /* 0x00008c00ff087b82 */ /* 0x002e660000000800 */
[C---:B------:R-:W-:Y:S01]  /*f7f0*/  IMAD.WIDE R18, R250.reuse, 0x4, R18 ;  /* 0x00000004fa127825 */ /* 0x040fe200078e0212 */
[----:B------:R4:W-:Y:S04]  /*f800*/  STL.64 [R1+0xa98], R234 ;  /* 0x000a98ea01007387 */ /* 0x0009e80000100a00 */
[----:B------:R4:W-:Y:S04]  /*f810*/  STL.64 [R1+0xa90], R18 ;  /* 0x000a901201007387 */ /* 0x0009e80000100a00 */
[----:B------:R-:W-:Y:S01]  /*f820*/  LDGSTS.E [R4+0x28008], desc[UR8][R234.64], !P4 ;  /* 0x28008000ea047fae */ /* 0x000fe2000e121848 */
[----:B------:R-:W-:-:S03]  /*f830*/  IMAD.WIDE R246, R250, 0x4, R244 ;  /* 0x00000004faf67825 */ /* 0x000fc600078e02f4 */
        /* <DEDUP_REMOVED lines=11> */
[----:B------:R-:W-:-:S13]  /*f8f0*/  ISETP.GE.U32.AND P1, PT, R236, 0x7ffffed9, PT ;  /* 0x7ffffed9ec00780c */ /* 0x000fda0003f26070 */
[----:B------:R-:W-:Y:S04]  /*f900*/  LDGSTS.E [R4+0x2800c], desc[UR8][R246.64], !P1 ;  /* 0x2800c000f6047fae */ /* 0x000fe8000c921848 */
[----:B------:R1:W-:Y:S01]  /*f910*/  LDGSTS.E [R4+0x2c00c], desc[UR8][R238.64], !P1 ;  /* 0x2c00c000ee047fae */ /* 0x0003e2000c921848 */
[----:B------:R-:W-:Y:S01]  /*f920*/  IADD3 R236, R7, -0xc6, RZ ;  /* 0xffffff3a07ec7810 */ /* 0x000fe20007ffe0ff */
[----:B------:R-:W-:Y:S01]  /*f930*/  VIADD R237, R252, 0xffffff19 ;  /* 0xffffff19fced7836 */ /* 0x000fe20000000000 */
[----:B------:R-:W4:Y:S02]  /*f940*/  LDC R7, c[0x0][0x230] ;  /* 0x00008c00ff077b82 */ /* 0x000f240000000800 */
[----:B------:R-:W-:Y:S01]  /*f950*/  ISETP.GE.U32.AND P2, PT, R236, 0x7ffffebb, PT ;  /* 0x7ffffebbec00780c */ /* 0x000fe20003f46070 */
[----:B--2---:R-:W-:-:S05]  /*f960*/  IMAD.WIDE R16, R250, 0x4, R16 ;  /* 0x00000004fa107825 */ /* 0x004fca00078e0210 */
[----:B-1----:R-:W1:Y:S01]  /*f970*/  LDC R239, c[0x0][0x230] ;  /* 0x00008c00ffef7b82 */ /* 0x002e620000000800 */
[C---:B---3--:R-:W-:Y:S01]  /*f980*/  IMAD.WIDE R20, R250.reuse, 0x4, R20 ;  /* 0x00000004fa147825 */ /* 0x048fe200078e0214 */
[----:B------:R2:W-:Y:S04]  /*f990*/  STL.64 [R1+0x8d8], R16 ;  /* 0x0008d81001007387 */ /* 0x0005e80000100a00 */
[----:B------:R3:W-:Y:S02]  /*f9a0*/  STL.64 [R1+0x8d0], R20 ;  /* 0x0008d01401007387 */ /* 0x0007e40000100a00 */
[----:B------:R-:W1:Y:S02]  /*f9b0*/  LDC R238, c[0x0][0x230] ;  /* 0x00008c00ffee7b82 */ /* 0x000e640000000800 */
[----:B------:R-:W-:Y:S01]  /*f9c0*/  LDGSTS.E [R4+0x30000], desc[UR8][R16.64], !P3 ;  /* 0x3000000010047fae */ /* 0x000fe2000d921848 */
[----:B------:R-:W-:-:S03]  /*f9d0*/  IMAD.WIDE R248, R250, 0x4, R12 ;  /* 0x00000004faf87825 */ /* 0x000fc600078e020c */
[----:B------:R-:W-:Y:S02]  /*f9e0*/  LDGSTS.E [R4+0x34000], desc[UR8][R20.64], !P3 ;  /* 0x3400000014047fae */ /* 0x000fe4000d921848 */
[----:B------:R-:W1:Y:S01]  /*f9f0*/  LDC R252, c[0x0][0x230] ;  /* 0x00008c00fffc7b82 */ /* 0x000e620000000800 */
[----:B------:R-:W-:Y:S01]  /*fa00*/  IMAD.WIDE R246, R250, 0x4, R14 ;  /* 0x00000004faf67825 */ /* 0x000fe200078e020e */
[----:B------:R-:W4:Y:S04]  /*fa10*/  LDL.LU.64 R12, [R1+0x238] ;  /* 0x00023800010c7983 */ /* 0x000f280000300a00 */
[----:B------:R-:W4:Y:S04]  /*fa20*/  LDL.LU.64 R14, [R1+0x230] ;  /* 0x00023000010e7983 */ /* 0x000f280000300a00 */
[----:B------:R-:W-:Y:S04]  /*fa30*/  STL.64 [R1+0x8c8], R248 ;  /* 0x0008c8f801007387 */ /* 0x000fe80000100a00 */
[----:B------:R4:W-:Y:S04]  /*fa40*/  STL.64 [R1+0x8c0], R246 ;  /* 0x0008c0f601007387 */ /* 0x0009e80000100a00 */
[----:B--2---:R-:W2:Y:S04]  /*fa50*/  LDL.LU.64 R16, [R1+0x228] ;  /* 0x0002280001107983 */ /* 0x004ea80000300a00 */
[----:B---3--:R-:W3:Y:S01]  /*fa60*/  LDL.LU.64 R20, [R1+0x220] ;  /* 0x0002200001147983 */ /* 0x008ee20000300a00 */
[----:B------:R-:W-:Y:S01]  /*fa70*/  ISETP.GE.U32.AND P3, PT, R237, 0x7ffffe9a, PT ;  /* 0x7ffffe9aed00780c */ /* 0x000fe20003f66070 */
[----:B------:R-:W-:-:S02]  /*fa80*/  VIADD R237, R8, 0xffffff77 ;  /* 0xffffff7708ed7836 */ /* 0x000fc40000000000 */
[----:B------:R-:W-:Y:S04]  /*fa90*/  LDGSTS.E [R4+0x30004], desc[UR8][R248.64], !P2 ;  /* 0x30004000f8047fae */ /* 0x000fe8000d121848 */
        /* <DEDUP_REMOVED lines=8> */
[----:B------:R-:W-:-:S03]  /*fb20*/  IMAD.WIDE R8, R250, 0x4, R18 ;  /* 0x00000004fa087825 */ /* 0x000fc600078e0212 */
[----:B------:R-:W4:Y:S04]  /*fb30*/  LDL.LU.64 R234, [R1+0x218] ;  /* 0x0002180001ea7983 */ /* 0x000f280000300a00 */
[----:B------:R-:W4:Y:S04]  /*fb40*/  LDL.LU.64 R18, [R1+0x210] ;  /* 0x0002100001127983 */ /* 0x000f280000300a00 */
[----:B------:R-:W-:Y:S04]  /*fb50*/  STL.64 [R1+0x8a8], R246 ;  /* 0x0008a8f601007387 */ /* 0x000fe80000100a00 */
[----:B------:R1:W-:Y:S04]  /*fb60*/  STL.64 [R1+0x8a0], R8 ;  /* 0x0008a00801007387 */ /* 0x0003e80000100a00 */
[----:B-1----:R-:W4:Y:S04]  /*fb70*/  LDL.LU.64 R244, [R1+0x208] ;  /* 0x0002080001f47983 */ /* 0x002f280000300a00 */
[----:B------:R-:W4:Y:S01]  /*fb80*/  LDL.LU.64 R132, [R1+0x200] ;  /* 0x0002000001847983 */ /* 0x000f220000300a00 */
[----:B------:R-:W-:Y:S01]  /*fb90*/  VIADD R236, R6, 0xffffff38 ;  /* 0xffffff3806ec7836 */ /* 0x000fe20000000000 */
[----:B------:R-:W-:Y:S01]  /*fba0*/  ISETP.GE.U32.AND P0, PT, R237, 0x7ffffef8, PT ;  /* 0x7ffffef8ed00780c */ /* 0x000fe20003f06070 */
[----:B------:R-:W1:Y:S03]  /*fbb0*/  LDC R6, c[0x0][0x230] ;  /* 0x00008c00ff067b82 */ /* 0x000e660000000800 */
[----:B------:R-:W-:-:S13]  /*fbc0*/  ISETP.GE.U32.AND P5, PT, R236, 0x7ffffeb9, PT ;  /* 0x7ffffeb9ec00780c */ /* 0x000fda0003fa6070 */
[----:B------:R-:W-:Y:S04]  /*fbd0*/  LDGSTS.E [R4+0x3000c], desc[UR8][R246.64], !P5 ;  /* 0x3000c000f6047fae */ /* 0x000fe8000e921848 */
[----:B------:R1:W-:Y:S01]  /*fbe0*/  LDGSTS.E [R4+0x3400c], desc[UR8][R8.64], !P5 ;  /* 0x3400c00008047fae */ /* 0x0003e2000e921848 */
[----:B------:R-:W-:Y:S01]  /*fbf0*/  VIADD R236, R3, 0xffffff1a ;  /* 0xffffff1a03ec7836 */ /* 0x000fe20000000000 */
[----:B------:R-:W-:Y:S01]  /*fc00*/  IADD3 R237, R239, -0x8b, RZ ;  /* 0xffffff75efed7810 */ /* 0x000fe20007ffe0ff */
[----:B------:R-:W4:Y:S03]  /*fc10*/  LDC R3, c[0x0][0x230] ;  /* 0x00008c00ff037b82 */ /* 0x000f260000000800 */
[----:B------:R-:W-:-:S05]  /*fc20*/  ISETP.GE.U32.AND P1, PT, R236, 0x7ffffe9b, PT ;  /* 0x7ffffe9bec00780c */ /* 0x000fca0003f26070 */
[----:B-1----:R-:W1:Y:S01]  /*fc30*/  LDC R8, c[0x0][0x230] ;  /* 0x00008c00ff087b82 */ /* 0x002e620000000800 */
[----:B------:R-:W-:-:S04]  /*fc40*/  IMAD.WIDE R12, R250, 0x4, R12 ;  /* 0x00000004fa0c7825 */ /* 0x000fc800078e020c */
        /* <DEDUP_REMOVED lines=11> */
[----:B-1----:R-:W3:Y:S04]  /*fd00*/  LDL.LU.64 R12, [R1+0x7e8] ;  /* 0x0007e800010c7983 */ /* 0x002ee80000300a00 */
        /* <DEDUP_REMOVED lines=19> */
[----:B------:R-:W-:-:S02]  /*fe40*/  IADD3 R236, R7, -0xe8, RZ ;  /* 0xffffff1807ec7810 */ /* 0x000fc40007ffe0ff */
[----:B------:R-:W-:Y:S01]  /*fe50*/  ISETP.GE.U32.AND P3, PT, R237, 0x7ffffed8, PT ;  /* 0x7ffffed8ed00780c */ /* 0x000fe20003f66070 */
[----:B------:R-:W4:Y:S01]  /*fe60*/  LDC R7, c[0x0][0x230] ;  /* 0x00008c00ff077b82 */ /* 0x000f220000000800 */
[----:B------:R-:W-:Y:S01]  /*fe70*/  ISETP.GE.U32.AND P2, PT, R236, 0x7ffffe99, PT ;  /* 0x7ffffe99ec00780c */ /* 0x000fe20003f46070 */
[----:B------:R-:W-:-:S12]  /*fe80*/  VIADD R237, R8, 0xffffff55 ;  /* 0xffffff5508ed7836 */ /* 0x000fd80000000000 */
        /* <DEDUP_REMOVED lines=37> */
[----:B------:R-:W-:Y:S01]  /*100e0*/  VIADD R236, R3, 0xffffff74 ;  /* 0xffffff7403ec7836 */ /* 0x000fe20000000000 */
[----:B------:R-:W-:Y:S01]  /*100f0*/  ISETP.GE.U32.AND P0, PT, R237, 0x7ffffed6, PT ;  /* 0x7ffffed6ed00780c */ /* 0x000fe20003f06070 */
[----:B------:R-:W1:Y:S03]  /*10100*/  LDC R3, c[0x0][0x230] ;  /* 0x00008c00ff037b82 */ /* 0x000e660000000800 */
[----:B------:R-:W-:-:S13]  /*10110*/  ISETP.GE.U32.AND P1, PT, R236, 0x7ffffef5, PT ;  /* 0x7ffffef5ec00780c */ /* 0x000fda0003f26070 */
[----:B------:R2:W-:Y:S04]  /*10120*/  LDGSTS.E [R5+0x2000c], desc[UR8][R246.64], !P1 ;  /* 0x2000c000f6057fae */ /* 0x0005e8000c921848 */
[----:B------:R3:W-:Y:S01]  /*10130*/  LDGSTS.E [R5+0x2400c], desc[UR8][R8.64], !P1 ;  /* 0x2400c00008057fae */ /* 0x0007e2000c921848 */
[----:B------:R-:W-:Y:S02]  /*10140*/  IADD3 R236, R7, -0xaa, RZ ;  /* 0xffffff5607ec7810 */ /* 0x000fe40007ffe0ff */
[----:B------:R-:W-:Y:S01]  /*10150*/  IADD3 R237, R252, -0xc9, RZ ;  /* 0xffffff37fced7810 */ /* 0x000fe20007ffe0ff */
[----:B------:R-:W1:Y:S01]  /*10160*/  LDC R7, c[0x0][0x230] ;  /* 0x00008c00ff077b82 */ /* 0x000e620000000800 */
[----:B------:R-:W-:Y:S02]  /*10170*/  ISETP.GE.U32.AND P2, PT, R236, 0x7ffffed7, PT ;  /* 0x7ffffed7ec00780c */ /* 0x000fe40003f46070 */
[----:B------:R-:W-:Y:S01]  /*10180*/  ISETP.GE.U32.AND P4, PT, R237, 0x7ffffeb8, PT ;  /* 0x7ffffeb8ed00780c */ /* 0x000fe20003f86070 */
[----:B------:R-:W-:-:S02]  /*10190*/  VIADD R237, R239, 0xffffff35 ;  /* 0xffffff35efed7836 */ /* 0x000fc40000000000 */
[C---:B------:R-:W-:Y:S02]  /*101a0*/  IMAD.WIDE R12, R250.reuse, 0x4, R12 ;  /* 0x00000004fa0c7825 */ /* 0x040fe400078e020c */
[----:B------:R-:W1:Y:S02]  /*101b0*/  LDC R252, c[0x0][0x230] ;  /* 0x00008c00fffc7b82 */ /* 0x000e640000000800 */
[C---:B------:R-:W-:Y:S01]  /*101c0*/  IMAD.WIDE R14, R250.reuse, 0x4, R14 ;  /* 0x00000004fa0e7825 */ /* 0x040fe200078e020e */
[----:B------:R3:W-:Y:S04]  /*101d0*/  STL.64 [R1+0xa78], R12 ;  /* 0x000a780c01007387 */ /* 0x0007e80000100a00 */
[----:B------:R3:W-:Y:S04]  /*101e0*/  STL.64 [R1+0xa70], R14 ;  /* 0x000a700e01007387 */ /* 0x0007e80000100a00 */
[----:B------:R-:W-:Y:S01]  /*101f0*/  LDGSTS.E [R5+0x28000], desc[UR8][R12.64], !P3 ;  /* 0x280000000c057fae */ /* 0x000fe2000d921848 */
[----:B--2---:R-:W-:-:S03]  /*10200*/  IMAD.WIDE R246, R250, 0x4, R16 ;  /* 0x00000004faf67825 */ /* 0x004fc600078e0210 */
[----:B------:R-:W-:Y:S01]  /*10210*/  LDGSTS.E [R5+0x2c000], desc[UR8][R14.64], !P3 ;  /* 0x2c0000000e057fae */ /* 0x000fe2000d921848 */
[----:B---3--:R-:W-:Y:S01]  /*10220*/  IMAD.WIDE R8, R250, 0x4, R20 ;  /* 0x00000004fa087825 */ /* 0x008fe200078e0214 */
[----:B------:R-:W-:Y:S02]  /*10230*/  ISETP.GE.U32.AND P3, PT, R237, 0x7ffffeb6, PT ;  /* 0x7ffffeb6ed00780c */ /* 0x000fe40003f66070 */
[----:B------:R-:W2:Y:S04]  /*10240*/  LDL.LU.64 R20, [R1+0x3f8] ;  /* 0x0003f80001147983 */ /* 0x000ea80000300a00 */
[----:B------:R-:W3:Y:S04]  /*10250*/  LDL.LU.64 R16, [R1+0x3f0] ;  /* 0x0003f00001107983 */ /* 0x000ee80000300a00 */
[----:B------:R-:W-:Y:S04]  /*10260*/  STL.64 [R1+0xa68], R246 ;  /* 0x000a68f601007387 */ /* 0x000fe80000100a00 */
[----:B------:R4:W-:Y:S04]  /*10270*/  STL.64 [R1+0xa60], R8 ;  /* 0x000a600801007387 */ /* 0x0009e80000100a00 */
[----:B------:R-:W3:Y:S04]  /*10280*/  LDL.LU.64 R12, [R1+0x3e8] ;  /* 0x0003e800010c7983 */ /* 0x000ee80000300a00 */
[----:B------:R-:W3:Y:S01]  /*10290*/  LDL.LU.64 R14, [R1+0x3e0] ;  /* 0x0003e000010e7983 */ /* 0x000ee20000300a00 */
[----:B------:R-:W-:-:S03]  /*102a0*/  VIADD R237, R238, 0xffffff17 ;  /* 0xffffff17eeed7836 */ /* 0x000fc60000000000 */
        /* <DEDUP_REMOVED lines=23> */
[----:B------:R-:W-:Y:S01]  /*10420*/  VIADD R236, R3, 0xffffff36 ;  /* 0xffffff3603ec7836 */ /* 0x000fe20000000000 */
[----:B------:R-:W-:Y:S01]  /*10430*/  IADD3 R237, R252, -0xeb, RZ ;  /* 0xffffff15fced7810 */ /* 0x000fe20007ffe0ff */
        /* <DEDUP_REMOVED lines=13> */
[----:B------:R-:W-:Y:S04]  /*10510*/  LDGSTS.E [R5+0x30004], desc[UR8][R248.64], !P1 ;  /* 0x30004000f8057fae */ /* 0x000fe8000c921848 */
[----:B------:R-:W4:Y:S04]  /*10520*/  LDL.LU.64 R14, [R1+0x1f8] ;  /* 0x0001f800010e7983 */ /* 0x000f280000300a00 */
[----:B------:R-:W4:Y:S04]  /*10530*/  LDL.LU.64 R12, [R1+0x1f0] ;  /* 0x0001f000010c7983 */ /* 0x000f280000300a00 */
[----:B------:R-:W-:Y:S04]  /*10540*/  STL.64 [R1+0x888], R248 ;  /* 0x000888f801007387 */ /* 0x000fe80000100a00 */
[----:B------:R1:W-:Y:S04]  /*10550*/  STL.64 [R1+0x880], R246 ;  /* 0x000880f601007387 */ /* 0x0003e80000100a00 */
[----:B--2---:R-:W2:Y:S04]  /*10560*/  LDL.LU.64 R20, [R1+0x1e8] ;  /* 0x0001e80001147983 */ /* 0x004ea80000300a00 */
[----:B---3--:R-:W3:Y:S04]  /*10570*/  LDL.LU.64 R16, [R1+0x1e0] ;  /* 0x0001e00001107983 */ /* 0x008ee80000300a00 */
[----:B------:R1:W-:Y:S01]  /*10580*/  LDGSTS.E [R5+0x34004], desc[UR8][R246.64], !P1 ;  /* 0x34004000f6057fae */ /* 0x0003e2000c921848 */
[----:B------:R-:W-:Y:S01]  /*10590*/  ISETP.GE.U32.AND P4, PT, R237, 0x7ffffe96, PT ;  /* 0x7ffffe96ed00780c */ /* 0x000fe20003f86070 */
[----:B------:R-:W-:-:S02]  /*105a0*/  VIADD R237, R8, 0xffffff73 ;  /* 0xffffff7308ed7836 */ /* 0x000fc40000000000 */
[----:B-1----:R-:W-:-:S04]  /*105b0*/  IMAD.WIDE R246, R250, 0x4, R244 ;  /* 0x00000004faf67825 */ /* 0x002fc800078e02f4 */
[C---:B------:R-:W-:Y:S01]  /*105c0*/  IMAD.WIDE R244, R250.reuse, 0x4, R132 ;  /* 0x00000004faf47825 */ /* 0x040fe200078e0284 */
[----:B------:R1:W-:Y:S04]  /*105d0*/  STL.64 [R1+0x878], R246 ;  /* 0x000878f601007387 */ /* 0x0003e80000100a00 */
[----:B------:R1:W-:Y:S04]  /*105e0*/  STL.64 [R1+0x870], R244 ;  /* 0x000870f401007387 */ /* 0x0003e80000100a00 */
[----:B------:R-:W3:Y:S01]  /*105f0*/  LDL.LU.64 R132, [R1+0x1d8] ;  /* 0x0001d80001847983 */ /* 0x000ee20000300a00 */
[----:B----4-:R-:W-:-:S03]  /*10600*/  IMAD.WIDE R234, R250, 0x4, R234 ;  /* 0x00000004faea7825 */ /* 0x010fc600078e02ea */
[----:B------:R-:W-:Y:S01]  /*10610*/  LDGSTS.E [R5+0x30008], desc[UR8][R246.64], !P3 ;  /* 0x30008000f6057fae */ /* 0x000fe2000d921848 */
[----:B------:R-:W-:-:S03]  /*10620*/  IMAD.WIDE R8, R250, 0x4, R18 ;  /* 0x00000004fa087825 */ /* 0x000fc600078e0212 */
[----:B------:R-:W-:Y:S04]  /*10630*/  LDGSTS.E [R5+0x34008], desc[UR8][R244.64], !P3 ;  /* 0x34008000f4057fae */ /* 0x000fe8000d921848 */
[----:B------:R-:W4:Y:S04]  /*10640*/  LDL.LU.64 R18, [R1+0x1d0] ;  /* 0x0001d00001127983 */ /* 0x000f280000300a00 */
[----:B------:R-:W-:Y:S04]  /*10650*/  STL.64 [R1+0x868], R234 ;  /* 0x000868ea01007387 */ /* 0x000fe80000100a00 */
[----:B------:R1:W-:Y:S04]  /*10660*/  STL.64 [R1+0x860], R8 ;  /* 0x0008600801007387 */ /* 0x0003e80000100a00 */
[----:B-1----:R-:W4:Y:S04]  /*10670*/  LDL.LU.64 R246, [R1+0x1c8] ;  /* 0x0001c80001f67983 */ /* 0x002f280000300a00 */
[----:B------:R-:W4:Y:S01]  /*10680*/  LDL.LU.64 R244, [R1+0x1c0] ;  /* 0x0001c00001f47983 */ /* 0x000f220000300a00 */
[----:B------:R-:W-:-:S02]  /*10690*/  IADD3 R236, R7, -0xcc, RZ ;  /* 0xffffff3407ec7810 */ /* 0x000fc40007ffe0ff */
[----:B------:R-:W-:Y:S01]  /*106a0*/  ISETP.GE.U32.AND P3, PT, R237, 0x7ffffef4, PT ;  /* 0x7ffffef4ed00780c */ /* 0x000fe20003f66070 */
[----:B------:R-:W1:Y:S01]  /*106b0*/  LDC R7, c[0x0][0x230] ;  /* 0x00008c00ff077b82 */ /* 0x000e620000000800 */
[----:B------:R-:W-:-:S13]  /*106c0*/  ISETP.GE.U32.AND P2, PT, R236, 0x7ffffeb5, PT ;  /* 0x7ffffeb5ec00780c */ /* 0x000fda0003f46070 */
[----:B------:R-:W-:Y:S04]  /*106d0*/  LDGSTS.E [R5+0x3000c], desc[UR8][R234.64], !P2 ;  /* 0x3000c000ea057fae */ /* 0x000fe8000d121848 */
[----:B------:R1:W-:Y:S01]  /*106e0*/  LDGSTS.E [R5+0x3400c], desc[UR8][R8.64], !P2 ;  /* 0x3400c00008057fae */ /* 0x0003e2000d121848 */
[----:B------:R-:W-:Y:S02]  /*106f0*/  VIADD R236, R6, 0xffffff16 ;  /* 0xffffff1606ec7836 */ /* 0x000fe40000000000 */
[----:B------:R-:W-:Y:S01]  /*10700*/  VIADD R237, R239, 0xffffff71 ;  /* 0xffffff71efed7836 */ /* 0x000fe20000000000 */
[----:B------:R-:W4:Y:S02]  /*10710*/  LDC R6, c[0x0][0x230] ;  /* 0x00008c00ff067b82 */ /* 0x000f240000000800 */
[----:B------:R-:W-:-:S06]  /*10720*/  ISETP.GE.U32.AND P5, PT, R236, 0x7ffffe97, PT ;  /* 0x7ffffe97ec00780c */ /* 0x000fcc0003fa6070 */
[----:B-1----:R-:W1:Y:S01]  /*10730*/  LDC R8, c[0x0][0x230] ;  /* 0x00008c00ff087b82 */ /* 0x002e620000000800 */
[----:B------:R-:W-:-:S04]  /*10740*/  IMAD.WIDE R14, R250, 0x4, R14 ;  /* 0x00000004fa0e7825 */ /* 0x000fc800078e020e */
[C---:B------:R-:W-:Y:S01]  /*10750*/  IMAD.WIDE R12, R250.reuse, 0x4, R12 ;  /* 0x00000004fa0c7825 */ /* 0x040fe200078e020c */
[----:B------:R-:W-:Y:S04]  /*10760*/  STL.64 [R1+0x220], R14 ;  /* 0x0002200e01007387 */ /* 0x000fe80000100a00 */
[----:B------:R1:W-:Y:S04]  /*10770*/  STL.64 [R1+0x218], R12 ;  /* 0x0002180c01007387 */ /* 0x0003e80000100a00 */
[----:B------:R-:W4:Y:S01]  /*10780*/  LDL.LU.64 R234, [R1+0x7b8] ;  /* 0x0007b80001ea7983 */ /* 0x000f220000300a00 */
[----:B--2---:R-:W-:-:S03]  /*10790*/  IMAD.WIDE R20, R250, 0x4, R20 ;  /* 0x00000004fa147825 */ /* 0x004fc600078e0214 */
[----:B------:R-:W-:Y:S01]  /*107a0*/  LDGSTS.E [R5+0x38000], desc[UR8][R14.64], !P0 ;  /* 0x380000000e057fae */ /* 0x000fe2000c121848 */
[----:B---3--:R-:W-:-:S03]  /*107b0*/  IMAD.WIDE R248, R250, 0x4, R16 ;  /* 0x00000004faf87825 */ /* 0x008fc600078e0210 */
[----:B------:R2:W-:Y:S04]  /*107c0*/  STL.64 [R1+0x210], R20 ;  /* 0x0002101401007387 */ /* 0x0005e80000100a00 */
[----:B------:R-:W3:Y:S04]  /*107d0*/  LDL.LU.64 R16, [R1+0x7b0] ;  /* 0x0007b00001107983 */ /* 0x000ee80000300a00 */
[----:B------:R4:W-:Y:S04]  /*107e0*/  STL.64 [R1+0x208], R248 ;  /* 0x000208f801007387 */ /* 0x0009e80000100a00 */
[----:B------:R-:W-:Y:S04]  /*107f0*/  LDGSTS.E [R5+0x3c000], desc[UR8][R12.64], !P0 ;  /* 0x3c0000000c057fae */ /* 0x000fe8000c121848 */
[----:B-1----:R-:W3:Y:S04]  /*10800*/  LDL.LU.64 R12, [R1+0x7a8] ;  /* 0x0007a800010c7983 */ /* 0x002ee80000300a00 */
[----:B------:R-:W3:Y:S01]  /*10810*/  LDL.LU.64 R14, [R1+0x7a0] ;  /* 0x0007a000010e7983 */ /* 0x000ee20000300a00 */
[----:B------:R-:W-:-:S03]  /*10820*/  ISETP.GE.U32.AND P0, PT, R237, 0x7ffffef2, PT ;  /* 0x7ffffef2ed00780c */ /* 0x000fc60003f06070 */
[----:B------:R-:W-:Y:S01]  /*10830*/  LDGSTS.E [R5+0x38004], desc[UR8][R20.64], !P5 ;  /* 0x3800400014057fae */ /* 0x000fe2000e921848 */
[----:B------:R-:W-:-:S03]  /*10840*/  IADD3 R237, R238, -0xad, RZ ;  /* 0xffffff53eeed7810 */ /* 0x000fc60007ffe0ff */
[----:B------:R1:W-:Y:S04]  /*10850*/  LDGSTS.E [R5+0x3c004], desc[UR8][R248.64], !P5 ;  /* 0x3c004000f8057fae */ /* 0x0003e8000e921848 */
[----:B--2---:R-:W2:Y:S01]  /*10860*/  LDL.LU.64 R20, [R1+0x1608] ;  /* 0x0016080001147983 */ /* 0x004ea20000300a00 */
[----:B------:R-:W-:-:S05]  /*10870*/  IMAD.WIDE R132, R250, 0x4, R132 ;  /* 0x00000004fa847825 */ /* 0x000fca00078e0284 */
[----:B------:R1:W-:Y:S04]  /*10880*/  STL.64 [R1+0x200], R132 ;  /* 0x0002008401007387 */ /* 0x0003e80000100a00 */
[----:B------:R-:W-:Y:S01]  /*10890*/  LDGSTS.E [R5+0x38008], desc[UR8][R132.64], !P4 ;  /* 0x3800800084057fae */ /* 0x000fe2000e121848 */
[----:B----4-:R-:W-:-:S05]  /*108a0*/  IMAD.WIDE R18, R250, 0x4, R18 ;  /* 0x00000004fa127825 */ /* 0x010fca00078e0212 */
[----:B------:R4:W-:Y:S04]  /*108b0*/  STL.64 [R1+0x1f8], R18 ;  /* 0x0001f81201007387 */ /* 0x0009e80000100a00 */
[----:B------:R-:W-:Y:S01]  /*108c0*/  LDGSTS.E [R5+0x3c008], desc[UR8][R18.64], !P4 ;  /* 0x3c00800012057fae */ /* 0x000fe2000e121848 */
[----:B-1----:R-:W-:-:S03]  /*108d0*/  IMAD.WIDE R248, R250, 0x4, R246 ;  /* 0x00000004faf87825 */ /* 0x002fc600078e02f6 */
[----:B------:R-:W2:Y:S01]  /*108e0*/  LDL.LU.64 R246, [R1+0x798] ;  /* 0x0007980001f67983 */ /* 0x000ea20000300a00 */
[----:B------:R-:W-:-:S03]  /*108f0*/  IMAD.WIDE R238, R250, 0x4, R244 ;  /* 0x00000004faee7825 */ /* 0x000fc600078e02f4 */
[----:B------:R-:W-:Y:S04]  /*10900*/  STL.64 [R1+0x1f0], R248 ;  /* 0x0001f0f801007387 */ /* 0x000fe80000100a00 */
[----:B------:R-:W2:Y:S04]  /*10910*/  LDL.LU.64 R244, [R1+0x790] ;  /* 0x0007900001f47983 */ /* 0x000ea80000300a00 */
[----:B------:R1:W-:Y:S04]  /*10920*/  STL.64 [R1+0x1e8], R238 ;  /* 0x0001e8ee01007387 */ /* 0x0003e80000100a00 */
[----:B------:R-:W2:Y:S04]  /*10930*/  LDL.LU.64 R132, [R1+0x788] ;  /* 0x0007880001847983 */ /* 0x000ea80000300a00 */
[----:B----4-:R-:W4:Y:S01]  /*10940*/  LDL.LU.64 R18, [R1+0x780] ;  /* 0x0007800001127983 */ /* 0x010f220000300a00 */
[----:B------:R-:W-:Y:S01]  /*10950*/  VIADD R236, R3, 0xffffff14 ;  /* 0xffffff1403ec7836 */ /* 0x000fe20000000000 */
[----:B------:R-:W-:Y:S01]  /*10960*/  ISETP.GE.U32.AND P4, PT, R237, 0x7ffffed4, PT ;  /* 0x7ffffed4ed00780c */ /* 0x000fe20003f86070 */
[----:B------:R-:W1:Y:S03]  /*10970*/  LDC R3, c[0x0][0x230] ;  /* 0x00008c00ff037b82 */ /* 0x000e660000000800 */
[----:B------:R-:W-:Y:S01]  /*10980*/  ISETP.GE.U32.AND P1, PT, R236, 0x7ffffe95, PT ;  /* 0x7ffffe95ec00780c */ /* 0x000fe20003f26070 */
[----:B------:R-:W-:Y:S01]  /*10990*/  VIADD R237, R8, 0xffffff51 ;  /* 0xffffff5108ed7836 */ /* 0x000fe20000000000 */
[----:B------:R3:W-:Y:S11]  /*109a0*/  STL.64 [R1+0x1578], R4 ;  /* 0x0015780401007387 */ /* 0x0007f60000100a00 */
[----:B------:R-:W-:Y:S04]  /*109b0*/  LDGSTS.E [R5+0x3800c], desc[UR8][R248.64], !P1 ;  /* 0x3800c000f8057fae */ /* 0x000fe8000c921848 */
[----:B------:R1:W-:Y:S01]  /*109c0*/  LDGSTS.E [R5+0x3c00c], desc[UR8][R238.64], !P1 ;  /* 0x3c00c000ee057fae */ /* 0x0003e2000c921848 */
[----:B------:R-:W-:-:S02]  /*109d0*/  IADD3 R236, R7, -0x8e, RZ ;  /* 0xffffff7207ec7810 */ /* 0x000fc40007ffe0ff */
[----:B------:R-:W1:Y:S02]  /*109e0*/  LDC R7, c[0x0][0x230] ;  /* 0x00008c00ff077b82 */ /* 0x000e640000000800 */
[----:B------:R-:W-:Y:S01]  /*109f0*/  ISETP.GE.U32.AND P2, PT, R236, 0x7ffffef3, PT ;  /* 0x7ffffef3ec00780c */ /* 0x000fe20003f46070 */
[----:B------:R-:W-:-:S05]  /*10a00*/  VIADD R236, R6, 0xffffff70 ;  /* 0xffffff7006ec7836 */ /* 0x000fca0000000000 */
[----:B------:R-:W3:Y:S01]  /*10a10*/  LDC R6, c[0x0][0x230] ;  /* 0x00008c00ff067b82 */ /* 0x000ee20000000800 */
[----:B------:R-:W-:Y:S01]  /*10a20*/  ISETP.GE.U32.AND P5, PT, R236, 0x7ffffef1, PT ;  /* 0x7ffffef1ec00780c */ /* 0x000fe20003fa6070 */
[----:B-1----:R-:W-:-:S05]  /*10a30*/  VIADD R236, R3, 0xffffff52 ;  /* 0xffffff5203ec7836 */ /* 0x002fca0000000000 */
[----:B------:R-:W-:Y:S01]  /*10a40*/  ISETP.GE.U32.AND P1, PT, R236, 0x7ffffed3, PT ;  /* 0x7ffffed3ec00780c */ /* 0x000fe20003f26070 */
[----:B------:R-:W1:Y:S01]  /*10a50*/  LDC R239, c[0x0][0x230] ;  /* 0x00008c00ffef7b82 */ /* 0x000e620000000800 */
[----:B------:R-:W-:-:S07]  /*10a60*/  IADD3 R236, R7, -0xb0, RZ ;  /* 0xffffff5007ec7810 */ /* 0x000fce0007ffe0ff */
[----:B------:R-:W1:Y:S08]  /*10a70*/  LDC R238, c[0x0][0x230] ;  /* 0x00008c00ffee7b82 */ /* 0x000e700000000800 */
[----:B------:R-:W1:Y:S01]  /*10a80*/  LDC R3, c[0x0][0x230] ;  /* 0x00008c00ff037b82 */ /* 0x000e620000000800 */
[----:B------:R-:W-:-:S05]  /*10a90*/  IMAD.WIDE R234, R250, 0x4, R234 ;  /* 0x00000004faea7825 */ /* 0x000fca00078e02ea */
[----:B------:R1:W-:Y:S04]  /*10aa0*/  STL.64 [R1+0xc38], R234 ;  /* 0x000c38ea01007387 */ /* 0x0003e80000100a00 */
[----:B------:R-:W-:Y:S01]  /*10ab0*/  LDGSTS.E [R10+0x20000], desc[UR8][R234.64], !P3 ;  /* 0x20000000ea0a7fae */ /* 0x000fe2000d921848 */
[----:B---3--:R-:W-:-:S05]  /*10ac0*/  IMAD.WIDE R16, R250, 0x4, R16 ;  /* 0x00000004fa107825 */ /* 0x008fca00078e0210 */
[----:B------:R3:W-:Y:S04]  /*10ad0*/  STL.64 [R1+0xc30], R16 ;  /* 0x000c301001007387 */ /* 0x0007e80000100a00 */
[----:B------:R-:W-:Y:S01]  /*10ae0*/  LDGSTS.E [R10+0x24000], desc[UR8][R16.64], !P3 ;  /* 0x24000000100a7fae */ /* 0x000fe2000d921848 */
[----:B------:R-:W-:-:S03]  /*10af0*/  IMAD.WIDE R8, R250, 0x4, R12 ;  /* 0x00000004fa087825 */ /* 0x000fc600078e020c */
[----:B------:R-:W4:Y:S01]  /*10b00*/  LDL.LU.64 R12, [R1+0x5b8] ;  /* 0x0005b800010c7983 */ /* 0x000f220000300a00 */
[----:B------:R-:W-:-:S03]  /*10b10*/  IMAD.WIDE R4, R250, 0x4, R14 ;  /* 0x00000004fa047825 */ /* 0x000fc600078e020e */
[----:B------:R-:W4:Y:S04]  /*10b20*/  LDL.LU.64 R14, [R1+0x5b0] ;  /* 0x0005b000010e7983 */ /* 0x000f280000300a00 */
[----:B------:R-:W-:Y:S04]  /*10b30*/  STL.64 [R1+0xc28], R8 ;  /* 0x000c280801007387 */ /* 0x000fe80000100a00 */
[----:B------:R2:W-:Y:S04]  /*10b40*/  STL.64 [R1+0xc20], R4 ;  /* 0x000c200401007387 */ /* 0x0005e80000100a00 */
[----:B-1----:R-:W4:Y:S04]  /*10b50*/  LDL.LU.64 R234, [R1+0x5a8] ;  /* 0x0005a80001ea7983 */ /* 0x002f280000300a00 */
[----:B---3--:R-:W3:Y:S04]  /*10b60*/  LDL.LU.64 R16, [R1+0x5a0] ;  /* 0x0005a00001107983 */ /* 0x008ee80000300a00 */
[----:B------:R-:W-:Y:S04]  /*10b70*/  LDGSTS.E [R10+0x20004], desc[UR8][R8.64], !P2 ;  /* 0x20004000080a7fae */ /* 0x000fe8000d121848 */
[----:B------:R1:W-:Y:S01]  /*10b80*/  LDGSTS.E [R10+0x24004], desc[UR8][R4.64], !P2 ;  /* 0x24004000040a7fae */ /* 0x0003e2000d121848 */
[----:B------:R-:W-:Y:S01]  /*10b90*/  ISETP.GE.U32.AND P2, PT, R236, 0x7ffffed1, PT ;  /* 0x7ffffed1ec00780c */ /* 0x000fe20003f46070 */
[----:B------:R-:W-:-:S02]  /*10ba0*/  VIADD R236, R6, 0xffffff32 ;  /* 0xffffff3206ec7836 */ /* 0x000fc40000000000 */
[----:B--2---:R-:W-:-:S04]  /*10bb0*/  IMAD.WIDE R246, R250, 0x4, R246 ;  /* 0x00000004faf67825 */ /* 0x004fc800078e02f6 */
[C---:B------:R-:W-:Y:S01]  /*10bc0*/  IMAD.WIDE R244, R250.reuse, 0x4, R244 ;  /* 0x00000004faf47825 */ /* 0x040fe200078e02f4 */
[----:B------:R2:W-:Y:S01]  /*10bd0*/  STL.64 [R1+0xc18], R246 ;  /* 0x000c18f601007387 */ /* 0x0005e20000100a00 */
[----:B------:R-:W-:Y:S01]  /*10be0*/  ISETP.GE.U32.AND P3, PT, R237, 0x7ffffed2, PT ;  /* 0x7ffffed2ed00780c */ /* 0x000fe20003f66070 */
[----:B-1----:R-:W1:Y:S02]  /*10bf0*/  LDC R4, c[0x0][0x230] ;  /* 0x00008c00ff047b82 */ /* 0x002e640000000800 */
[----:B------:R2:W-:Y:S01]  /*10c00*/  STL.64 [R1+0xc10], R244 ;  /* 0x000c10f401007387 */ /* 0x0005e20000100a00 */
[----:B------:R-:W-:-:S03]  /*10c10*/  IMAD.WIDE R8, R250, 0x4, R132 ;  /* 0x00000004fa087825 */ /* 0x000fc600078e0284 */
[----:B------:R-:W-:Y:S02]  /*10c20*/  LDGSTS.E [R10+0x20008], desc[UR8][R246.64], !P0 ;  /* 0x20008000f60a7fae */ /* 0x000fe4000c121848 */
[----:B------:R-:W1:Y:S01]  /*10c30*/  LDC R5, c[0x0][0x230] ;  /* 0x00008c00ff057b82 */ /* 0x000e620000000800 */
[----:B----4-:R-:W-:Y:S01]  /*10c40*/  IMAD.WIDE R6, R250, 0x4, R18 ;  /* 0x00000004fa067825 */ /* 0x010fe200078e0212 */
[----:B------:R-:W4:Y:S04]  /*10c50*/  LDL.LU.64 R132, [R1+0x598] ;  /* 0x0005980001847983 */ /* 0x000f280000300a00 */
[----:B------:R-:W4:Y:S04]  /*10c60*/  LDL.LU.64 R18, [R1+0x590] ;  /* 0x0005900001127983 */ /* 0x000f280000300a00 */
[----:B------:R1:W-:Y:S04]  /*10c70*/  STL.64 [R1+0xc08], R8 ;  /* 0x000c080801007387 */ /* 0x0003e80000100a00 */
[----:B------:R3:W-:Y:S04]  /*10c80*/  STL.64 [R1+0xc00], R6 ;  /* 0x000c000601007387 */ /* 0x0007e80000100a00 */
[----:B--2---:R-:W2:Y:S04]  /*10c90*/  LDL.LU.64 R246, [R1+0x588] ;  /* 0x0005880001f67983 */ /* 0x004ea80000300a00 */
[----:B------:R-:W-:Y:S04]  /*10ca0*/  LDGSTS.E [R10+0x24008], desc[UR8][R244.64], !P0 ;  /* 0x24008000f40a7fae */ /* 0x000fe8000c121848 */
[----:B------:R1:W-:Y:S04]  /*10cb0*/  LDGSTS.E [R10+0x2000c], desc[UR8][R8.64], !P5 ;  /* 0x2000c000080a7fae */ /* 0x0003e8000e921848 */
[----:B------:R3:W-:Y:S04]  /*10cc0*/  LDGSTS.E [R10+0x2400c], desc[UR8][R6.64], !P5 ;  /* 0x2400c000060a7fae */ /* 0x0007e8000e921848 */
[----:B------:R-:W2:Y:S01]  /*10cd0*/  LDL.LU.64 R244, [R1+0x580] ;  /* 0x0005800001f47983 */ /* 0x000ea20000300a00 */
[----:B------:R-:W-:-:S02]  /*10ce0*/  VIADD R237, R252, 0xffffff33 ;  /* 0xffffff33fced7836 */ /* 0x000fc40000000000 */
[----:B------:R-:W2:Y:S03]  /*10cf0*/  LDC R252, c[0x0][0x230] ;  /* 0x00008c00fffc7b82 */ /* 0x000ea60000000800 */
[----:B------:R-:W-:Y:S02]  /*10d00*/  ISETP.GE.U32.AND P0, PT, R237, 0x7ffffeb4, PT ;  /* 0x7ffffeb4ed00780c */ /* 0x000fe40003f06070 */
[----:B------:R-:W-:Y:S01]  /*10d10*/  IADD3 R237, R239, -0xcf, RZ ;  /* 0xffffff31efed7810 */ /* 0x000fe20007ffe0ff */
[----:B------:R-:W-:-:S04]  /*10d20*/  IMAD.WIDE R12, R250, 0x4, R12 ;  /* 0x00000004fa0c7825 */ /* 0x000fc800078e020c */
[C---:B------:R-:W-:Y:S01]  /*10d30*/  IMAD.WIDE R14, R250.reuse, 0x4, R14 ;  /* 0x00000004fa0e7825 */ /* 0x040fe200078e020e */
[----:B------:R3:W-:Y:S04]  /*10d40*/  STL.64 [R1+0xa38], R12 ;  /* 0x000a380c01007387 */ /* 0x0007e80000100a00 */
[----:B------:R3:W-:Y:S04]  /*10d50*/  STL.64 [R1+0xa30], R14 ;  /* 0x000a300e01007387 */ /* 0x0007e80000100a00 */
[----:B------:R-:W-:Y:S01]  /*10d60*/  LDGSTS.E [R10+0x28000], desc[UR8][R12.64], !P4 ;  /* 0x280000000c0a7fae */ /* 0x000fe2000e121848 */
[----:B-1----:R-:W-:-:S03]  /*10d70*/  IMAD.WIDE R8, R250, 0x4, R234 ;  /* 0x00000004fa087825 */ /* 0x002fc600078e02ea */
[----:B------:R-:W-:Y:S01]  /*10d80*/  LDGSTS.E [R10+0x2c000], desc[UR8][R14.64], !P4 ;  /* 0x2c0000000e0a7fae */ /* 0x000fe2000e121848 */
[----:B---3--:R-:W-:-:S03]  /*10d90*/  IMAD.WIDE R6, R250, 0x4, R16 ;  /* 0x00000004fa067825 */ /* 0x008fc600078e0210 */
[----:B------:R-:W3:Y:S04]  /*10da0*/  LDL.LU.64 R234, [R1+0x3b8] ;  /* 0x0003b80001ea7983 */ /* 0x000ee80000300a00 */
        /* <DEDUP_REMOVED lines=15> */
[----:B--2---:R-:W-:-:S03]  /*10ea0*/  IMAD.WIDE R238, R250, 0x4, R246 ;  /* 0x00000004faee7825 */ /* 0x004fc600078e02f6 */
[----:B------:R-:W-:Y:S04]  /*10eb0*/  LDGSTS.E [R10+0x2c008], desc[UR8][R18.64], !P3 ;  /* 0x2c008000120a7fae */ /* 0x000fe8000d921848 */
[----:B------:R-:W2:Y:S04]  /*10ec0*/  LDL.LU.64 R246, [R1+0x398] ;  /* 0x0003980001f67983 */ /* 0x000ea80000300a00 */
[----:B------:R1:W-:Y:S01]  /*10ed0*/  LDGSTS.E [R10+0x2800c], desc[UR8][R238.64], !P2 ;  /* 0x2800c000ee0a7fae */ /* 0x0003e2000d121848 */
[----:B------:R-:W-:-:S03]  /*10ee0*/  IMAD.WIDE R8, R250, 0x4, R244 ;  /* 0x00000004fa087825 */ /* 0x000fc600078e02f4 */
[----:B------:R-:W2:Y:S04]  /*10ef0*/  LDL.LU.64 R244, [R1+0x390] ;  /* 0x0003900001f47983 */ /* 0x000ea80000300a00 */
[----:B------:R1:W-:Y:S04]  /*10f00*/  STL.64 [R1+0xa08], R238 ;  /* 0x000a08ee01007387 */ /* 0x0003e80000100a00 */
[----:B------:R3:W-:Y:S04]  /*10f10*/  STL.64 [R1+0xa00], R8 ;  /* 0x000a000801007387 */ /* 0x0007e80000100a00 */
[----:B----4-:R-:W4:Y:S04]  /*10f20*/  LDL.LU.64 R132, [R1+0x388] ;  /* 0x0003880001847983 */ /* 0x010f280000300a00 */
[----:B------:R-:W4:Y:S01]  /*10f30*/  LDL.LU.64 R18, [R1+0x380] ;  /* 0x0003800001127983 */ /* 0x000f220000300a00 */
[----:B------:R-:W-:-:S03]  /*10f40*/  ISETP.GE.U32.AND P5, PT, R236, 0x7ffffeb3, PT ;  /* 0x7ffffeb3ec00780c */ /* 0x000fc60003fa6070 */
[----:B------:R3:W-:Y:S01]  /*10f50*/  LDGSTS.E [R10+0x2c00c], desc[UR8][R8.64], !P2 ;  /* 0x2c00c000080a7fae */ /* 0x0007e2000d121848 */
[----:B------:R-:W-:Y:S01]  /*10f60*/  ISETP.GE.U32.AND P3, PT, R237, 0x7ffffe94, PT ;  /* 0x7ffffe94ed00780c */ /* 0x000fe20003f66070 */
[----:B------:R-:W-:Y:S01]  /*10f70*/  VIADD R237, R252, 0xffffff11 ;  /* 0xffffff11fced7836 */ /* 0x000fe20000000000 */
[----:B-1----:R-:W1:Y:S01]  /*10f80*/  LDC R239, c[0x0][0x230] ;  /* 0x00008c00ffef7b82 */ /* 0x002e620000000800 */
[----:B---3--:R-:W-:-:S07]  /*10f90*/  IMAD.WIDE R234, R250, 0x4, R234 ;  /* 0x00000004faea7825 */ /* 0x008fce00078e02ea */
[----:B------:R-:W3:Y:S01]  /*10fa0*/  LDC R238, c[0x0][0x230] ;  /* 0x00008c00ffee7b82 */ /* 0x000ee20000000800 */
[C---:B------:R-:W-:Y:S01]  /*10fb0*/  IMAD.WIDE R16, R250.reuse, 0x4, R16 ;  /* 0x00000004fa107825 */ /* 0x040fe200078e0210 */
[----:B------:R1:W-:Y:S04]  /*10fc0*/  STL.64 [R1+0x858], R234 ;  /* 0x000858ea01007387 */ /* 0x0003e80000100a00 */
[----:B------:R1:W-:Y:S01]  /*10fd0*/  STL.64 [R1+0x850], R16 ;  /* 0x0008501001007387 */ /* 0x0003e20000100a00 */
[----:B------:R-:W-:-:S03]  /*10fe0*/  IMAD.WIDE R248, R250, 0x4, R12 ;  /* 0x00000004faf87825 */ /* 0x000fc600078e020c */
[----:B------:R-:W-:Y:S01]  /*10ff0*/  LDGSTS.E [R10+0x30000], desc[UR8][R234.64], !P0 ;  /* 0x30000000ea0a7fae */ /* 0x000fe2000c121848 */
[----:B------:R-:W3:Y:S01]  /*11000*/  LDC R252, c[0x0][0x230] ;  /* 0x00008c00fffc7b82 */ /* 0x000ee20000000800 */
[----:B------:R-:W-:Y:S02]  /*11010*/  IMAD.WIDE R8, R250, 0x4, R14 ;  /* 0x00000004fa087825 */ /* 0x000fe400078e020e */
[----:B------:R-:W-:Y:S04]  /*11020*/  LDGSTS.E [R10+0x34000], desc[UR8][R16.64], !P0 ;  /* 0x34000000100a7fae */ /* 0x000fe8000c121848 */
[----:B------:R-:W3:Y:S04]  /*11030*/  LDL.LU.64 R14, [R1+0x1b8] ;  /* 0x0001b800010e7983 */ /* 0x000ee80000300a00 */
[----:B------:R-:W3:Y:S04]  /*11040*/  LDL.LU.64 R12, [R1+0x1b0] ;  /* 0x0001b000010c7983 */ /* 0x000ee80000300a00 */
[----:B------:R-:W-:Y:S04]  /*11050*/  STL.64 [R1+0x838], R248 ;  /* 0x000838f801007387 */ /* 0x000fe80000100a00 */
[----:B------:R4:W-:Y:S04]  /*11060*/  STL.64 [R1+0x830], R8 ;  /* 0x0008300801007387 */ /* 0x0009e80000100a00 */
[----:B-1----:R-:W3:Y:S04]  /*11070*/  LDL.LU.64 R234, [R1+0x1a8] ;  /* 0x0001a80001ea7983 */ /* 0x002ee80000300a00 */
[----:B------:R-:W3:Y:S01]  /*11080*/  LDL.LU.64 R16, [R1+0x1a0] ;  /* 0x0001a00001107983 */ /* 0x000ee20000300a00 */
[----:B------:R-:W-:-:S03]  /*11090*/  ISETP.GE.U32.AND P0, PT, R237, 0x7ffffe92, PT ;  /* 0x7ffffe92ed00780c */ /* 0x000fc60003f06070 */
[----:B------:R-:W-:Y:S01]  /*110a0*/  LDGSTS.E [R10+0x30004], desc[UR8][R248.64], !P5 ;  /* 0x30004000f80a7fae */ /* 0x000fe2000e921848 */
[----:B------:R-:W-:-:S03]  /*110b0*/  IADD3 R237, R6, -0x91, RZ ;  /* 0xffffff6f06ed7810 */ /* 0x000fc60007ffe0ff */
[----:B------:R4:W-:Y:S01]  /*110c0*/  LDGSTS.E [R10+0x34004], desc[UR8][R8.64], !P5 ;  /* 0x34004000080a7fae */ /* 0x0009e2000e921848 */
[----:B--2---:R-:W-:-:S05]  /*110d0*/  IMAD.WIDE R246, R250, 0x4, R246 ;  /* 0x00000004faf67825 */ /* 0x004fca00078e02f6 */
[----:B------:R1:W-:Y:S04]  /*110e0*/  STL.64 [R1+0x828], R246 ;  /* 0x000828f601007387 */ /* 0x0003e80000100a00 */
[----:B------:R-:W-:Y:S01]  /*110f0*/  LDGSTS.E [R10+0x30008], desc[UR8][R246.64], !P4 ;  /* 0x30008000f60a7fae */ /* 0x000fe2000e121848 */
[----:B------:R-:W-:-:S05]  /*11100*/  IMAD.WIDE R244, R250, 0x4, R244 ;  /* 0x00000004faf47825 */ /* 0x000fca00078e02f4 */
[----:B------:R2:W-:Y:S04]  /*11110*/  STL.64 [R1+0x820], R244 ;  /* 0x000820f401007387 */ /* 0x0005e80000100a00 */
[----:B------:R-:W-:Y:S01]  /*11120*/  LDGSTS.E [R10+0x34008], desc[UR8][R244.64], !P4 ;  /* 0x34008000f40a7fae */ /* 0x000fe2000e121848 */
[----:B----4-:R-:W-:-:S03]  /*11130*/  IMAD.WIDE R8, R250, 0x4, R132 ;  /* 0x00000004fa087825 */ /* 0x010fc600078e0284 */
[----:B------:R-:W4:Y:S01]  /*11140*/  LDL.LU.64 R132, [R1+0x198] ;  /* 0x0001980001847983 */ /* 0x000f220000300a00 */
[----:B------:R-:W-:-:S03]  /*11150*/  IMAD.WIDE R6, R250, 0x4, R18 ;  /* 0x00000004fa067825 */ /* 0x000fc600078e0212 */
[----:B------:R-:W4:Y:S04]  /*11160*/  LDL.LU.64 R18, [R1+0x190] ;  /* 0x0001900001127983 */ /* 0x000f280000300a00 */
[----:B------:R3:W-:Y:S04]  /*11170*/  STL.64 [R1+0x818], R8 ;  /* 0x0008180801007387 */ /* 0x0007e80000100a00 */
[----:B------:R3:W-:Y:S04]  /*11180*/  STL.64 [R1+0x810], R6 ;  /* 0x0008100601007387 */ /* 0x0007e80000100a00 */
[----:B-1----:R-:W4:Y:S04]  /*11190*/  LDL.LU.64 R246, [R1+0x188] ;  /* 0x0001880001f67983 */ /* 0x002f280000300a00 */
[----:B--2---:R-:W2:Y:S01]  /*111a0*/  LDL.LU.64 R244, [R1+0x180] ;  /* 0x0001800001f47983 */ /* 0x004ea20000300a00 */
[----:B------:R-:W-:Y:S01]  /*111b0*/  VIADD R236, R3, 0xffffff30 ;  /* 0xffffff3003ec7836 */ /* 0x000fe20000000000 */
[----:B------:R-:W-:Y:S01]  /*111c0*/  ISETP.GE.U32.AND P4, PT, R237, 0x7ffffef0, PT ;  /* 0x7ffffef0ed00780c */ /* 0x000fe20003f86070 */
[----:B------:R-:W1:Y:S03]  /*111d0*/  LDC R3, c[0x0][0x230] ;  /* 0x00008c00ff037b82 */ /* 0x000e660000000800 */
[----:B------:R-:W-:-:S13]  /*111e0*/  ISETP.GE.U32.AND P1, PT, R236, 0x7ffffeb1, PT ;  /* 0x7ffffeb1ec00780c */ /* 0x000fda0003f26070 */
[----:B------:R3:W-:Y:S04]  /*111f0*/  LDGSTS.E [R10+0x3000c], desc[UR8][R8.64], !P1 ;  /* 0x3000c000080a7fae */ /* 0x0007e8000c921848 */
[----:B------:R1:W-:Y:S01]  /*11200*/  LDGSTS.E [R10+0x3400c], desc[UR8][R6.64], !P1 ;  /* 0x3400c000060a7fae */ /* 0x0003e2000c921848 */
[----:B------:R-:W-:Y:S01]  /*11210*/  IADD3 R236, R4, -0xee, RZ ;  /* 0xffffff1204ec7810 */ /* 0x000fe20007ffe0ff */
[----:B------:R-:W-:Y:S01]  /*11220*/  VIADD R237, R239, 0xffffff6d ;  /* 0xffffff6defed7836 */ /* 0x000fe20000000000 */
[----:B------:R-:W2:Y:S02]  /*11230*/  LDC R4, c[0x0][0x230] ;  /* 0x00008c00ff047b82 */ /* 0x000ea40000000800 */
[----:B------:R-:W-:Y:S01]  /*11240*/  ISETP.GE.U32.AND P2, PT, R236, 0x7ffffe93, PT ;  /* 0x7ffffe93ec00780c */ /* 0x000fe20003f46070 */
[----:B---3--:R-:W-:-:S04]  /*11250*/  IMAD.WIDE R14, R250, 0x4, R14 ;  /* 0x00000004fa0e7825 */ /* 0x008fc800078e020e */
[C---:B------:R-:W-:Y:S01]  /*11260*/  IMAD.WIDE R12, R250.reuse, 0x4, R12 ;  /* 0x00000004fa0c7825 */ /* 0x040fe200078e020c */
[----:B------:R-:W-:Y:S04]  /*11270*/  STL.64 [R1+0x1e0], R14 ;  /* 0x0001e00e01007387 */ /* 0x000fe80000100a00 */
[----:B------:R3:W-:Y:S04]  /*11280*/  STL.64 [R1+0x1d8], R12 ;  /* 0x0001d80c01007387 */ /* 0x0007e80000100a00 */
[----:B------:R-:W-:Y:S01]  /*11290*/  LDGSTS.E [R10+0x38000], desc[UR8][R14.64], !P3 ;  /* 0x380000000e0a7fae */ /* 0x000fe2000d921848 */
[----:B------:R-:W-:-:S03]  /*112a0*/  IMAD.WIDE R8, R250, 0x4, R234 ;  /* 0x00000004fa087825 */ /* 0x000fc600078e02ea */
[----:B------:R-:W-:Y:S01]  /*112b0*/  LDGSTS.E [R10+0x3c000], desc[UR8][R12.64], !P3 ;  /* 0x3c0000000c0a7fae */ /* 0x000fe2000d921848 */
[----:B-1----:R-:W-:-:S03]  /*112c0*/  IMAD.WIDE R6, R250, 0x4, R16 ;  /* 0x00000004fa067825 */ /* 0x002fc600078e0210 */
[----:B------:R-:W2:Y:S04]  /*112d0*/  LDL.LU.64 R234, [R1+0x778] ;  /* 0x0007780001ea7983 */ /* 0x000ea80000300a00 */
[----:B------:R-:W-:Y:S04]  /*112e0*/  STL.64 [R1+0x1d0], R8 ;  /* 0x0001d00801007387 */ /* 0x000fe80000100a00 */
[----:B------:R-:W2:Y:S04]  /*112f0*/  LDL.LU.64 R16, [R1+0x770] ;  /* 0x0007700001107983 */ /* 0x000ea80000300a00 */
[----:B------:R1:W-:Y:S04]  /*11300*/  STL.64 [R1+0x1c8], R6 ;  /* 0x0001c80601007387 */ /* 0x0003e80000100a00 */
[----:B---3--:R-:W3:Y:S04]  /*11310*/  LDL.LU.64 R12, [R1+0x768] ;  /* 0x00076800010c7983 */ /* 0x008ee80000300a00 */
[----:B------:R-:W3:Y:S04]  /*11320*/  LDL.LU.64 R14, [R1+0x760] ;  /* 0x00076000010e7983 */ /* 0x000ee80000300a00 */
[----:B------:R-:W-:Y:S01]  /*11330*/  LDGSTS.E [R10+0x38004], desc[UR8][R8.64], !P2 ;  /* 0x38004000080a7fae */ /* 0x000fe2000d121848 */
[----:B------:R-:W-:Y:S01]  /*11340*/  ISETP.GE.U32.AND P3, PT, R237, 0x7ffffeee, PT ;  /* 0x7ffffeeeed00780c */ /* 0x000fe20003f66070 */
[----:B------:R-:W-:-:S02]  /*11350*/  VIADD R237, R238, 0xffffff4f ;  /* 0xffffff4feeed7836 */ /* 0x000fc40000000000 */
[----:B------:R1:W-:Y:S01]  /*11360*/  LDGSTS.E [R10+0x3c004], desc[UR8][R6.64], !P2 ;  /* 0x3c004000060a7fae */ /* 0x0003e2000d121848 */
[C---:B----4-:R-:W-:Y:S01]  /*11370*/  IMAD.WIDE R132, R250.reuse, 0x4, R132 ;  /* 0x00000004fa847825 */ /* 0x050fe200078e0284 */
[----:B-1----:R-:W1:Y:S03]  /*11380*/  LDC R7, c[0x0][0x230] ;  /* 0x00008c00ff077b82 */ /* 0x002e660000000800 */
[C---:B------:R-:W-:Y:S01]  /*11390*/  IMAD.WIDE R18, R250.reuse, 0x4, R18 ;  /* 0x00000004fa127825 */ /* 0x040fe200078e0212 */
[----:B------:R4:W-:Y:S04]  /*113a0*/  STL.64 [R1+0x1c0], R132 ;  /* 0x0001c08401007387 */ /* 0x0009e80000100a00 */
[----:B------:R4:W-:Y:S01]  /*113b0*/  STL.64 [R1+0x1b8], R18 ;  /* 0x0001b81201007387 */ /* 0x0009e20000100a00 */
[----:B------:R-:W-:Y:S01]  /*113c0*/  VIADD R236, R5, 0xffffff10 ;  /* 0xffffff1005ec7836 */ /* 0x000fe20000000000 */
[----:B------:R-:W1:Y:S02]  /*113d0*/  LDC R6, c[0x0][0x230] ;  /* 0x00008c00ff067b82 */ /* 0x000e640000000800 */
[----:B------:R-:W-:Y:S01]  /*113e0*/  LDGSTS.E [R10+0x38008], desc[UR8][R132.64], !P0 ;  /* 0x38008000840a7fae */ /* 0x000fe2000c121848 */
[----:B------:R-:W-:-:S03]  /*113f0*/  IMAD.WIDE R8, R250, 0x4, R246 ;  /* 0x00000004fa087825 */ /* 0x000fc600078e02f6 */
[----:B------:R-:W-:Y:S02]  /*11400*/  LDGSTS.E [R10+0x3c008], desc[UR8][R18.64], !P0 ;  /* 0x3c008000120a7fae */ /* 0x000fe4000c121848 */
[----:B------:R-:W1:Y:S01]  /*11410*/  LDC R5, c[0x0][0x230] ;  /* 0x00008c00ff057b82 */ /* 0x000e620000000800 */
[----:B--2---:R-:W-:Y:S01]  /*11420*/  IMAD.WIDE R238, R250, 0x4, R244 ;  /* 0x00000004faee7825 */ /* 0x004fe200078e02f4 */
[----:B------:R-:W2:Y:S04]  /*11430*/  LDL.LU.64 R246, [R1+0x758] ;  /* 0x0007580001f67983 */ /* 0x000ea80000300a00 */
[----:B------:R-:W-:Y:S04]  /*11440*/  STL.64 [R1+0x1b0], R8 ;  /* 0x0001b00801007387 */ /* 0x000fe80000100a00 */
[----:B------:R-:W2:Y:S04]  /*11450*/  LDL.LU.64 R244, [R1+0x750] ;  /* 0x0007500001f47983 */ /* 0x000ea80000300a00 */
[----:B----4-:R-:W4:Y:S04]  /*11460*/  LDL.LU.64 R132, [R1+0x748] ;  /* 0x0007480001847983 */ /* 0x010f280000300a00 */
[----:B------:R-:W4:Y:S01]  /*11470*/  LDL.LU.64 R18, [R1+0x740] ;  /* 0x0007400001127983 */ /* 0x000f220000300a00 */
[----:B------:R-:W-:-:S03]  /*11480*/  ISETP.GE.U32.AND P5, PT, R236, 0x7ffffe91, PT ;  /* 0x7ffffe91ec00780c */ /* 0x000fc60003fa6070 */
[----:B------:R3:W-:Y:S10]  /*11490*/  STL.64 [R1+0x1580], R238 ;  /* 0x001580ee01007387 */ /* 0x0007f40000100a00 */
[----:B------:R-:W-:Y:S04]  /*114a0*/  LDGSTS.E [R10+0x3800c], desc[UR8][R8.64], !P5 ;  /* 0x3800c000080a7fae */ /* 0x000fe8000e921848 */
[----:B------:R3:W-:Y:S01]  /*114b0*/  LDGSTS.E [R10+0x3c00c], desc[UR8][R238.64], !P5 ;  /* 0x3c00c000ee0a7fae */ /* 0x0007e2000e921848 */
[----:B------:R-:W-:-:S02]  /*114c0*/  VIADD R236, R3, 0xffffff6e ;  /* 0xffffff6e03ec7836 */ /* 0x000fc40000000000 */
[----:B------:R-:W-:-:S04]  /*114d0*/  IMAD.WIDE R234, R250, 0x4, R234 ;  /* 0x00000004faea7825 */ /* 0x000fc800078e02ea */
[C---:B------:R-:W-:Y:S01]  /*114e0*/  IMAD.WIDE R16, R250.reuse, 0x4, R16 ;  /* 0x00000004fa107825 */ /* 0x040fe200078e0210 */
[----:B------:R1:W-:Y:S01]  /*114f0*/  STL.64 [R1+0xbf8], R234 ;  /* 0x000bf8ea01007387 */ /* 0x0003e20000100a00 */
[----:B------:R-:W-:Y:S01]  /*11500*/  ISETP.GE.U32.AND P0, PT, R237, 0x7ffffed0, PT ;  /* 0x7ffffed0ed00780c */ /* 0x000fe20003f06070 */
[----:B------:R-:W4:Y:S02]  /*11510*/  LDC R3, c[0x0][0x230] ;  /* 0x00008c00ff037b82 */ /* 0x000f240000000800 */
[----:B------:R1:W-:Y:S01]  /*11520*/  STL.64 [R1+0xbf0], R16 ;  /* 0x000bf01001007387 */ /* 0x0003e20000100a00 */
[----:B---3--:R-:W-:-:S03]  /*11530*/  IMAD.WIDE R238, R250, 0x4, R12 ;  /* 0x00000004faee7825 */ /* 0x008fc600078e020c */
[----:B------:R-:W-:Y:S01]  /*11540*/  LDGSTS.E [R11+0x20000], desc[UR8][R234.64], !P4 ;  /* 0x20000000ea0b7fae */ /* 0x000fe2000e121848 */
[----:B------:R-:W-:-:S03]  /*11550*/  IMAD.WIDE R8, R250, 0x4, R14 ;  /* 0x00000004fa087825 */ /* 0x000fc600078e020e */
[----:B------:R-:W3:Y:S04]  /*11560*/  LDL.LU.64 R12, [R1+0x578] ;  /* 0x00057800010c7983 */ /* 0x000ee80000300a00 */
[----:B------:R-:W3:Y:S04]  /*11570*/  LDL.LU.64 R14, [R1+0x570] ;  /* 0x00057000010e7983 */ /* 0x000ee80000300a00 */
[----:B------:R4:W-:Y:S04]  /*11580*/  STL.64 [R1+0xbe8], R238 ;  /* 0x000be8ee01007387 */ /* 0x0009e80000100a00 */
[----:B------:R4:W-:Y:S04]  /*11590*/  STL.64 [R1+0xbe0], R8 ;  /* 0x000be00801007387 */ /* 0x0009e80000100a00 */
[----:B-1----:R-:W3:Y:S04]  /*115a0*/  LDL.LU.64 R234, [R1+0x568] ;  /* 0x0005680001ea7983 */ /* 0x002ee80000300a00 */
[----:B------:R-:W-:Y:S04]  /*115b0*/  LDGSTS.E [R11+0x24000], desc[UR8][R16.64], !P4 ;  /* 0x24000000100b7fae */ /* 0x000fe8000e121848 */
[----:B------:R-:W3:Y:S01]  /*115c0*/  LDL.LU.64 R16, [R1+0x560] ;  /* 0x0005600001107983 */ /* 0x000ee20000300a00 */
[----:B------:R-:W-:-:S13]  /*115d0*/  ISETP.GE.U32.AND P1, PT, R236, 0x7ffffeef, PT ;  /* 0x7ffffeefec00780c */ /* 0x000fda0003f26070 */
[----:B------:R4:W-:Y:S04]  /*115e0*/  LDGSTS.E [R11+0x20004], desc[UR8][R238.64], !P1 ;  /* 0x20004000ee0b7fae */ /* 0x0009e8000c921848 */
[----:B------:R1:W-:Y:S01]  /*115f0*/  LDGSTS.E [R11+0x24004], desc[UR8][R8.64], !P1 ;  /* 0x24004000080b7fae */ /* 0x0003e2000c921848 */
[----:B--2---:R-:W-:-:S04]  /*11600*/  IMAD.WIDE R246, R250, 0x4, R246 ;  /* 0x00000004faf67825 */ /* 0x004fc800078e02f6 */
[C---:B------:R-:W-:Y:S01]  /*11610*/  IMAD.WIDE R244, R250.reuse, 0x4, R244 ;  /* 0x00000004faf47825 */ /* 0x040fe200078e02f4 */
[----:B------:R2:W-:Y:S03]  /*11620*/  STL.64 [R1+0xbd8], R246 ;  /* 0x000bd8f601007387 */ /* 0x0005e60000100a00 */
[C---:B----4-:R-:W-:Y:S01]  /*11630*/  IMAD.WIDE R238, R250.reuse, 0x4, R132 ;  /* 0x00000004faee7825 */ /* 0x050fe200078e0284 */
[----:B------:R4:W-:Y:S03]  /*11640*/  STL.64 [R1+0xbd0], R244 ;  /* 0x000bd0f401007387 */ /* 0x0009e60000100a00 */
[----:B-1----:R-:W-:Y:S01]  /*11650*/  IMAD.WIDE R8, R250, 0x4, R18 ;  /* 0x00000004fa087825 */ /* 0x002fe200078e0212 */
[----:B------:R-:W3:Y:S04]  /*11660*/  LDL.LU.64 R132, [R1+0x558] ;  /* 0x0005580001847983 */ /* 0x000ee80000300a00 */
[----:B------:R-:W3:Y:S04]  /*11670*/  LDL.LU.64 R18, [R1+0x550] ;  /* 0x0005500001127983 */ /* 0x000ee80000300a00 */
[----:B------:R-:W-:Y:S04]  /*11680*/  STL.64 [R1+0xbc8], R238 ;  /* 0x000bc8ee01007387 */ /* 0x000fe80000100a00 */
[----:B------:R-:W-:Y:S04]  /*11690*/  LDGSTS.E [R11+0x20008], desc[UR8][R246.64], !P3 ;  /* 0x20008000f60b7fae */ /* 0x000fe8000d921848 */
[----:B------:R1:W-:Y:S04]  /*116a0*/  STL.64 [R1+0xbc0], R8 ;  /* 0x000bc00801007387 */ /* 0x0003e80000100a00 */
[----:B------:R-:W-:Y:S04]  /*116b0*/  LDGSTS.E [R11+0x24008], desc[UR8][R244.64], !P3 ;  /* 0x24008000f40b7fae */ /* 0x000fe8000d921848 */
[----:B--2---:R-:W2:Y:S04]  /*116c0*/  LDL.LU.64 R246, [R1+0x548] ;  /* 0x0005480001f67983 */ /* 0x004ea80000300a00 */
[----:B----4-:R-:W4:Y:S01]  /*116d0*/  LDL.LU.64 R244, [R1+0x540] ;  /* 0x0005400001f47983 */ /* 0x010f220000300a00 */
[----:B------:R-:W-:-:S02]  /*116e0*/  IADD3 R236, R4, -0x94, RZ ;  /* 0xffffff6c04ec7810 */ /* 0x000fc40007ffe0ff */
[----:B------:R-:W-:Y:S01]  /*116f0*/  IADD3 R237, R252, -0xb3, RZ ;  /* 0xffffff4dfced7810 */ /* 0x000fe20007ffe0ff */
[----:B------:R-:W4:Y:S01]  /*11700*/  LDC R4, c[0x0][0x230] ;  /* 0x00008c00ff047b82 */ /* 0x000f220000000800 */
[----:B------:R-:W-:Y:S02]  /*11710*/  ISETP.GE.U32.AND P2, PT, R236, 0x7ffffeed, PT ;  /* 0x7ffffeedec00780c */ /* 0x000fe40003f46070 */
[----:B------:R-:W-:Y:S01]  /*11720*/  ISETP.GE.U32.AND P4, PT, R237, 0x7ffffece, PT ;  /* 0x7ffffeceed00780c */ /* 0x000fe20003f86070 */
[----:B------:R-:W-:-:S04]  /*11730*/  VIADD R237, R7, 0xffffff2f ;  /* 0xffffff2f07ed7836 */ /* 0x000fc80000000000 */
[----:B------:R-:W4:Y:S01]  /*11740*/  LDC R252, c[0x0][0x230] ;  /* 0x00008c00fffc7b82 */ /* 0x000f220000000800 */
[----:B------:R-:W-:Y:S01]  /*11750*/  ISETP.GE.U32.AND P3, PT, R237, 0x7ffffeb0, PT ;  /* 0x7ffffeb0ed00780c */ /* 0x000fe20003f66070 */
[----:B------:R-:W-:-:S04]  /*11760*/  VIADD R237, R6, 0xffffff2d ;  /* 0xffffff2d06ed7836 */ /* 0x000fc80000000000 */
[----:B------:R-:W-:Y:S04]  /*11770*/  LDGSTS.E [R11+0x2000c], desc[UR8][R238.64], !P2 ;  /* 0x2000c000ee0b7fae */ /* 0x000fe8000d121848 */
[----:B------:R1:W-:Y:S01]  /*11780*/  LDGSTS.E [R11+0x2400c], desc[UR8][R8.64], !P2 ;  /* 0x2400c000080b7fae */ /* 0x0003e2000d121848 */
[----:B------:R-:W-:Y:S02]  /*11790*/  VIADD R236, R5, 0xffffff4e ;  /* 0xffffff4e05ec7836 */ /* 0x000fe40000000000 */
[----:B------:R-:W4:Y:S03]  /*117a0*/  LDC R5, c[0x0][0x230] ;  /* 0x00008c00ff057b82 */ /* 0x000f260000000800 */
[----:B------:R-:W-:Y:S01]  /*117b0*/  ISETP.GE.U32.AND P5, PT, R236, 0x7ffffecf, PT ;  /* 0x7ffffecfec00780c */ /* 0x000fe20003fa6070 */
[----:B---3--:R-:W-:-:S04]  /*117c0*/  IMAD.WIDE R12, R250, 0x4, R12 ;  /* 0x00000004fa0c7825 */ /* 0x008fc800078e020c */
[----:B-1----:R-:W1:Y:S01]  /*117d0*/  LDC R8, c[0x0][0x230] ;  /* 0x00008c00ff087b82 */ /* 0x002e620000000800 */
[C---:B------:R-:W-:Y:S01]  /*117e0*/  IMAD.WIDE R14, R250.reuse, 0x4, R14 ;  /* 0x00000004fa0e7825 */ /* 0x040fe200078e020e */
[----:B------:R3:W-:Y:S04]  /*117f0*/  STL.64 [R1+0x9f8], R12 ;  /* 0x0009f80c01007387 */ /* 0x0007e80000100a00 */
[----:B------:R3:W-:Y:S04]  /*11800*/  STL.64 [R1+0x9f0], R14 ;  /* 0x0009f00e01007387 */ /* 0x0007e80000100a00 */
[----:B------:R-:W-:Y:S01]  /*11810*/  LDGSTS.E [R11+0x28000], desc[UR8][R12.64], !P0 ;  /* 0x280000000c0b7fae */ /* 0x000fe2000c121848 */
[----:B------:R-:W-:-:S03]  /*11820*/  IMAD.WIDE R238, R250, 0x4, R234 ;  /* 0x00000004faee7825 */ /* 0x000fc600078e02ea */
[----:B------:R-:W-:Y:S04]  /*11830*/  LDGSTS.E [R11+0x2c000], desc[UR8][R14.64], !P0 ;  /* 0x2c0000000e0b7fae */ /* 0x000fe8000c121848 */
[----:B------:R4:W-:Y:S01]  /*11840*/  LDGSTS.E [R11+0x28004], desc[UR8][R238.64], !P5 ;  /* 0x28004000ee0b7fae */ /* 0x0009e2000e921848 */
[----:B------:R-:W-:-:S03]  /*11850*/  IMAD.WIDE R6, R250, 0x4, R16 ;  /* 0x00000004fa067825 */ /* 0x000fc600078e0210 */
[----:B------:R-:W4:Y:S04]  /*11860*/  LDL.LU.64 R16, [R1+0x378] ;  /* 0x0003780001107983 */ /* 0x000f280000300a00 */
[----:B------:R-:W4:Y:S04]  /*11870*/  LDL.LU.64 R234, [R1+0x370] ;  /* 0x0003700001ea7983 */ /* 0x000f280000300a00 */
[----:B------:R4:W-:Y:S04]  /*11880*/  STL.64 [R1+0x9e8], R238 ;  /* 0x0009e8ee01007387 */ /* 0x0009e80000100a00 */
[----:B------:R1:W-:Y:S04]  /*11890*/  STL.64 [R1+0x9e0], R6 ;  /* 0x0009e00601007387 */ /* 0x0003e80000100a00 */
[----:B---3--:R-:W3:Y:S04]  /*118a0*/  LDL.LU.64 R12, [R1+0x368] ;  /* 0x00036800010c7983 */ /* 0x008ee80000300a00 */
[----:B------:R-:W3:Y:S04]  /*118b0*/  LDL.LU.64 R14, [R1+0x360] ;  /* 0x00036000010e7983 */ /* 0x000ee80000300a00 */
[----:B------:R1:W-:Y:S01]  /*118c0*/  LDGSTS.E [R11+0x2c004], desc[UR8][R6.64], !P5 ;  /* 0x2c004000060b7fae */ /* 0x0003e2000e921848 */
[----:B------:R-:W-:-:S04]  /*118d0*/  IMAD.WIDE R132, R250, 0x4, R132 ;  /* 0x00000004fa847825 */ /* 0x000fc800078e0284 */
[C---:B------:R-:W-:Y:S01]  /*118e0*/  IMAD.WIDE R18, R250.reuse, 0x4, R18 ;  /* 0x00000004fa127825 */ /* 0x040fe200078e0212 */
[----:B------:R1:W-:Y:S03]  /*118f0*/  STL.64 [R1+0x9d8], R132 ;  /* 0x0009d88401007387 */ /* 0x0003e60000100a00 */
[C---:B--2---:R-:W-:Y:S01]  /*11900*/  IMAD.WIDE R248, R250.reuse, 0x4, R246 ;  /* 0x00000004faf87825 */ /* 0x044fe200078e02f6 */
[----:B------:R2:W-:Y:S03]  /*11910*/  STL.64 [R1+0x9d0], R18 ;  /* 0x0009d01201007387 */ /* 0x0005e60000100a00 */
[----:B------:R-:W-:Y:S01]  /*11920*/  VIADD R236, R3, 0xffffff4c ;  /* 0xffffff4c03ec7836 */ /* 0x000fe20000000000 */
[----:B------:R-:W-:Y:S01]  /*11930*/  LDGSTS.E [R11+0x28008], desc[UR8][R132.64], !P4 ;  /* 0x28008000840b7fae */ /* 0x000fe2000e121848 */
[----:B------:R-:W-:Y:S01]  /*11940*/  ISETP.GE.U32.AND P0, PT, R237, 0x7ffffeae, PT ;  /* 0x7ffffeaeed00780c */ /* 0x000fe20003f06070 */
[----:B------:R-:W2:Y:S01]  /*11950*/  LDC R3, c[0x0][0x230] ;  /* 0x00008c00ff037b82 */ /* 0x000ea20000000800 */
[----:B----4-:R-:W-:Y:S01]  /*11960*/  IMAD.WIDE R238, R250, 0x4, R244 ;  /* 0x00000004faee7825 */ /* 0x010fe200078e02f4 */
[----:B------:R-:W-:Y:S04]  /*11970*/  LDGSTS.E [R11+0x2c008], desc[UR8][R18.64], !P4 ;  /* 0x2c008000120b7fae */ /* 0x000fe8000e121848 */
[----:B------:R-:W4:Y:S02]  /*11980*/  LDL.LU.64 R244, [R1+0x358] ;  /* 0x0003580001f47983 */ /* 0x000f240000300a00 */
[----:B-1----:R-:W1:Y:S02]  /*11990*/  LDC R7, c[0x0][0x230] ;  /* 0x00008c00ff077b82 */ /* 0x002e640000000800 */
[----:B------:R-:W4:Y:S04]  /*119a0*/  LDL.LU.64 R246, [R1+0x350] ;  /* 0x0003500001f67983 */ /* 0x000f280000300a00 */
[----:B------:R-:W-:Y:S02]  /*119b0*/  STL.64 [R1+0x9c8], R248 ;  /* 0x0009c8f801007387 */ /* 0x000fe40000100a00 */
[----:B------:R-:W1:Y:S02]  /*119c0*/  LDC R6, c[0x0][0x230] ;  /* 0x00008c00ff067b82 */ /* 0x000e640000000800 */
[----:B------:R3:W-:Y:S04]  /*119d0*/  STL.64 [R1+0x9c0], R238 ;  /* 0x0009c0ee01007387 */ /* 0x0007e80000100a00 */
[----:B------:R-:W4:Y:S04]  /*119e0*/  LDL.LU.64 R132, [R1+0x348] ;  /* 0x0003480001847983 */ /* 0x000f280000300a00 */
[----:B--2---:R-:W2:Y:S01]  /*119f0*/  LDL.LU.64 R18, [R1+0x340] ;  /* 0x0003400001127983 */ /* 0x004ea20000300a00 */
[----:B------:R-:W-:-:S02]  /*11a00*/  ISETP.GE.U32.AND P1, PT, R236, 0x7ffffecd, PT ;  /* 0x7ffffecdec00780c */ /* 0x000fc40003f26070 */
[----:B------:R-:W-:Y:S02]  /*11a10*/  IADD3 R237, R252, -0xf1, RZ ;  /* 0xffffff0ffced7810 */ /* 0x000fe40007ffe0ff */
[----:B------:R-:W-:Y:S01]  /*11a20*/  IADD3 R236, R4, -0xd2, RZ ;  /* 0xffffff2e04ec7810 */ /* 0x000fe20007ffe0ff */
[----:B------:R-:W2:Y:S01]  /*11a30*/  LDC R252, c[0x0][0x230] ;  /* 0x00008c00fffc7b82 */ /* 0x000ea20000000800 */
[----:B------:R-:W-:Y:S01]  /*11a40*/  ISETP.GE.U32.AND P4, PT, R237, 0x7ffffe90, PT ;  /* 0x7ffffe90ed00780c */ /* 0x000fe20003f86070 */
[----:B------:R-:W-:-:S06]  /*11a50*/  VIADD R237, R8, 0xffffff0d ;  /* 0xffffff0d08ed7836 */ /* 0x000fcc0000000000 */
[----:B------:R-:W-:Y:S01]  /*11a60*/  LDGSTS.E [R11+0x2800c], desc[UR8][R248.64], !P1 ;  /* 0x2800c000f80b7fae */ /* 0x000fe2000c921848 */
[----:B------:R-:W1:Y:S03]  /*11a70*/  LDC R4, c[0x0][0x230] ;  /* 0x00008c00ff047b82 */ /* 0x000e660000000800 */
[----:B------:R3:W-:Y:S01]  /*11a80*/  LDGSTS.E [R11+0x2c00c], desc[UR8][R238.64], !P1 ;  /* 0x2c00c000ee0b7fae */ /* 0x0007e2000c921848 */
[----:B------:R-:W-:Y:S01]  /*11a90*/  ISETP.GE.U32.AND P2, PT, R236, 0x7ffffeaf, PT ;  /* 0x7ffffeafec00780c */ /* 0x000fe20003f46070 */
[----:B------:R-:W-:-:S03]  /*11aa0*/  VIADD R236, R5, 0xffffff2c ;  /* 0xffffff2c05ec7836 */ /* 0x000fc60000000000 */
[----:B------:R-:W2:Y:S02]  /*11ab0*/  LDC R5, c[0x0][0x230] ;  /* 0x00008c00ff057b82 */ /* 0x000ea40000000800 */
[----:B------:R-:W-:Y:S01]  /*11ac0*/  ISETP.GE.U32.AND P5, PT, R236, 0x7ffffead, PT ;  /* 0x7ffffeadec00780c */ /* 0x000fe20003fa6070 */
[----:B------:R-:W-:-:S05]  /*11ad0*/  VIADD R236, R3, 0xffffff0e ;  /* 0xffffff0e03ec7836 */ /* 0x000fca0000000000 */
[----:B------:R-:W-:Y:S01]  /*11ae0*/  ISETP.GE.U32.AND P1, PT, R236, 0x7ffffe8f, PT ;  /* 0x7ffffe8fec00780c */ /* 0x000fe20003f26070 */
[----:B------:R-:W2:Y:S01]  /*11af0*/  LDC R3, c[0x0][0x230] ;  /* 0x00008c00ff037b82 */ /* 0x000ea20000000800 */
[----:B-1----:R-:W-:-:S07]  /*11b00*/  IADD3 R236, R4, -0xf4, RZ ;  /* 0xffffff0c04ec7810 */ /* 0x002fce0007ffe0ff */
[----:B------:R-:W1:Y:S01]  /*11b10*/  LDC R4, c[0x0][0x230] ;  /* 0x00008c00ff047b82 */ /* 0x000e620000000800 */
[----:B------:R-:W-:-:S04]  /*11b20*/  IMAD.WIDE R16, R250, 0x4, R16 ;  /* 0x00000004fa107825 */ /* 0x000fc800078e0210 */
[C---:B------:R-:W-:Y:S01]  /*11b30*/  IMAD.WIDE R234, R250.reuse, 0x4, R234 ;  /* 0x00000004faea7825 */ /* 0x040fe200078e02ea */
[----:B------:R1:W-:Y:S04]  /*11b40*/  STL.64 [R1+0x808], R16 ;  /* 0x0008081001007387 */ /* 0x0003e80000100a00 */
[----:B------:R1:W-:Y:S04]  /*11b50*/  STL.64 [R1+0x800], R234 ;  /* 0x000800ea01007387 */ /* 0x0003e80000100a00 */
[----:B------:R-:W-:Y:S01]  /*11b60*/  LDGSTS.E [R11+0x30000], desc[UR8][R16.64], !P3 ;  /* 0x30000000100b7fae */ /* 0x000fe2000d921848 */
[----:B---3--:R-:W-:-:S03]  /*11b70*/  IMAD.WIDE R238, R250, 0x4, R12 ;  /* 0x00000004faee7825 */ /* 0x008fc600078e020c */
[----:B------:R-:W-:Y:S01]  /*11b80*/  LDGSTS.E [R11+0x34000], desc[UR8][R234.64], !P3 ;  /* 0x34000000ea0b7fae */ /* 0x000fe2000d921848 */
[----:B------:R-:W-:-:S03]  /*11b90*/  IMAD.WIDE R8, R250, 0x4, R14 ;  /* 0x00000004fa087825 */ /* 0x000fc600078e020e */
[----:B------:R3:W-:Y:S04]  /*11ba0*/  LDGSTS.E [R11+0x30004], desc[UR8][R238.64], !P2 ;  /* 0x30004000ee0b7fae */ /* 0x0007e8000d121848 */
[----:B------:R-:W2:Y:S04]  /*11bb0*/  LDL.LU.64 R14, [R1+0x178] ;  /* 0x00017800010e7983 */ /* 0x000ea80000300a00 */
[----:B------:R-:W2:Y:S04]  /*11bc0*/  LDL.LU.64 R12, [R1+0x170] ;  /* 0x00017000010c7983 */ /* 0x000ea80000300a00 */
[----:B------:R3:W-:Y:S04]  /*11bd0*/  STL.64 [R1+0x7f8], R238 ;  /* 0x0007f8ee01007387 */ /* 0x0007e80000100a00 */
[----:B------:R3:W-:Y:S04]  /*11be0*/  STL.64 [R1+0x7f0], R8 ;  /* 0x0007f00801007387 */ /* 0x0007e80000100a00 */
[----:B-1----:R-:W2:Y:S04]  /*11bf0*/  LDL.LU.64 R16, [R1+0x168] ;  /* 0x0001680001107983 */ /* 0x002ea80000300a00 */
[----:B------:R-:W2:Y:S01]  /*11c00*/  LDL.LU.64 R234, [R1+0x160] ;  /* 0x0001600001ea7983 */ /* 0x000ea20000300a00 */
[----:B------:R-:W-:Y:S01]  /*11c10*/  ISETP.GE.U32.AND P3, PT, R237, 0x7ffffe8e, PT ;  /* 0x7ffffe8eed00780c */ /* 0x000fe20003f66070 */
[----:B------:R-:W-:-:S02]  /*11c20*/  VIADD R237, R7, 0xffffff6b ;  /* 0xffffff6b07ed7836 */ /* 0x000fc40000000000 */
[----:B------:R1:W-:Y:S01]  /*11c30*/  LDGSTS.E [R11+0x34004], desc[UR8][R8.64], !P2 ;  /* 0x34004000080b7fae */ /* 0x0003e2000d121848 */
[----:B------:R-:W-:Y:S01]  /*11c40*/  ISETP.GE.U32.AND P2, PT, R236, 0x7ffffe8d, PT ;  /* 0x7ffffe8dec00780c */ /* 0x000fe20003f46070 */
[----:B------:R-:W-:Y:S02]  /*11c50*/  VIADD R236, R6, 0xffffff6a ;  /* 0xffffff6a06ec7836 */ /* 0x000fe40000000000 */
[----:B----4-:R-:W-:-:S04]  /*11c60*/  IMAD.WIDE R244, R250, 0x4, R244 ;  /* 0x00000004faf47825 */ /* 0x010fc800078e02f4 */
[C---:B---3--:R-:W-:Y:S01]  /*11c70*/  IMAD.WIDE R238, R250.reuse, 0x4, R246 ;  /* 0x00000004faee7825 */ /* 0x048fe200078e02f6 */
[----:B------:R3:W-:Y:S04]  /*11c80*/  STL.64 [R1+0x7e8], R244 ;  /* 0x0007e8f401007387 */ /* 0x0007e80000100a00 */
[----:B------:R-:W-:Y:S04]  /*11c90*/  STL.64 [R1+0x7e0], R238 ;  /* 0x0007e0ee01007387 */ /* 0x000fe80000100a00 */
[----:B------:R-:W-:Y:S01]  /*11ca0*/  LDGSTS.E [R11+0x30008], desc[UR8][R244.64], !P0 ;  /* 0x30008000f40b7fae */ /* 0x000fe2000c121848 */
[----:B-1----:R-:W-:-:S03]  /*11cb0*/  IMAD.WIDE R8, R250, 0x4, R132 ;  /* 0x00000004fa087825 */ /* 0x002fc600078e0284 */
[----:B------:R-:W-:Y:S01]  /*11cc0*/  LDGSTS.E [R11+0x34008], desc[UR8][R238.64], !P0 ;  /* 0x34008000ee0b7fae */ /* 0x000fe2000c121848 */
[----:B--2---:R-:W-:-:S03]  /*11cd0*/  IMAD.WIDE R6, R250, 0x4, R18 ;  /* 0x00000004fa067825 */ /* 0x004fc600078e0212 */
[----:B------:R-:W2:Y:S04]  /*11ce0*/  LDL.LU.64 R132, [R1+0x158] ;  /* 0x0001580001847983 */ /* 0x000ea80000300a00 */
[----:B------:R-:W4:Y:S04]  /*11cf0*/  LDL.LU.64 R18, [R1+0x150] ;  /* 0x0001500001127983 */ /* 0x000f280000300a00 */
[----:B------:R1:W-:Y:S04]  /*11d00*/  STL.64 [R1+0x7d8], R8 ;  /* 0x0007d80801007387 */ /* 0x0003e80000100a00 */
[----:B------:R1:W-:Y:S04]  /*11d10*/  STL.64 [R1+0x7d0], R6 ;  /* 0x0007d00601007387 */ /* 0x0003e80000100a00 */
[----:B------:R-:W4:Y:S04]  /*11d20*/  LDL.LU.64 R246, [R1+0x148] ;  /* 0x0001480001f67983 */ /* 0x000f280000300a00 */
[----:B---3--:R-:W3:Y:S04]  /*11d30*/  LDL.LU.64 R244, [R1+0x140] ;  /* 0x0001400001f47983 */ /* 0x008ee80000300a00 */
[----:B------:R1:W-:Y:S04]  /*11d40*/  LDGSTS.E [R11+0x3000c], desc[UR8][R8.64], !P5 ;  /* 0x3000c000080b7fae */ /* 0x0003e8000e921848 */
[----:B------:R1:W-:Y:S01]  /*11d50*/  LDGSTS.E [R11+0x3400c], desc[UR8][R6.64], !P5 ;  /* 0x3400c000060b7fae */ /* 0x0003e2000e921848 */
[----:B------:R-:W-:Y:S01]  /*11d60*/  ISETP.GE.U32.AND P5, PT, R236, 0x7ffffeeb, PT ;  /* 0x7ffffeebec00780c */ /* 0x000fe20003fa6070 */
[----:B------:R-:W-:Y:S01]  /*11d70*/  VIADD R236, R3, 0xffffff68 ;  /* 0xffffff6803ec7836 */ /* 0x000fe20000000000 */
[----:B------:R-:W-:-:S02]  /*11d80*/  ISETP.GE.U32.AND P0, PT, R237, 0x7ffffeec, PT ;  /* 0x7ffffeeced00780c */ /* 0x000fc40003f06070 */
[----:B------:R-:W-:Y:S01]  /*11d90*/  IADD3 R237, R5, -0x97, RZ ;  /* 0xffffff6905ed7810 */ /* 0x000fe20007ffe0ff */
[----:B-1----:R-:W1:Y:S01]  /*11da0*/  LDC R8, c[0x0][0x230] ;  /* 0x00008c00ff087b82 */ /* 0x002e620000000800 */
[----:B------:R-:W-:-:S07]  /*11db0*/  IMAD.WIDE R14, R250, 0x4, R14 ;  /* 0x00000004fa0e7825 */ /* 0x000fce00078e020e */
[----:B------:R-:W1:Y:S01]  /*11dc0*/  LDC R6, c[0x0][0x230] ;  /* 0x00008c00ff067b82 */ /* 0x000e620000000800 */
[C---:B------:R-:W-:Y:S01]  /*11dd0*/  IMAD.WIDE R12, R250.reuse, 0x4, R12 ;  /* 0x00000004fa0c7825 */ /* 0x040fe200078e020c */
[----:B------:R2:W-:Y:S04]  /*11de0*/  STL.64 [R1+0x1a8], R14 ;  /* 0x0001a80e01007387 */ /* 0x0005e80000100a00 */
[----:B------:R4:W-:Y:S01]  /*11df0*/  STL.64 [R1+0x1a0], R12 ;  /* 0x0001a00c01007387 */ /* 0x0009e20000100a00 */
[----:B------:R-:W-:-:S03]  /*11e00*/  IMAD.WIDE R16, R250, 0x4, R16 ;  /* 0x00000004fa107825 */ /* 0x000fc600078e0210 */
[----:B------:R-:W-:Y:S01]  /*11e10*/  LDGSTS.E [R11+0x38000], desc[UR8][R14.64], !P4 ;  /* 0x380000000e0b7fae */ /* 0x000fe2000e121848 */
[----:B------:R-:W1:Y:S01]  /*11e20*/  LDC R7, c[0x0][0x230] ;  /* 0x00008c00ff077b82 */ /* 0x000e620000000800 */
[C---:B------:R-:W-:Y:S02]  /*11e30*/  IMAD.WIDE R238, R250.reuse, 0x4, R234 ;  /* 0x00000004faee7825 */ /* 0x040fe400078e02ea */
[----:B------:R4:W-:Y:S04]  /*11e40*/  STL.64 [R1+0x198], R16 ;  /* 0x0001981001007387 */ /* 0x0009e80000100a00 */
[----:B------:R-:W3:Y:S01]  /*11e50*/  LDL.LU.64 R234, [R1+0x738] ;  /* 0x0007380001ea7983 */ /* 0x000ee20000300a00 */
[----:B--2---:R-:W-:-:S03]  /*11e60*/  IMAD.WIDE R132, R250, 0x4, R132 ;  /* 0x00000004fa847825 */ /* 0x004fc600078e0284 */
[----:B------:R2:W-:Y:S01]  /*11e70*/  STL.64 [R1+0x190], R238 ;  /* 0x000190ee01007387 */ /* 0x0005e20000100a00 */
[----:B------:R-:W1:Y:S03]  /*11e80*/  LDC R5, c[0x0][0x230] ;  /* 0x00008c00ff057b82 */ /* 0x000e660000000800 */
[----:B------:R-:W3:Y:S04]  /*11e90*/  LDL.LU.64 R14, [R1+0x730] ;  /* 0x00073000010e7983 */ /* 0x000ee80000300a00 */
[----:B------:R-:W-:Y:S04]  /*11ea0*/  LDGSTS.E [R11+0x3c000], desc[UR8][R12.64], !P4 ;  /* 0x3c0000000c0b7fae */ /* 0x000fe8000e121848 */
[----:B------:R-:W-:Y:S01]  /*11eb0*/  LDGSTS.E [R11+0x38004], desc[UR8][R16.64], !P1 ;  /* 0x38004000100b7fae */ /* 0x000fe2000c921848 */
[----:B----4-:R-:W-:-:S03]  /*11ec0*/  IMAD.WIDE R18, R250, 0x4, R18 ;  /* 0x00000004fa127825 */ /* 0x010fc600078e0212 */
[----:B------:R2:W-:Y:S04]  /*11ed0*/  LDGSTS.E [R11+0x3c004], desc[UR8][R238.64], !P1 ;  /* 0x3c004000ee0b7fae */ /* 0x0005e8000c921848 */
[----:B------:R-:W4:Y:S04]  /*11ee0*/  LDL.LU.64 R12, [R1+0x728] ;  /* 0x00072800010c7983 */ /* 0x000f280000300a00 */
[----:B------:R-:W4:Y:S01]  /*11ef0*/  LDL.LU.64 R16, [R1+0x720] ;  /* 0x0007200001107983 */ /* 0x000f220000300a00 */
[----:B--2---:R-:W-:-:S03]  /*11f00*/  IMAD.WIDE R238, R250, 0x4, R246 ;  /* 0x00000004faee7825 */ /* 0x004fc600078e02f6 */
[----:B------:R2:W-:Y:S04]  /*11f10*/  STL.64 [R1+0x188], R132 ;  /* 0x0001888401007387 */ /* 0x0005e80000100a00 */
[----:B------:R1:W-:Y:S04]  /*11f20*/  STL.64 [R1+0x180], R18 ;  /* 0x0001801201007387 */ /* 0x0003e80000100a00 */
[----:B------:R-:W-:Y:S04]  /*11f30*/  LDGSTS.E [R11+0x38008], desc[UR8][R132.64], !P3 ;  /* 0x38008000840b7fae */ /* 0x000fe8000d921848 */
[----:B------:R-:W-:Y:S04]  /*11f40*/  STL.64 [R1+0x178], R238 ;  /* 0x000178ee01007387 */ /* 0x000fe80000100a00 */
[----:B------:R-:W-:Y:S04]  /*11f50*/  LDGSTS.E [R11+0x3c008], desc[UR8][R18.64], !P3 ;  /* 0x3c008000120b7fae */ /* 0x000fe8000d921848 */
[----:B--2---:R-:W2:Y:S01]  /*11f60*/  LDL.LU.64 R132, [R1+0x718] ;  /* 0x0007180001847983 */ /* 0x004ea20000300a00 */
[----:B------:R-:W-:-:S02]  /*11f70*/  ISETP.GE.U32.AND P4, PT, R237, 0x7ffffeea, PT ;  /* 0x7ffffeeaed00780c */ /* 0x000fc40003f86070 */
[----:B------:R-:W-:Y:S01]  /*11f80*/  ISETP.GE.U32.AND P1, PT, R236, 0x7ffffee9, PT ;  /* 0x7ffffee9ec00780c */ /* 0x000fe20003f26070 */
[----:B---3--:R-:W-:Y:S01]  /*11f90*/  IMAD.WIDE R236, R250, 0x4, R244 ;  /* 0x00000004faec7825 */ /* 0x008fe200078e02f4 */
[----:B------:R-:W-:Y:S04]  /*11fa0*/  LDGSTS.E [R11+0x3800c], desc[UR8][R238.64], !P2 ;  /* 0x3800c000ee0b7fae */ /* 0x000fe8000d121848 */
[----:B-1----:R-:W3:Y:S04]  /*11fb0*/  LDL.LU.64 R18, [R1+0x710] ;  /* 0x0007100001127983 */ /* 0x002ee80000300a00 */
[----:B------:R-:W3:Y:S04]  /*11fc0*/  LDL.LU.64 R246, [R1+0x708] ;  /* 0x0007080001f67983 */ /* 0x000ee80000300a00 */
[----:B------:R-:W3:Y:S01]  /*11fd0*/  LDL.LU.64 R244, [R1+0x700] ;  /* 0x0007000001f47983 */ /* 0x000ee20000300a00 */
[----:B------:R-:W-:Y:S01]  /*11fe0*/  VIADD R3, R252, 0xffffff4b ;  /* 0xffffff4bfc037836 */ /* 0x000fe20000000000 */
[----:B------:R-:W-:-:S02]  /*11ff0*/  IADD3 R252, R4, -0xb6, RZ ;  /* 0xffffff4a04fc7810 */ /* 0x000fc40007ffe0ff */
[----:B------:R4:W-:Y:S01]  /*12000*/  LDGSTS.E [R11+0x3c00c], desc[UR8][R236.64], !P2 ;  /* 0x3c00c000ec0b7fae */ /* 0x0009e2000d121848 */
[----:B------:R-:W1:Y:S01]  /*12010*/  LDC R4, c[0x0][0x230] ;  /* 0x00008c00ff047b82 */ /* 0x000e620000000800 */
[----:B------:R-:W-:Y:S01]  /*12020*/  ISETP.GE.U32.AND P2, PT, R252, 0x7ffffecb, PT ;  /* 0x7ffffecbfc00780c */ /* 0x000fe20003f46070 */
[----:B------:R-:W-:Y:S01]  /*12030*/  VIADD R252, R8, 0xffffff48 ;  /* 0xffffff4808fc7836 */ /* 0x000fe20000000000 */
[----:B------:R4:W-:Y:S04]  /*12040*/  STL.64 [R1+0x1590], R10 ;  /* 0x0015900a01007387 */ /* 0x0009e80000100a00 */
[----:B------:R-:W-:Y:S01]  /*12050*/  STL.64 [R1+0x1588], R236 ;  /* 0x001588ec01007387 */ /* 0x000fe20000100a00 */
[----:B------:R-:W-:-:S05]  /*12060*/  IMAD.WIDE R234, R250, 0x4, R234 ;  /* 0x00000004faea7825 */ /* 0x000fca00078e02ea */
        /* <DEDUP_REMOVED lines=9> */
[----:B------:R-:W-:Y:S04]  /*12100*/  STL.64 [R1+0xba8], R10 ;  /* 0x000ba80a01007387 */ /* 0x000fe80000100a00 */
[----:B------:R3:W-:Y:S04]  /*12110*/  STL.64 [R1+0xba0], R8 ;  /* 0x000ba00801007387 */ /* 0x0007e80000100a00 */
[----:B-1----:R-:W4:Y:S04]  /*12120*/  LDL.LU.64 R234, [R1+0x528] ;  /* 0x0005280001ea7983 */ /* 0x002f280000300a00 */
[----:B------:R-:W4:Y:S04]  /*12130*/  LDL.LU.64 R14, [R1+0x520] ;  /* 0x00052000010e7983 */ /* 0x000f280000300a00 */
[----:B------:R-:W-:Y:S01]  /*12140*/  LDGSTS.E [R241+0x20004], desc[UR8][R10.64], !P5 ;  /* 0x200040000af17fae */ /* 0x000fe2000e921848 */
[----:B--2---:R-:W-:-:S03]  /*12150*/  IMAD.WIDE R132, R250, 0x4, R132 ;  /* 0x00000004fa847825 */ /* 0x004fc600078e0284 */
[----:B------:R1:W-:Y:S04]  /*12160*/  LDGSTS.E [R241+0x24004], desc[UR8][R8.64], !P5 ;  /* 0x2400400008f17fae */ /* 0x0003e8000e921848 */
[----:B------:R2:W-:Y:S01]  /*12170*/  STL.64 [R1+0xb98], R132 ;  /* 0x000b988401007387 */ /* 0x0005e20000100a00 */
[----:B---3--:R-:W-:-:S03]  /*12180*/  IMAD.WIDE R18, R250, 0x4, R18 ;  /* 0x00000004fa127825 */ /* 0x008fc600078e0212 */
[----:B------:R-:W-:Y:S01]  /*12190*/  LDGSTS.E [R241+0x20008], desc[UR8][R132.64], !P4 ;  /* 0x2000800084f17fae */ /* 0x000fe2000e121848 */
[----:B------:R-:W-:-:S03]  /*121a0*/  IMAD.WIDE R236, R250, 0x4, R246 ;  /* 0x00000004faec7825 */ /* 0x000fc600078e02f6 */
[----:B------:R3:W-:Y:S01]  /*121b0*/  STL.64 [R1+0xb90], R18 ;  /* 0x000b901201007387 */ /* 0x0007e20000100a00 */
[----:B------:R-:W-:Y:S01]  /*121c0*/  ISETP.GE.U32.AND P3, PT, R3, 0x7ffffecc, PT ;  /* 0x7ffffecc0300780c */ /* 0x000fe20003f66070 */
[----:B-1----:R-:W1:Y:S01]  /*121d0*/  LDC R8, c[0x0][0x230] ;  /* 0x00008c00ff087b82 */ /* 0x002e620000000800 */
[----:B------:R-:W-:Y:S01]  /*121e0*/  IMAD.WIDE R10, R250, 0x4, R244 ;  /* 0x00000004fa0a7825 */ /* 0x000fe200078e02f4 */
[----:B------:R-:W4:Y:S04]  /*121f0*/  LDL.LU.64 R246, [R1+0x518] ;  /* 0x0005180001f67983 */ /* 0x000f280000300a00 */
[----:B------:R-:W4:Y:S01]  /*12200*/  LDL.LU.64 R244, [R1+0x510] ;  /* 0x0005100001f47983 */ /* 0x000f220000300a00 */
[----:B------:R-:W-:Y:S01]  /*12210*/  ISETP.GE.U32.AND P5, PT, R252, 0x7ffffec9, PT ;  /* 0x7ffffec9fc00780c */ /* 0x000fe20003fa6070 */
[----:B------:R-:W-:Y:S01]  /*12220*/  VIADD R7, R7, 0xffffff49 ;  /* 0xffffff4907077836 */ /* 0x000fe20000000000 */
[----:B------:R-:W-:Y:S01]  /*12230*/  IADD3 R5, R5, -0xd5, RZ ;  /* 0xffffff2b05057810 */ /* 0x000fe20007ffe0ff */
[----:B------:R1:W-:Y:S01]  /*12240*/  STL.64 [R1+0xb88], R236 ;  /* 0x000b88ec01007387 */ /* 0x0003e20000100a00 */
[----:B------:R-:W1:Y:S03]  /*12250*/  LDC R3, c[0x0][0x230] ;  /* 0x00008c00ff037b82 */ /* 0x000e660000000800 */
[----:B------:R1:W-:Y:S04]  /*12260*/  STL.64 [R1+0xb80], R10 ;  /* 0x000b800a01007387 */ /* 0x0003e80000100a00 */
[----:B--2---:R-:W2:Y:S04]  /*12270*/  LDL.LU.64 R132, [R1+0x508] ;  /* 0x0005080001847983 */ /* 0x004ea80000300a00 */
[----:B------:R-:W-:Y:S04]  /*12280*/  LDGSTS.E [R241+0x24008], desc[UR8][R18.64], !P4 ;  /* 0x2400800012f17fae */ /* 0x000fe8000e121848 */
[----:B------:R1:W-:Y:S04]  /*12290*/  LDGSTS.E [R241+0x2000c], desc[UR8][R236.64], !P1 ;  /* 0x2000c000ecf17fae */ /* 0x0003e8000c921848 */
[----:B------:R1:W-:Y:S04]  /*122a0*/  LDGSTS.E [R241+0x2400c], desc[UR8][R10.64], !P1 ;  /* 0x2400c0000af17fae */ /* 0x0003e8000c921848 */
[----:B---3--:R-:W3:Y:S01]  /*122b0*/  LDL.LU.64 R18, [R1+0x500] ;  /* 0x0005000001127983 */ /* 0x008ee20000300a00 */
[----:B------:R-:W-:-:S02]  /*122c0*/  VIADD R252, R6, 0xffffff2a ;  /* 0xffffff2a06fc7836 */ /* 0x000fc40000000000 */
[----:B----4-:R-:W-:-:S04]  /*122d0*/  IMAD.WIDE R12, R250, 0x4, R12 ;  /* 0x00000004fa0c7825 */ /* 0x010fc800078e020c */
[C---:B------:R-:W-:Y:S01]  /*122e0*/  IMAD.WIDE R16, R250.reuse, 0x4, R16 ;  /* 0x00000004fa107825 */ /* 0x040fe200078e0210 */
[----:B------:R4:W-:Y:S03]  /*122f0*/  STL.64 [R1+0x9b8], R12 ;  /* 0x0009b80c01007387 */ /* 0x0009e60000100a00 */
[C---:B------:R-:W-:Y:S01]  /*12300*/  IMAD.WIDE R238, R250.reuse, 0x4, R246 ;  /* 0x00000004faee7825 */ /* 0x040fe200078e02f6 */
[----:B------:R2:W-:Y:S01]  /*12310*/  STL.64 [R1+0x9b0], R16 ;  /* 0x0009b01001007387 */ /* 0x0005e20000100a00 */
[----:B------:R-:W-:Y:S01]  /*12320*/  ISETP.GE.U32.AND P0, PT, R7, 0x7ffffeca, PT ;  /* 0x7ffffeca0700780c */ /* 0x000fe20003f06070 */
[----:B------:R-:W3:Y:S01]  /*12330*/  LDC R6, c[0x0][0x230] ;  /* 0x00008c00ff067b82 */ /* 0x000ee20000000800 */
[C---:B-1----:R-:W-:Y:S01]  /*12340*/  IMAD.WIDE R236, R250.reuse, 0x4, R234 ;  /* 0x00000004faec7825 */ /* 0x042fe200078e02ea */
[----:B------:R-:W-:Y:S03]  /*12350*/  LDGSTS.E [R241+0x28000], desc[UR8][R12.64], !P3 ;  /* 0x280000000cf17fae */ /* 0x000fe6000d921848 */
[----:B------:R-:W-:Y:S01]  /*12360*/  IMAD.WIDE R10, R250, 0x4, R14 ;  /* 0x00000004fa0a7825 */ /* 0x000fe200078e020e */
[----:B------:R-:W3:Y:S01]  /*12370*/  LDL.LU.64 R234, [R1+0x338] ;  /* 0x0003380001ea7983 */ /* 0x000ee20000300a00 */
[----:B------:R-:W-:Y:S01]  /*12380*/  ISETP.GE.U32.AND P1, PT, R252, 0x7ffffeab, PT ;  /* 0x7ffffeabfc00780c */ /* 0x000fe20003f26070 */
[----:B------:R-:W1:Y:S02]  /*12390*/  LDC R7, c[0x0][0x230] ;  /* 0x00008c00ff077b82 */ /* 0x000e640000000800 */
[----:B------:R-:W3:Y:S04]  /*123a0*/  LDL.LU.64 R14, [R1+0x330] ;  /* 0x00033000010e7983 */ /* 0x000ee80000300a00 */
[----:B------:R3:W-:Y:S04]  /*123b0*/  STL.64 [R1+0x9a8], R236 ;  /* 0x0009a8ec01007387 */ /* 0x0007e80000100a00 */
[----:B------:R3:W-:Y:S04]  /*123c0*/  STL.64 [R1+0x9a0], R10 ;  /* 0x0009a00a01007387 */ /* 0x0007e80000100a00 */
[----:B----4-:R-:W4:Y:S04]  /*123d0*/  LDL.LU.64 R12, [R1+0x328] ;  /* 0x00032800010c7983 */ /* 0x010f280000300a00 */
[----:B------:R-:W-:Y:S01]  /*123e0*/  LDGSTS.E [R241+0x2c000], desc[UR8][R16.64], !P3 ;  /* 0x2c00000010f17fae */ /* 0x000fe2000d921848 */
[----:B------:R-:W-:-:S02]  /*123f0*/  IADD3 R252, R4, -0xd8, RZ ;  /* 0xffffff2804fc7810 */ /* 0x000fc40007ffe0ff */
[----:B------:R-:W-:Y:S01]  /*12400*/  ISETP.GE.U32.AND P4, PT, R5, 0x7ffffeac, PT ;  /* 0x7ffffeac0500780c */ /* 0x000fe20003f86070 */
[----:B------:R3:W-:Y:S01]  /*12410*/  LDGSTS.E [R241+0x28004], desc[UR8][R236.64], !P2 ;  /* 0x28004000ecf17fae */ /* 0x0007e2000d121848 */
[----:B------:R-:W-:Y:S01]  /*12420*/  VIADD R3, R3, 0xffffff29 ;  /* 0xffffff2903037836 */ /* 0x000fe20000000000 */
[----:B------:R-:W1:Y:S02]  /*12430*/  LDC R4, c[0x0][0x230] ;  /* 0x00008c00ff047b82 */ /* 0x000e640000000800 */
[----:B------:R3:W-:Y:S04]  /*12440*/  LDGSTS.E [R241+0x2c004], desc[UR8][R10.64], !P2 ;  /* 0x2c0040000af17fae */ /* 0x0007e8000d121848 */
[----:B--2---:R-:W2:Y:S01]  /*12450*/  LDL.LU.64 R16, [R1+0x320] ;  /* 0x0003200001107983 */ /* 0x004ea20000300a00 */
[----:B------:R-:W-:Y:S01]  /*12460*/  ISETP.GE.U32.AND P2, PT, R252, 0x7ffffea9, PT ;  /* 0x7ffffea9fc00780c */ /* 0x000fe20003f46070 */
[C---:B---3--:R-:W-:Y:S01]  /*12470*/  IMAD.WIDE R234, R250.reuse, 0x4, R234 ;  /* 0x00000004faea7825 */ /* 0x048fe200078e02ea */
[----:B------:R-:W3:Y:S03]  /*12480*/  LDC R5, c[0x0][0x230] ;  /* 0x00008c00ff057b82 */ /* 0x000ee60000000800 */
[----:B------:R-:W-:Y:S01]  /*12490*/  IMAD.WIDE R236, R250, 0x4, R244 ;  /* 0x00000004faec7825 */ /* 0x000fe200078e02f4 */
[----:B------:R-:W-:Y:S03]  /*124a0*/  STL.64 [R1+0x998], R238 ;  /* 0x000998ee01007387 */ /* 0x000fe60000100a00 */
[----:B------:R-:W-:Y:S01]  /*124b0*/  VIADD R252, R8, 0xffffff0a ;  /* 0xffffff0a08fc7836 */ /* 0x000fe20000000000 */
[----:B------:R4:W-:Y:S01]  /*124c0*/  STL.64 [R1+0x990], R236 ;  /* 0x000990ec01007387 */ /* 0x0009e20000100a00 */
[----:B------:R-:W-:-:S03]  /*124d0*/  IMAD.WIDE R10, R250, 0x4, R132 ;  /* 0x00000004fa0a7825 */ /* 0x000fc600078e0284 */
[----:B------:R-:W3:Y:S01]  /*124e0*/  LDL.LU.64 R132, [R1+0x318] ;  /* 0x0003180001847983 */ /* 0x000ee20000300a00 */
[----:B------:R-:W-:-:S03]  /*124f0*/  IMAD.WIDE R8, R250, 0x4, R18 ;  /* 0x00000004fa087825 */ /* 0x000fc600078e0212 */
[----:B------:R-:W3:Y:S04]  /*12500*/  LDL.LU.64 R18, [R1+0x310] ;  /* 0x0003100001127983 */ /* 0x000ee80000300a00 */
[----:B------:R2:W-:Y:S04]  /*12510*/  STL.64 [R1+0x988], R10 ;  /* 0x0009880a01007387 */ /* 0x0005e80000100a00 */
[----:B------:R1:W-:Y:S04]  /*12520*/  STL.64 [R1+0x980], R8 ;  /* 0x0009800801007387 */ /* 0x0003e80000100a00 */
[----:B------:R-:W3:Y:S04]  /*12530*/  LDL.LU.64 R246, [R1+0x308] ;  /* 0x0003080001f67983 */ /* 0x000ee80000300a00 */
[----:B------:R-:W3:Y:S01]  /*12540*/  LDL.LU.64 R244, [R1+0x300] ;  /* 0x0003000001f47983 */ /* 0x000ee20000300a00 */
[----:B------:R-:W-:-:S03]  /*12550*/  IMAD.WIDE R14, R250, 0x4, R14 ;  /* 0x00000004fa0e7825 */ /* 0x000fc600078e020e */
[----:B------:R-:W-:Y:S04]  /*12560*/  LDGSTS.E [R241+0x28008], desc[UR8][R238.64], !P0 ;  /* 0x28008000eef17fae */ /* 0x000fe8000c121848 */
[----:B------:R4:W-:Y:S04]  /*12570*/  LDGSTS.E [R241+0x2c008], desc[UR8][R236.64], !P0 ;  /* 0x2c008000ecf17fae */ /* 0x0009e8000c121848 */
[----:B------:R2:W-:Y:S04]  /*12580*/  LDGSTS.E [R241+0x2800c], desc[UR8][R10.64], !P5 ;  /* 0x2800c0000af17fae */ /* 0x0005e8000e921848 */
[----:B------:R1:W-:Y:S01]  /*12590*/  STL.64 [R1+0x430], R234 ;  /* 0x000430ea01007387 */ /* 0x0003e20000100a00 */
[----:B----4-:R-:W-:-:S03]  /*125a0*/  IMAD.WIDE R236, R250, 0x4, R12 ;  /* 0x00000004faec7825 */ /* 0x010fc600078e020c */
[----:B------:R4:W-:Y:S01]  /*125b0*/  STL.64 [R1+0x428], R14 ;  /* 0x0004280e01007387 */ /* 0x0009e20000100a00 */
[----:B--2---:R-:W-:-:S03]  /*125c0*/  IMAD.WIDE R10, R250, 0x4, R16 ;  /* 0x00000004fa0a7825 */ /* 0x004fc600078e0210 */
[----:B------:R-:W2:Y:S04]  /*125d0*/  LDL.LU.64 R12, [R1+0x138] ;  /* 0x00013800010c7983 */ /* 0x000ea80000300a00 */
[----:B------:R-:W2:Y:S04]  /*125e0*/  LDL.LU.64 R16, [R1+0x130] ;  /* 0x0001300001107983 */ /* 0x000ea80000300a00 */
[----:B------:R1:W-:Y:S04]  /*125f0*/  LDGSTS.E [R241+0x2c00c], desc[UR8][R8.64], !P5 ;  /* 0x2c00c00008f17fae */ /* 0x0003e8000e921848 */
[----:B------:R4:W-:Y:S04]  /*12600*/  STL.64 [R1+0x420], R236 ;  /* 0x000420ec01007387 */ /* 0x0009e80000100a00 */
[----:B------:R-:W-:Y:S04]  /*12610*/  LDGSTS.E [R241+0x30000], desc[UR8][R234.64], !P4 ;  /* 0x30000000eaf17fae */ /* 0x000fe8000e121848 */
[----:B------:R4:W-:Y:S01]  /*12620*/  STL.64 [R1+0x418], R10 ;  /* 0x0004180a01007387 */ /* 0x0009e20000100a00 */
[----:B------:R-:W-:Y:S01]  /*12630*/  ISETP.GE.U32.AND P3, PT, R3, 0x7ffffeaa, PT ;  /* 0x7ffffeaa0300780c */ /* 0x000fe20003f66070 */
[----:B-1----:R-:W1:Y:S02]  /*12640*/  LDC R8, c[0x0][0x230] ;  /* 0x00008c00ff087b82 */ /* 0x002e640000000800 */
[----:B------:R-:W-:Y:S04]  /*12650*/  LDGSTS.E [R241+0x34000], desc[UR8][R14.64], !P4 ;  /* 0x340000000ef17fae */ /* 0x000fe8000e121848 */
[----:B------:R-:W2:Y:S01]  /*12660*/  LDL.LU.64 R234, [R1+0x128] ;  /* 0x0001280001ea7983 */ /* 0x000ea20000300a00 */
[----:B---3--:R-:W-:-:S03]  /*12670*/  IMAD.WIDE R132, R250, 0x4, R132 ;  /* 0x00000004fa847825 */ /* 0x008fc600078e0284 */
[----:B----4-:R-:W3:Y:S01]  /*12680*/  LDL.LU.64 R14, [R1+0x120] ;  /* 0x00012000010e7983 */ /* 0x010ee20000300a00 */
[----:B------:R-:W-:-:S03]  /*12690*/  IMAD.WIDE R18, R250, 0x4, R18 ;  /* 0x00000004fa127825 */ /* 0x000fc600078e0212 */
[----:B------:R4:W-:Y:S01]  /*126a0*/  LDGSTS.E [R241+0x30004], desc[UR8][R236.64], !P1 ;  /* 0x30004000ecf17fae */ /* 0x0009e2000c921848 */
[----:B------:R-:W-:Y:S01]  /*126b0*/  ISETP.GE.U32.AND P5, PT, R252, 0x7ffffe8b, PT ;  /* 0x7ffffe8bfc00780c */ /* 0x000fe20003fa6070 */
[----:B------:R-:W1:Y:S02]  /*126c0*/  LDC R3, c[0x0][0x230] ;  /* 0x00008c00ff037b82 */ /* 0x000e640000000800 */
[----:B------:R4:W-:Y:S04]  /*126d0*/  LDGSTS.E [R241+0x34004], desc[UR8][R10.64], !P1 ;  /* 0x340040000af17fae */ /* 0x0009e8000c921848 */
[----:B------:R4:W-:Y:S02]  /*126e0*/  STL.64 [R1+0x410], R132 ;  /* 0x0004108401007387 */ /* 0x0009e40000100a00 */
[----:B----4-:R-:W-:-:S02]  /*126f0*/  IMAD.WIDE R236, R250, 0x4, R246 ;  /* 0x00000004faec7825 */ /* 0x010fc400078e02f6 */
[----:B------:R4:W-:Y:S02]  /*12700*/  STL.64 [R1+0x408], R18 ;  /* 0x0004081201007387 */ /* 0x0009e40000100a00 */
[----:B------:R-:W-:Y:S02]  /*12710*/  IMAD.WIDE R10, R250, 0x4, R244 ;  /* 0x00000004fa0a7825 */ /* 0x000fe400078e02f4 */
[----:B------:R-:W-:Y:S04]  /*12720*/  LDGSTS.E [R241+0x30008], desc[UR8][R132.64], !P3 ;  /* 0x3000800084f17fae */ /* 0x000fe8000d921848 */
[----:B------:R-:W3:Y:S04]  /*12730*/  LDL.LU.64 R244, [R1+0x118] ;  /* 0x0001180001f47983 */ /* 0x000ee80000300a00 */
[----:B------:R-:W3:Y:S04]  /*12740*/  LDL.LU.64 R246, [R1+0x110] ;  /* 0x0001100001f67983 */ /* 0x000ee80000300a00 */
[----:B------:R-:W-:Y:S04]  /*12750*/  STL.64 [R1+0x400], R236 ;  /* 0x000400ec01007387 */ /* 0x000fe80000100a00 */
[----:B------:R1:W-:Y:S04]  /*12760*/  STL.64 [R1+0x3f8], R10 ;  /* 0x0003f80a01007387 */ /* 0x0003e80000100a00 */
[----:B------:R-:W3:Y:S04]  /*12770*/  LDL.LU.64 R132, [R1+0x108] ;  /* 0x0001080001847983 */ /* 0x000ee80000300a00 */
[----:B------:R-:W-:Y:S01]  /*12780*/  LDGSTS.E [R241+0x34008], desc[UR8][R18.64], !P3 ;  /* 0x3400800012f17fae */ /* 0x000fe2000d921848 */
[----:B------:R-:W-:-:S02]  /*12790*/  VIADD R7, R7, 0xffffff0b ;  /* 0xffffff0b07077836 */ /* 0x000fc40000000000 */
[----:B------:R-:W-:Y:S01]  /*127a0*/  VIADD R252, R6, 0xffffff08 ;  /* 0xffffff0806fc7836 */ /* 0x000fe20000000000 */
[----:B------:R-:W-:Y:S01]  /*127b0*/  LDGSTS.E [R241+0x3000c], desc[UR8][R236.64], !P2 ;  /* 0x3000c000ecf17fae */ /* 0x000fe2000d121848 */
[----:B--2---:R-:W-:-:S03]  /*127c0*/  IMAD.WIDE R12, R250, 0x4, R12 ;  /* 0x00000004fa0c7825 */ /* 0x004fc600078e020c */
[----:B----4-:R-:W2:Y:S01]  /*127d0*/  LDL.LU.64 R18, [R1+0x100] ;  /* 0x0001000001127983 */ /* 0x010ea20000300a00 */
[----:B------:R-:W-:Y:S01]  /*127e0*/  ISETP.GE.U32.AND P0, PT, R7, 0x7ffffe8c, PT ;  /* 0x7ffffe8c0700780c */ /* 0x000fe20003f06070 */
[----:B------:R-:W-:Y:S01]  /*127f0*/  IMAD.WIDE R16, R250, 0x4, R16 ;  /* 0x00000004fa107825 */ /* 0x000fe200078e0210 */
[----:B------:R-:W-:Y:S01]  /*12800*/  ISETP.GE.U32.AND P1, PT, R252, 0x7ffffe89, PT ;  /* 0x7ffffe89fc00780c */ /* 0x000fe20003f26070 */
[----:B------:R4:W-:Y:S01]  /*12810*/  LDGSTS.E [R241+0x3400c], desc[UR8][R10.64], !P2 ;  /* 0x3400c0000af17fae */ /* 0x0009e2000d121848 */
[----:B------:R-:W-:Y:S02]  /*12820*/  IADD3 R252, R4, -0x9a, RZ ;  /* 0xffffff6604fc7810 */ /* 0x000fe40007ffe0ff */
[----:B------:R-:W-:Y:S01]  /*12830*/  IADD3 R5, R5, -0xf7, RZ ;  /* 0xffffff0905057810 */ /* 0x000fe20007ffe0ff */
[----:B------:R3:W-:Y:S01]  /*12840*/  STL.64 [R1+0x170], R12 ;  /* 0x0001700c01007387 */ /* 0x0007e20000100a00 */
[----:B------:R-:W-:Y:S01]  /*12850*/  ISETP.GE.U32.AND P2, PT, R252, 0x7ffffee7, PT ;  /* 0x7ffffee7fc00780c */ /* 0x000fe20003f46070 */
[----:B-1----:R-:W-:Y:S01]  /*12860*/  VIADD R252, R8, 0xffffff64 ;  /* 0xffffff6408fc7836 */ /* 0x002fe20000000000 */
[----:B------:R-:W1:Y:S01]  /*12870*/  LDC R7, c[0x0][0x230] ;  /* 0x00008c00ff077b82 */ /* 0x000e620000000800 */
[----:B------:R3:W-:Y:S01]  /*12880*/  STL.64 [R1+0x168], R16 ;  /* 0x0001681001007387 */ /* 0x0007e20000100a00 */
[----:B----4-:R-:W-:-:S03]  /*12890*/  IMAD.WIDE R10, R250, 0x4, R234 ;  /* 0x00000004fa0a7825 */ /* 0x010fc600078e02ea */
[----:B------:R-:W-:Y:S03]  /*128a0*/  LDGSTS.E [R241+0x38000], desc[UR8][R12.64], !P0 ;  /* 0x380000000cf17fae */ /* 0x000fe6000c121848 */
[----:B------:R-:W4:Y:S01]  /*128b0*/  LDC R6, c[0x0][0x230] ;  /* 0x00008c00ff067b82 */ /* 0x000f220000000800 */
[----:B------:R-:W4:Y:S04]  /*128c0*/  LDL.LU.64 R234, [R1+0x6f8] ;  /* 0x0006f80001ea7983 */ /* 0x000f280000300a00 */
[----:B------:R-:W-:Y:S01]  /*128d0*/  LDGSTS.E [R241+0x3c000], desc[UR8][R16.64], !P0 ;  /* 0x3c00000010f17fae */ /* 0x000fe2000c121848 */
[----:B------:R-:W-:Y:S01]  /*128e0*/  ISETP.GE.U32.AND P4, PT, R5, 0x7ffffe8a, PT ;  /* 0x7ffffe8a0500780c */ /* 0x000fe20003f86070 */
[----:B------:R-:W-:Y:S01]  /*128f0*/  VIADD R3, R3, 0xffffff67 ;  /* 0xffffff6703037836 */ /* 0x000fe20000000000 */
[----:B------:R-:W1:Y:S01]  /*12900*/  LDC R4, c[0x0][0x230] ;  /* 0x00008c00ff047b82 */ /* 0x000e620000000800 */
[----:B------:R-:W-:Y:S01]  /*12910*/  LDGSTS.E [R241+0x38004], desc[UR8][R10.64], !P5 ;  /* 0x380040000af17fae */ /* 0x000fe2000e921848 */
[----:B---3--:R-:W-:-:S06]  /*12920*/  IMAD.WIDE R8, R250, 0x4, R14 ;  /* 0x00000004fa087825 */ /* 0x008fcc00078e020e */
[----:B------:R-:W3:Y:S01]  /*12930*/  LDC R5, c[0x0][0x230] ;  /* 0x00008c00ff057b82 */ /* 0x000ee20000000800 */
[----:B------:R-:W3:Y:S04]  /*12940*/  LDL.LU.64 R14, [R1+0x6f0] ;  /* 0x0006f000010e7983 */ /* 0x000ee80000300a00 */
[----:B------:R-:W-:Y:S04]  /*12950*/  STL.64 [R1+0x160], R10 ;  /* 0x0001600a01007387 */ /* 0x000fe80000100a00 */
[----:B------:R1:W-:Y:S04]  /*12960*/  STL.64 [R1+0x158], R8 ;  /* 0x0001580801007387 */ /* 0x0003e80000100a00 */
[----:B------:R-:W3:Y:S04]  /*12970*/  LDL.LU.64 R12, [R1+0x6e8] ;  /* 0x0006e800010c7983 */ /* 0x000ee80000300a00 */
[----:B------:R-:W3:Y:S04]  /*12980*/  LDL.LU.64 R16, [R1+0x6e0] ;  /* 0x0006e00001107983 */ /* 0x000ee80000300a00 */
[----:B------:R1:W-:Y:S01]  /*12990*/  LDGSTS.E [R241+0x3c004], desc[UR8][R8.64], !P5 ;  /* 0x3c00400008f17fae */ /* 0x0003e2000e921848 */
[----:B------:R-:W-:-:S04]  /*129a0*/  IMAD.WIDE R244, R250, 0x4, R244 ;  /* 0x00000004faf47825 */ /* 0x000fc800078e02f4 */
[C---:B------:R-:W-:Y:S01]  /*129b0*/  IMAD.WIDE R238, R250.reuse, 0x4, R246 ;  /* 0x00000004faee7825 */ /* 0x040fe200078e02f6 */
[----:B------:R4:W-:Y:S04]  /*129c0*/  STL.64 [R1+0x150], R244 ;  /* 0x000150f401007387 */ /* 0x0009e80000100a00 */
[----:B------:R-:W-:Y:S01]  /*129d0*/  STL.64 [R1+0x148], R238 ;  /* 0x000148ee01007387 */ /* 0x000fe20000100a00 */
[----:B------:R-:W-:-:S03]  /*129e0*/  IMAD.WIDE R236, R250, 0x4, R132 ;  /* 0x00000004faec7825 */ /* 0x000fc600078e0284 */
[----:B------:R-:W-:Y:S01]  /*129f0*/  LDGSTS.E [R241+0x38008], desc[UR8][R244.64], !P4 ;  /* 0x38008000f4f17fae */ /* 0x000fe2000e121848 */
[----:B------:R-:W-:Y:S01]  /*12a00*/  ISETP.GE.U32.AND P3, PT, R3, 0x7ffffee8, PT ;  /* 0x7ffffee80300780c */ /* 0x000fe20003f66070 */
[----:B-1----:R-:W1:Y:S02]  /*12a10*/  LDC R8, c[0x0][0x230] ;  /* 0x00008c00ff087b82 */ /* 0x002e640000000800 */
[----:B------:R-:W3:Y:S04]  /*12a20*/  LDL.LU.64 R132, [R1+0x6d8] ;  /* 0x0006d80001847983 */ /* 0x000ee80000300a00 */
[----:B------:R-:W-:Y:S01]  /*12a30*/  LDGSTS.E [R241+0x3c008], desc[UR8][R238.64], !P4 ;  /* 0x3c008000eef17fae */ /* 0x000fe2000e121848 */
[----:B--2---:R-:W-:-:S03]  /*12a40*/  IMAD.WIDE R10, R250, 0x4, R18 ;  /* 0x00000004fa0a7825 */ /* 0x004fc600078e0212 */
[----:B------:R2:W-:Y:S01]  /*12a50*/  LDGSTS.E [R241+0x3800c], desc[UR8][R236.64], !P1 ;  /* 0x3800c000ecf17fae */ /* 0x0005e2000c921848 */
[----:B----4-:R-:W-:-:S03]  /*12a60*/  IMAD.WIDE R234, R250, 0x4, R234 ;  /* 0x00000004faea7825 */ /* 0x010fc600078e02ea */
[----:B------:R-:W4:Y:S01]  /*12a70*/  LDL.LU.64 R18, [R1+0x6d0] ;  /* 0x0006d00001127983 */ /* 0x000f220000300a00 */
[----:B------:R-:W-:Y:S01]  /*12a80*/  ISETP.GE.U32.AND P5, PT, R252, 0x7ffffee5, PT ;  /* 0x7ffffee5fc00780c */ /* 0x000fe20003fa6070 */
[----:B------:R-:W1:Y:S02]  /*12a90*/  LDC R3, c[0x0][0x230] ;  /* 0x00008c00ff037b82 */ /* 0x000e640000000800 */
[----:B------:R2:W-:Y:S04]  /*12aa0*/  STL.64 [R1+0x140], R236 ;  /* 0x000140ec01007387 */ /* 0x0005e80000100a00 */
[----:B------:R2:W-:Y:S04]  /*12ab0*/  STL.64 [R1+0x138], R10 ;  /* 0x0001380a01007387 */ /* 0x0005e80000100a00 */
[----:B------:R-:W4:Y:S04]  /*12ac0*/  LDL.LU.64 R246, [R1+0x6c8] ;  /* 0x0006c80001f67983 */ /* 0x000f280000300a00 */
[----:B------:R-:W4:Y:S04]  /*12ad0*/  LDL.LU.64 R244, [R1+0x6c0] ;  /* 0x0006c00001f47983 */ /* 0x000f280000300a00 */
[----:B------:R2:W-:Y:S04]  /*12ae0*/  LDGSTS.E [R241+0x3c00c], desc[UR8][R10.64], !P1 ;  /* 0x3c00c0000af17fae */ /* 0x0005e8000c921848 */
[----:B------:R1:W-:Y:S04]  /*12af0*/  STL.64 [R1+0xb78], R234 ;  /* 0x000b78ea01007387 */ /* 0x0003e80000100a00 */
[----:B------:R-:W-:Y:S01]  /*12b00*/  LDGSTS.E [R242+0x20000], desc[UR8][R234.64], !P3 ;  /* 0x20000000eaf27fae */ /* 0x000fe2000d921848 */
[----:B------:R-:W-:-:S02]  /*12b10*/  VIADD R7, R7, 0xffffff65 ;  /* 0xffffff6507077836 */ /* 0x000fc40000000000 */
[----:B------:R-:W-:Y:S02]  /*12b20*/  VIADD R252, R6, 0xffffff46 ;  /* 0xffffff4606fc7836 */ /* 0x000fe40000000000 */
[----:B---3--:R-:W-:-:S04]  /*12b30*/  IMAD.WIDE R14, R250, 0x4, R14 ;  /* 0x00000004fa0e7825 */ /* 0x008fc800078e020e */
[C---:B--2---:R-:W-:Y:S01]  /*12b40*/  IMAD.WIDE R236, R250.reuse, 0x4, R12 ;  /* 0x00000004faec7825 */ /* 0x044fe200078e020c */
[----:B------:R2:W-:Y:S03]  /*12b50*/  STL.64 [R1+0xb70], R14 ;  /* 0x000b700e01007387 */ /* 0x0005e60000100a00 */
[----:B------:R-:W-:Y:S01]  /*12b60*/  IMAD.WIDE R10, R250, 0x4, R16 ;  /* 0x00000004fa0a7825 */ /* 0x000fe200078e0210 */
[----:B------:R-:W3:Y:S01]  /*12b70*/  LDL.LU.64 R12, [R1+0x4f8] ;  /* 0x0004f800010c7983 */ /* 0x000ee20000300a00 */
[----:B------:R-:W-:Y:S01]  /*12b80*/  ISETP.GE.U32.AND P0, PT, R7, 0x7ffffee6, PT ;  /* 0x7ffffee60700780c */ /* 0x000fe20003f06070 */
[----:B------:R-:W3:Y:S02]  /*12b90*/  LDC R6, c[0x0][0x230] ;  /* 0x00008c00ff067b82 */ /* 0x000ee40000000800 */
[----:B------:R-:W3:Y:S04]  /*12ba0*/  LDL.LU.64 R16, [R1+0x4f0] ;  /* 0x0004f00001107983 */ /* 0x000ee80000300a00 */
[----:B------:R-:W-:Y:S01]  /*12bb0*/  STL.64 [R1+0xb68], R236 ;  /* 0x000b68ec01007387 */ /* 0x000fe20000100a00 */
[----:B------:R-:W-:Y:S01]  /*12bc0*/  ISETP.GE.U32.AND P1, PT, R252, 0x7ffffec7, PT ;  /* 0x7ffffec7fc00780c */ /* 0x000fe20003f26070 */
[----:B------:R-:W-:-:S02]  /*12bd0*/  IMAD.WIDE R132, R250, 0x4, R132 ;  /* 0x00000004fa847825 */ /* 0x000fc400078e0284 */
[----:B------:R2:W-:Y:S01]  /*12be0*/  STL.64 [R1+0xb60], R10 ;  /* 0x000b600a01007387 */ /* 0x0005e20000100a00 */
[----:B------:R-:W-:Y:S01]  /*12bf0*/  IADD3 R5, R5, -0xb9, RZ ;  /* 0xffffff4705057810 */ /* 0x000fe20007ffe0ff */
[----:B------:R-:W3:Y:S02]  /*12c00*/  LDC R7, c[0x0][0x230] ;  /* 0x00008c00ff077b82 */ /* 0x000ee40000000800 */
[----:B-1----:R-:W3:Y:S04]  /*12c10*/  LDL.LU.64 R234, [R1+0x4e8] ;  /* 0x0004e80001ea7983 */ /* 0x002ee80000300a00 */
[----:B------:R-:W-:Y:S01]  /*12c20*/  LDGSTS.E [R242+0x24000], desc[UR8][R14.64], !P3 ;  /* 0x240000000ef27fae */ /* 0x000fe2000d921848 */
[----:B------:R-:W-:Y:S01]  /*12c30*/  IADD3 R252, R4, -0xbc, RZ ;  /* 0xffffff4404fc7810 */ /* 0x000fe20007ffe0ff */
[----:B----4-:R-:W-:-:S02]  /*12c40*/  IMAD.WIDE R18, R250, 0x4, R18 ;  /* 0x00000004fa127825 */ /* 0x010fc400078e0212 */
[----:B--2---:R-:W2:Y:S01]  /*12c50*/  LDL.LU.64 R14, [R1+0x4e0] ;  /* 0x0004e000010e7983 */ /* 0x004ea20000300a00 */
[----:B------:R-:W-:Y:S01]  /*12c60*/  ISETP.GE.U32.AND P4, PT, R5, 0x7ffffec8, PT ;  /* 0x7ffffec80500780c */ /* 0x000fe20003f86070 */
[----:B------:R-:W1:Y:S02]  /*12c70*/  LDC R4, c[0x0][0x230] ;  /* 0x00008c00ff047b82 */ /* 0x000e640000000800 */
[----:B------:R-:W-:Y:S04]  /*12c80*/  LDGSTS.E [R242+0x20004], desc[UR8][R236.64], !P2 ;  /* 0x20004000ecf27fae */ /* 0x000fe8000d121848 */
[----:B------:R4:W-:Y:S01]  /*12c90*/  LDGSTS.E [R242+0x24004], desc[UR8][R10.64], !P2 ;  /* 0x240040000af27fae */ /* 0x0009e2000d121848 */
[----:B------:R-:W-:Y:S01]  /*12ca0*/  ISETP.GE.U32.AND P2, PT, R252, 0x7ffffec5, PT ;  /* 0x7ffffec5fc00780c */ /* 0x000fe20003f46070 */
[----:B------:R-:W-:Y:S01]  /*12cb0*/  VIADD R252, R8, 0xffffff26 ;  /* 0xffffff2608fc7836 */ /* 0x000fe20000000000 */
[----:B------:R-:W1:Y:S01]  /*12cc0*/  LDC R5, c[0x0][0x230] ;  /* 0x00008c00ff057b82 */ /* 0x000e620000000800 */
[----:B------:R4:W-:Y:S01]  /*12cd0*/  STL.64 [R1+0xb58], R132 ;  /* 0x000b588401007387 */ /* 0x0009e20000100a00 */
[----:B------:R-:W-:-:S03]  /*12ce0*/  IMAD.WIDE R8, R250, 0x4, R244 ;  /* 0x00000004fa087825 */ /* 0x000fc600078e02f4 */
[----:B------:R1:W-:Y:S01]  /*12cf0*/  STL.64 [R1+0xb50], R18 ;  /* 0x000b501201007387 */ /* 0x0003e20000100a00 */
[----:B----4-:R-:W-:-:S03]  /*12d00*/  IMAD.WIDE R10, R250, 0x4, R246 ;  /* 0x00000004fa0a7825 */ /* 0x010fc600078e02f6 */
[----:B------:R-:W4:Y:S04]  /*12d10*/  LDL.LU.64 R244, [R1+0x4d8] ;  /* 0x0004d80001f47983 */ /* 0x000f280000300a00 */
[----:B------:R-:W4:Y:S04]  /*12d20*/  LDL.LU.64 R246, [R1+0x4d0] ;  /* 0x0004d00001f67983 */ /* 0x000f280000300a00 */
[----:B------:R-:W-:Y:S04]  /*12d30*/  STL.64 [R1+0xb48], R10 ;  /* 0x000b480a01007387 */ /* 0x000fe80000100a00 */
[----:B------:R-:W-:Y:S04]  /*12d40*/  LDGSTS.E [R242+0x20008], desc[UR8][R132.64], !P0 ;  /* 0x2000800084f27fae */ /* 0x000fe8000c121848 */
[----:B------:R1:W-:Y:S04]  /*12d50*/  STL.64 [R1+0xb40], R8 ;  /* 0x000b400801007387 */ /* 0x0003e80000100a00 */
[----:B------:R-:W-:Y:S04]  /*12d60*/  LDGSTS.E [R242+0x24008], desc[UR8][R18.64], !P0 ;  /* 0x2400800012f27fae */ /* 0x000fe8000c121848 */
[----:B------:R-:W4:Y:S04]  /*12d70*/  LDL.LU.64 R132, [R1+0x4c8] ;  /* 0x0004c80001847983 */ /* 0x000f280000300a00 */
[----:B------:R-:W-:Y:S04]  /*12d80*/  LDGSTS.E [R242+0x2000c], desc[UR8][R10.64], !P5 ;  /* 0x2000c0000af27fae */ /* 0x000fe8000e921848 */
[----:B-1----:R-:W4:Y:S04]  /*12d90*/  LDL.LU.64 R18, [R1+0x4c0] ;  /* 0x0004c00001127983 */ /* 0x002f280000300a00 */
[----:B------:R1:W-:Y:S01]  /*12da0*/  LDGSTS.E [R242+0x2400c], desc[UR8][R8.64], !P5 ;  /* 0x2400c00008f27fae */ /* 0x0003e2000e921848 */
[----:B------:R-:W-:-:S05]  /*12db0*/  VIADD R3, R3, 0xffffff45 ;  /* 0xffffff4503037836 */ /* 0x000fca0000000000 */
[----:B------:R-:W-:Y:S01]  /*12dc0*/  ISETP.GE.U32.AND P3, PT, R3, 0x7ffffec6, PT ;  /* 0x7ffffec60300780c */ /* 0x000fe20003f66070 */
[----:B-1----:R-:W1:Y:S01]  /*12dd0*/  LDC R8, c[0x0][0x230] ;  /* 0x00008c00ff087b82 */ /* 0x002e620000000800 */
[----:B---3--:R-:W-:-:S04]  /*12de0*/  IMAD.WIDE R12, R250, 0x4, R12 ;  /* 0x00000004fa0c7825 */ /* 0x008fc800078e020c */
[C---:B------:R-:W-:Y:S01]  /*12df0*/  IMAD.WIDE R16, R250.reuse, 0x4, R16 ;  /* 0x00000004fa107825 */ /* 0x040fe200078e0210 */
[----:B------:R3:W-:Y:S03]  /*12e00*/  STL.64 [R1+0x978], R12 ;  /* 0x0009780c01007387 */ /* 0x0007e60000100a00 */
[C---:B------:R-:W-:Y:S01]  /*12e10*/  IMAD.WIDE R236, R250.reuse, 0x4, R234 ;  /* 0x00000004faec7825 */ /* 0x040fe200078e02ea */
[----:B------:R1:W-:Y:S03]  /*12e20*/  STL.64 [R1+0x970], R16 ;  /* 0x0009701001007387 */ /* 0x0003e60000100a00 */
[C---:B--2---:R-:W-:Y:S01]  /*12e30*/  IMAD.WIDE R10, R250.reuse, 0x4, R14 ;  /* 0x00000004fa0a7825 */ /* 0x044fe200078e020e */
[----:B------:R-:W2:Y:S03]  /*12e40*/  LDL.LU.64 R234, [R1+0x2f8] ;  /* 0x0002f80001ea7983 */ /* 0x000ea60000300a00 */
[C---:B----4-:R-:W-:Y:S01]  /*12e50*/  IMAD.WIDE R244, R250.reuse, 0x4, R244 ;  /* 0x00000004faf47825 */ /* 0x050fe200078e02f4 */
[----:B------:R-:W4:Y:S03]  /*12e60*/  LDL.LU.64 R14, [R1+0x2f0] ;  /* 0x0002f000010e7983 */ /* 0x000f260000300a00 */
[----:B------:R-:W-:Y:S01]  /*12e70*/  IMAD.WIDE R238, R250, 0x4, R246 ;  /* 0x00000004faee7825 */ /* 0x000fe200078e02f6 */
[----:B------:R1:W-:Y:S01]  /*12e80*/  STL.64 [R1+0x968], R236 ;  /* 0x000968ec01007387 */ /* 0x0003e20000100a00 */
[----:B------:R-:W-:Y:S01]  /*12e90*/  ISETP.GE.U32.AND P5, PT, R252, 0x7ffffea7, PT ;  /* 0x7ffffea7fc00780c */ /* 0x000fe20003fa6070 */
[----:B------:R-:W4:Y:S02]  /*12ea0*/  LDC R3, c[0x0][0x230] ;  /* 0x00008c00ff037b82 */ /* 0x000f240000000800 */
[----:B------:R-:W-:Y:S04]  /*12eb0*/  LDGSTS.E [R242+0x28000], desc[UR8][R12.64], !P4 ;  /* 0x280000000cf27fae */ /* 0x000fe8000e121848 */
[----:B------:R1:W-:Y:S04]  /*12ec0*/  STL.64 [R1+0x960], R10 ;  /* 0x0009600a01007387 */ /* 0x0003e80000100a00 */
[----:B------:R-:W-:Y:S04]  /*12ed0*/  LDGSTS.E [R242+0x2c000], desc[UR8][R16.64], !P4 ;  /* 0x2c00000010f27fae */ /* 0x000fe8000e121848 */
[----:B---3--:R-:W3:Y:S04]  /*12ee0*/  LDL.LU.64 R12, [R1+0x2e8] ;  /* 0x0002e800010c7983 */ /* 0x008ee80000300a00 */
[----:B------:R1:W-:Y:S04]  /*12ef0*/  LDGSTS.E [R242+0x28004], desc[UR8][R236.64], !P1 ;  /* 0x28004000ecf27fae */ /* 0x0003e8000c921848 */
[----:B-1----:R-:W3:Y:S04]  /*12f00*/  LDL.LU.64 R16, [R1+0x2e0] ;  /* 0x0002e00001107983 */ /* 0x002ee80000300a00 */
[----:B------:R1:W-:Y:S01]  /*12f10*/  LDGSTS.E [R242+0x2c004], desc[UR8][R10.64], !P1 ;  /* 0x2c0040000af27fae */ /* 0x0003e2000c921848 */
[----:B------:R-:W-:-:S03]  /*12f20*/  IMAD.WIDE R236, R250, 0x4, R132 ;  /* 0x00000004faec7825 */ /* 0x000fc600078e0284 */
[----:B------:R2:W-:Y:S04]  /*12f30*/  STL.64 [R1+0x958], R244 ;  /* 0x000958f401007387 */ /* 0x0005e80000100a00 */
[----:B------:R-:W-:Y:S01]  /*12f40*/  STL.64 [R1+0x950], R238 ;  /* 0x000950ee01007387 */ /* 0x000fe20000100a00 */
[----:B-1----:R-:W-:-:S03]  /*12f50*/  IMAD.WIDE R10, R250, 0x4, R18 ;  /* 0x00000004fa0a7825 */ /* 0x002fc600078e0212 */
[----:B------:R-:W3:Y:S04]  /*12f60*/  LDL.LU.64 R132, [R1+0x2d8] ;  /* 0x0002d80001847983 */ /* 0x000ee80000300a00 */
[----:B------:R-:W3:Y:S04]  /*12f70*/  LDL.LU.64 R18, [R1+0x2d0] ;  /* 0x0002d00001127983 */ /* 0x000ee80000300a00 */
[----:B------:R-:W-:Y:S04]  /*12f80*/  STL.64 [R1+0x948], R236 ;  /* 0x000948ec01007387 */ /* 0x000fe80000100a00 */
[----:B------:R3:W-:Y:S04]  /*12f90*/  STL.64 [R1+0x940], R10 ;  /* 0x0009400a01007387 */ /* 0x0007e80000100a00 */
[----:B------:R-:W-:Y:S04]  /*12fa0*/  LDGSTS.E [R242+0x28008], desc[UR8][R244.64], !P3 ;  /* 0x28008000f4f27fae */ /* 0x000fe8000d921848 */
[----:B------:R-:W3:Y:S01]  /*12fb0*/  LDL.LU.64 R246, [R1+0x2c8] ;  /* 0x0002c80001f67983 */ /* 0x000ee20000300a00 */
[----:B------:R-:W-:-:S02]  /*12fc0*/  VIADD R7, R7, 0xffffff27 ;  /* 0xffffff2707077836 */ /* 0x000fc40000000000 */
[----:B------:R-:W-:Y:S01]  /*12fd0*/  VIADD R252, R6, 0xffffff24 ;  /* 0xffffff2406fc7836 */ /* 0x000fe20000000000 */
[----:B------:R-:W-:Y:S01]  /*12fe0*/  LDGSTS.E [R242+0x2c008], desc[UR8][R238.64], !P3 ;  /* 0x2c008000eef27fae */ /* 0x000fe2000d921848 */
[----:B------:R-:W-:Y:S01]  /*12ff0*/  IADD3 R5, R5, -0xdb, RZ ;  /* 0xffffff2505057810 */ /* 0x000fe20007ffe0ff */
[----:B--2---:R-:W-:Y:S02]  /*13000*/  IMAD.WIDE R234, R250, 0x4, R234 ;  /* 0x00000004faea7825 */ /* 0x004fe400078e02ea */
[----:B------:R-:W2:Y:S01]  /*13010*/  LDL.LU.64 R244, [R1+0x2c0] ;  /* 0x0002c00001f47983 */ /* 0x000ea20000300a00 */
[----:B------:R-:W-:Y:S01]  /*13020*/  ISETP.GE.U32.AND P0, PT, R7, 0x7ffffea8, PT ;  /* 0x7ffffea80700780c */ /* 0x000fe20003f06070 */
[----:B------:R-:W1:Y:S01]  /*13030*/  LDC R6, c[0x0][0x230] ;  /* 0x00008c00ff067b82 */ /* 0x000e620000000800 */
[----:B------:R-:W-:Y:S01]  /*13040*/  ISETP.GE.U32.AND P1, PT, R252, 0x7ffffea5, PT ;  /* 0x7ffffea5fc00780c */ /* 0x000fe20003f26070 */
[----:B------:R-:W-:Y:S01]  /*13050*/  LDGSTS.E [R242+0x2800c], desc[UR8][R236.64], !P2 ;  /* 0x2800c000ecf27fae */ /* 0x000fe2000d121848 */
[----:B------:R-:W-:-:S03]  /*13060*/  IADD3 R252, R4, -0xfa, RZ ;  /* 0xffffff0604fc7810 */ /* 0x000fc60007ffe0ff */
[----:B------:R3:W-:Y:S01]  /*13070*/  LDGSTS.E [R242+0x2c00c], desc[UR8][R10.64], !P2 ;  /* 0x2c00c0000af27fae */ /* 0x0007e2000d121848 */
[----:B------:R-:W-:Y:S01]  /*13080*/  ISETP.GE.U32.AND P2, PT, R252, 0x7ffffe87, PT ;  /* 0x7ffffe87fc00780c */ /* 0x000fe20003f46070 */
[----:B------:R-:W-:Y:S02]  /*13090*/  VIADD R252, R8, 0xffffff04 ;  /* 0xffffff0408fc7836 */ /* 0x000fe40000000000 */
[C---:B----4-:R-:W-:Y:S01]  /*130a0*/  IMAD.WIDE R14, R250.reuse, 0x4, R14 ;  /* 0x00000004fa0e7825 */ /* 0x050fe200078e020e */
[----:B------:R4:W-:Y:S01]  /*130b0*/  STL.64 [R1+0x3f0], R234 ;  /* 0x0003f0ea01007387 */ /* 0x0009e20000100a00 */
[----:B------:R-:W-:Y:S01]  /*130c0*/  ISETP.GE.U32.AND P4, PT, R5, 0x7ffffea6, PT ;  /* 0x7ffffea60500780c */ /* 0x000fe20003f86070 */
[----:B------:R-:W1:Y:S02]  /*130d0*/  LDC R4, c[0x0][0x230] ;  /* 0x00008c00ff047b82 */ /* 0x000e640000000800 */
[----:B------:R4:W-:Y:S04]  /*130e0*/  STL.64 [R1+0x300], R14 ;  /* 0x0003000e01007387 */ /* 0x0009e80000100a00 */
[----:B------:R-:W-:Y:S01]  /*130f0*/  LDGSTS.E [R242+0x30000], desc[UR8][R234.64], !P0 ;  /* 0x30000000eaf27fae */ /* 0x000fe2000c121848 */
[----:B------:R-:W-:Y:S01]  /*13100*/  VIADD R3, R3, 0xffffff07 ;  /* 0xffffff0703037836 */ /* 0x000fe20000000000 */
[----:B------:R-:W1:Y:S02]  /*13110*/  LDC R7, c[0x0][0x230] ;  /* 0x00008c00ff077b82 */ /* 0x000e640000000800 */
[----:B------:R-:W-:Y:S01]  /*13120*/  LDGSTS.E [R242+0x34000], desc[UR8][R14.64], !P0 ;  /* 0x340000000ef27fae */ /* 0x000fe2000c121848 */
[----:B---3--:R-:W-:-:S05]  /*13130*/  IMAD.WIDE R10, R250, 0x4, R12 ;  /* 0x00000004fa0a7825 */ /* 0x008fca00078e020c */
[----:B------:R-:W3:Y:S01]  /*13140*/  LDC R5, c[0x0][0x230] ;  /* 0x00008c00ff057b82 */ /* 0x000ee20000000800 */
[----:B------:R-:W3:Y:S04]  /*13150*/  LDL.LU.64 R12, [R1+0xf8] ;  /* 0x0000f800010c7983 */ /* 0x000ee80000300a00 */
[----:B------:R-:W-:Y:S01]  /*13160*/  LDGSTS.E [R242+0x30004], desc[UR8][R10.64], !P5 ;  /* 0x300040000af27fae */ /* 0x000fe2000e921848 */
[----:B------:R-:W-:-:S03]  /*13170*/  IMAD.WIDE R8, R250, 0x4, R16 ;  /* 0x00000004fa087825 */ /* 0x000fc600078e0210 */
[----:B------:R-:W3:Y:S04]  /*13180*/  LDL.LU.64 R16, [R1+0xf0] ;  /* 0x0000f00001107983 */ /* 0x000ee80000300a00 */
[----:B------:R-:W-:Y:S04]  /*13190*/  STL.64 [R1+0x310], R10 ;  /* 0x0003100a01007387 */ /* 0x000fe80000100a00 */
[----:B------:R1:W-:Y:S04]  /*131a0*/  STL.64 [R1+0x320], R8 ;  /* 0x0003200801007387 */ /* 0x0003e80000100a00 */
[----:B----4-:R-:W4:Y:S04]  /*131b0*/  LDL.LU.64 R234, [R1+0xe8] ;  /* 0x0000e80001ea7983 */ /* 0x010f280000300a00 */
[----:B------:R-:W4:Y:S01]  /*131c0*/  LDL.LU.64 R14, [R1+0xe0] ;  /* 0x0000e000010e7983 */ /* 0x000f220000300a00 */
[----:B------:R-:W-:-:S03]  /*131d0*/  IMAD.WIDE R132, R250, 0x4, R132 ;  /* 0x00000004fa847825 */ /* 0x000fc600078e0284 */
[----:B------:R1:W-:Y:S01]  /*131e0*/  LDGSTS.E [R242+0x34004], desc[UR8][R8.64], !P5 ;  /* 0x3400400008f27fae */ /* 0x0003e2000e921848 */
[----:B------:R-:W-:-:S03]  /*131f0*/  IMAD.WIDE R18, R250, 0x4, R18 ;  /* 0x00000004fa127825 */ /* 0x000fc600078e0212 */
[----:B------:R3:W-:Y:S04]  /*13200*/  STL.64 [R1+0x330], R132 ;  /* 0x0003308401007387 */ /* 0x0007e80000100a00 */
[----:B------:R3:W-:Y:S04]  /*13210*/  STL.64 [R1+0x340], R18 ;  /* 0x0003401201007387 */ /* 0x0007e80000100a00 */
[----:B------:R-:W-:Y:S01]  /*13220*/  LDGSTS.E [R242+0x30008], desc[UR8][R132.64], !P4 ;  /* 0x3000800084f27fae */ /* 0x000fe2000e121848 */
[----:B------:R-:W-:-:S03]  /*13230*/  IMAD.WIDE R236, R250, 0x4, R246 ;  /* 0x00000004faec7825 */ /* 0x000fc600078e02f6 */
[----:B------:R-:W-:Y:S01]  /*13240*/  LDGSTS.E [R242+0x34008], desc[UR8][R18.64], !P4 ;  /* 0x3400800012f27fae */ /* 0x000fe2000e121848 */
[----:B------:R-:W-:Y:S01]  /*13250*/  ISETP.GE.U32.AND P3, PT, R3, 0x7ffffe88, PT ;  /* 0x7ffffe880300780c */ /* 0x000fe20003f66070 */
[----:B-1----:R-:W1:Y:S02]  /*13260*/  LDC R8, c[0x0][0x230] ;  /* 0x00008c00ff087b82 */ /* 0x002e640000000800 */
[----:B------:R-:W4:Y:S04]  /*13270*/  LDL.LU.64 R246, [R1+0xd8] ;  /* 0x0000d80001f67983 */ /* 0x000f280000300a00 */
[----:B------:R4:W-:Y:S01]  /*13280*/  LDGSTS.E [R242+0x3000c], desc[UR8][R236.64], !P1 ;  /* 0x3000c000ecf27fae */ /* 0x0009e2000c921848 */
[----:B--2---:R-:W-:Y:S01]  /*13290*/  IMAD.WIDE R10, R250, 0x4, R244 ;  /* 0x00000004fa0a7825 */ /* 0x004fe200078e02f4 */
[----:B------:R-:W-:-:S02]  /*132a0*/  ISETP.GE.U32.AND P5, PT, R252, 0x7ffffe85, PT ;  /* 0x7ffffe85fc00780c */ /* 0x000fc40003fa6070 */
[----:B------:R-:W2:Y:S01]  /*132b0*/  LDL.LU.64 R244, [R1+0xd0] ;  /* 0x0000d00001f47983 */ /* 0x000ea20000300a00 */
[----:B------:R-:W-:Y:S01]  /*132c0*/  VIADD R7, R7, 0xffffff05 ;  /* 0xffffff0507077836 */ /* 0x000fe20000000000 */
[----:B---3--:R-:W-:Y:S02]  /*132d0*/  IADD3 R5, R5, -0x9d, RZ ;  /* 0xffffff6305057810 */ /* 0x008fe40007ffe0ff */
[----:B------:R4:W-:Y:S01]  /*132e0*/  STL.64 [R1+0x350], R236 ;  /* 0x000350ec01007387 */ /* 0x0009e20000100a00 */
[----:B------:R-:W3:Y:S03]  /*132f0*/  LDC R3, c[0x0][0x230] ;  /* 0x00008c00ff037b82 */ /* 0x000ee60000000800 */
[----:B------:R1:W-:Y:S04]  /*13300*/  STL.64 [R1+0x360], R10 ;  /* 0x0003600a01007387 */ /* 0x0003e80000100a00 */
[----:B------:R-:W2:Y:S04]  /*13310*/  LDL.LU.64 R132, [R1+0xc8] ;  /* 0x0000c80001847983 */ /* 0x000ea80000300a00 */
[----:B------:R-:W2:Y:S04]  /*13320*/  LDL.LU.64 R18, [R1+0xc0] ;  /* 0x0000c00001127983 */ /* 0x000ea80000300a00 */
        /* <DEDUP_REMOVED lines=9> */
[----:B------:R2:W-:Y:S04]  /*133c0*/  LDGSTS.E [R242+0x38004], desc[UR8][R236.64], !P2 ;  /* 0x38004000ecf27fae */ /* 0x0005e8000d121848 */
[----:B------:R-:W4:Y:S04]  /*133d0*/  LDL.LU.64 R14, [R1+0x6b8] ;  /* 0x0006b800010e7983 */ /* 0x000f280000300a00 */
[----:B------:R-:W4:Y:S04]  /*133e0*/  LDL.LU.64 R234, [R1+0x6b0] ;  /* 0x0006b00001ea7983 */ /* 0x000f280000300a00 */
[----:B------:R2:W-:Y:S04]  /*133f0*/  STL.64 [R1+0x390], R236 ;  /* 0x000390ec01007387 */ /* 0x0005e80000100a00 */
[----:B------:R1:W-:Y:S04]  /*13400*/  STL.64 [R1+0x3a0], R10 ;  /* 0x0003a00a01007387 */ /* 0x0003e80000100a00 */
[----:B---3--:R-:W3:Y:S04]  /*13410*/  LDL.LU.64 R12, [R1+0x6a8] ;  /* 0x0006a800010c7983 */ /* 0x008ee80000300a00 */
[----:B------:R-:W3:Y:S01]  /*13420*/  LDL.LU.64 R16, [R1+0x6a0] ;  /* 0x0006a00001107983 */ /* 0x000ee20000300a00 */
[----:B------:R-:W-:-:S02]  /*13430*/  VIADD R252, R6, 0xffffff62 ;  /* 0xffffff6206fc7836 */ /* 0x000fc40000000000 */
[----:B------:R-:W-:Y:S01]  /*13440*/  IMAD.WIDE R238, R250, 0x4, R246 ;  /* 0x00000004faee7825 */ /* 0x000fe200078e02f6 */
[----:B------:R1:W-:Y:S01]  /*13450*/  LDGSTS.E [R242+0x3c004], desc[UR8][R10.64], !P2 ;  /* 0x3c0040000af27fae */ /* 0x0003e2000d121848 */
[----:B------:R-:W-:Y:S01]  /*13460*/  ISETP.GE.U32.AND P0, PT, R7, 0x7ffffe86, PT ;  /* 0x7ffffe860700780c */ /* 0x000fe20003f06070 */
[----:B------:R-:W3:Y:S01]  /*13470*/  LDC R6, c[0x0][0x230] ;  /* 0x00008c00ff067b82 */ /* 0x000ee20000000800 */
[----:B------:R-:W-:Y:S02]  /*13480*/  ISETP.GE.U32.AND P1, PT, R252, 0x7ffffee3, PT ;  /* 0x7ffffee3fc00780c */ /* 0x000fe40003f26070 */
[----:B------:R-:W-:Y:S01]  /*13490*/  IADD3 R252, R4, -0xa0, RZ ;  /* 0xffffff6004fc7810 */ /* 0x000fe20007ffe0ff */
[----:B------:R-:W-:Y:S03]  /*134a0*/  STL.64 [R1+0x3b0], R238 ;  /* 0x0003b0ee01007387 */ /* 0x000fe60000100a00 */
[----:B------:R-:W-:Y:S01]  /*134b0*/  ISETP.GE.U32.AND P2, PT, R252, 0x7ffffee1, PT ;  /* 0x7ffffee1fc00780c */ /* 0x000fe20003f46070 */
[----:B------:R-:W-:Y:S01]  /*134c0*/  VIADD R252, R8, 0xffffff42 ;  /* 0xffffff4208fc7836 */ /* 0x000fe20000000000 */
[----:B------:R-:W-:Y:S01]  /*134d0*/  ISETP.GE.U32.AND P4, PT, R5, 0x7ffffee4, PT ;  /* 0x7ffffee40500780c */ /* 0x000fe20003f86070 */
[----:B------:R-:W3:Y:S02]  /*134e0*/  LDC R7, c[0x0][0x230] ;  /* 0x00008c00ff077b82 */ /* 0x000ee40000000800 */
[----:B------:R-:W-:Y:S01]  /*134f0*/  LDGSTS.E [R242+0x38008], desc[UR8][R238.64], !P0 ;  /* 0x38008000eef27fae */ /* 0x000fe2000c121848 */
[----:B------:R-:W-:-:S05]  /*13500*/  VIADD R3, R3, 0xffffff61 ;  /* 0xffffff6103037836 */ /* 0x000fca0000000000 */
[----:B------:R-:W3:Y:S01]  /*13510*/  LDC R4, c[0x0][0x230] ;  /* 0x00008c00ff047b82 */ /* 0x000ee20000000800 */
[----:B--2---:R-:W-:-:S07]  /*13520*/  IMAD.WIDE R236, R250, 0x4, R244 ;  /* 0x00000004faec7825 */ /* 0x004fce00078e02f4 */
[----:B------:R-:W2:Y:S01]  /*13530*/  LDC R5, c[0x0][0x230] ;  /* 0x00008c00ff057b82 */ /* 0x000ea20000000800 */
[----:B------:R-:W-:Y:S04]  /*13540*/  STL.64 [R1+0x3c0], R236 ;  /* 0x0003c0ec01007387 */ /* 0x000fe80000100a00 */
[----:B------:R-:W-:Y:S01]  /*13550*/  LDGSTS.E [R242+0x3c008], desc[UR8][R236.64], !P0 ;  /* 0x3c008000ecf27fae */ /* 0x000fe2000c121848 */
[----:B-1----:R-:W-:-:S04]  /*13560*/  IMAD.WIDE R10, R250, 0x4, R132 ;  /* 0x00000004fa0a7825 */ /* 0x002fc800078e0284 */
[C---:B------:R-:W-:Y:S01]  /*13570*/  IMAD.WIDE R8, R250.reuse, 0x4, R18 ;  /* 0x00000004fa087825 */ /* 0x040fe200078e0212 */
[----:B------:R-:W-:Y:S04]  /*13580*/  LDGSTS.E [R242+0x3800c], desc[UR8][R10.64], !P5 ;  /* 0x3800c0000af27fae */ /* 0x000fe8000e921848 */
[----:B------:R-:W2:Y:S04]  /*13590*/  LDL.LU.64 R18, [R1+0x698] ;  /* 0x0006980001127983 */ /* 0x000ea80000300a00 */
[----:B------:R-:W2:Y:S04]  /*135a0*/  LDL.LU.64 R132, [R1+0x690] ;  /* 0x0006900001847983 */ /* 0x000ea80000300a00 */
[----:B------:R-:W-:Y:S04]  /*135b0*/  STL.64 [R1+0x3d0], R10 ;  /* 0x0003d00a01007387 */ /* 0x000fe80000100a00 */
[----:B------:R1:W-:Y:S04]  /*135c0*/  STL.64 [R1+0x3e0], R8 ;  /* 0x0003e00801007387 */ /* 0x0003e80000100a00 */
[----:B------:R-:W2:Y:S04]  /*135d0*/  LDL.LU.64 R246, [R1+0x688] ;  /* 0x0006880001f67983 */ /* 0x000ea80000300a00 */
[----:B------:R-:W2:Y:S04]  /*135e0*/  LDL.LU.64 R244, [R1+0x680] ;  /* 0x0006800001f47983 */ /* 0x000ea80000300a00 */
[----:B------:R1:W-:Y:S01]  /*135f0*/  LDGSTS.E [R242+0x3c00c], desc[UR8][R8.64], !P5 ;  /* 0x3c00c00008f27fae */ /* 0x0003e2000e921848 */
[C---:B----4-:R-:W-:Y:S01]  /*13600*/  IMAD.WIDE R14, R250.reuse, 0x4, R14 ;  /* 0x00000004fa0e7825 */ /* 0x050fe200078e020e */
[----:B-1----:R-:W1:Y:S03]  /*13610*/  LDC R8, c[0x0][0x230] ;  /* 0x00008c00ff087b82 */ /* 0x002e660000000800 */
[C---:B------:R-:W-:Y:S01]  /*13620*/  IMAD.WIDE R236, R250.reuse, 0x4, R234 ;  /* 0x00000004faec7825 */ /* 0x040fe200078e02ea */
[----:B------:R4:W-:Y:S04]  /*13630*/  STL.64 [R1+0xb38], R14 ;  /* 0x000b380e01007387 */ /* 0x0009e80000100a00 */
[----:B------:R-:W-:Y:S04]  /*13640*/  STL.64 [R1+0xb30], R236 ;  /* 0x000b30ec01007387 */ /* 0x000fe80000100a00 */
[----:B------:R-:W-:Y:S01]  /*13650*/  LDGSTS.E [R243+0x20000], desc[UR8][R14.64], !P4 ;  /* 0x200000000ef37fae */ /* 0x000fe2000e121848 */
[----:B---3--:R-:W-:-:S03]  /*13660*/  IMAD.WIDE R234, R250, 0x4, R12 ;  /* 0x00000004faea7825 */ /* 0x008fc600078e020c */
[----:B------:R3:W-:Y:S01]  /*13670*/  LDGSTS.E [R243+0x24000], desc[UR8][R236.64], !P4 ;  /* 0x24000000ecf37fae */ /* 0x0007e2000e121848 */
[----:B------:R-:W-:-:S03]  /*13680*/  IMAD.WIDE R10, R250, 0x4, R16 ;  /* 0x00000004fa0a7825 */ /* 0x000fc600078e0210 */
[----:B------:R-:W-:Y:S04]  /*13690*/  LDGSTS.E [R243+0x20004], desc[UR8][R234.64], !P1 ;  /* 0x20004000eaf37fae */ /* 0x000fe8000c921848 */
[----:B------:R-:W3:Y:S04]  /*136a0*/  LDL.LU.64 R16, [R1+0x4b8] ;  /* 0x0004b80001107983 */ /* 0x000ee80000300a00 */
[----:B------:R-:W3:Y:S04]  /*136b0*/  LDL.LU.64 R12, [R1+0x4b0] ;  /* 0x0004b000010c7983 */ /* 0x000ee80000300a00 */
[----:B------:R1:W-:Y:S04]  /*136c0*/  STL.64 [R1+0xb28], R234 ;  /* 0x000b28ea01007387 */ /* 0x0003e80000100a00 */
[----:B------:R3:W-:Y:S04]  /*136d0*/  STL.64 [R1+0xb20], R10 ;  /* 0x000b200a01007387 */ /* 0x0007e80000100a00 */
[----:B----4-:R-:W4:Y:S04]  /*136e0*/  LDL.LU.64 R14, [R1+0x4a8] ;  /* 0x0004a800010e7983 */ /* 0x010f280000300a00 */
[----:B-1----:R-:W4:Y:S04]  /*136f0*/  LDL.LU.64 R234, [R1+0x4a0] ;  /* 0x0004a00001ea7983 */ /* 0x002f280000300a00 */
[----:B------:R1:W-:Y:S01]  /*13700*/  LDGSTS.E [R243+0x24004], desc[UR8][R10.64], !P1 ;  /* 0x240040000af37fae */ /* 0x0003e2000c921848 */
[----:B--2---:R-:W-:-:S04]  /*13710*/  IMAD.WIDE R18, R250, 0x4, R18 ;  /* 0x00000004fa127825 */ /* 0x004fc800078e0212 */
[C---:B------:R-:W-:Y:S02]  /*13720*/  IMAD.WIDE R238, R250.reuse, 0x4, R132 ;  /* 0x00000004faee7825 */ /* 0x040fe400078e0284 */
[----:B------:R-:W2:Y:S04]  /*13730*/  LDL.LU.64 R132, [R1+0x498] ;  /* 0x0004980001847983 */ /* 0x000ea80000300a00 */
[----:B------:R1:W-:Y:S04]  /*13740*/  STL.64 [R1+0xb18], R18 ;  /* 0x000b181201007387 */ /* 0x0003e80000100a00 */
[----:B------:R-:W2:Y:S01]  /*13750*/  LDL.LU.64 R248, [R1+0x490] ;  /* 0x0004900001f87983 */ /* 0x000ea20000300a00 */
[----:B---3--:R-:W-:-:S03]  /*13760*/  IMAD.WIDE R236, R250, 0x4, R246 ;  /* 0x00000004faec7825 */ /* 0x008fc600078e02f6 */
[----:B------:R-:W-:Y:S01]  /*13770*/  STL.64 [R1+0xb10], R238 ;  /* 0x000b10ee01007387 */ /* 0x000fe20000100a00 */
[----:B-1----:R-:W-:-:S03]  /*13780*/  IMAD.WIDE R10, R250, 0x4, R244 ;  /* 0x00000004fa0a7825 */ /* 0x002fc600078e02f4 */
[----:B------:R-:W3:Y:S04]  /*13790*/  LDL.LU.64 R246, [R1+0x488] ;  /* 0x0004880001f67983 */ /* 0x000ee80000300a00 */
[----:B------:R-:W3:Y:S01]  /*137a0*/  LDL.LU.64 R244, [R1+0x480] ;  /* 0x0004800001f47983 */ /* 0x000ee20000300a00 */
[----:B------:R-:W-:Y:S01]  /*137b0*/  ISETP.GE.U32.AND P3, PT, R3, 0x7ffffee2, PT ;  /* 0x7ffffee20300780c */ /* 0x000fe20003f66070 */
[----:B------:R-:W-:Y:S01]  /*137c0*/  VIADD R7, R7, 0xffffff43 ;  /* 0xffffff4307077836 */ /* 0x000fe20000000000 */
[----:B------:R-:W-:Y:S01]  /*137d0*/  ISETP.GE.U32.AND P5, PT, R252, 0x7ffffec3, PT ;  /* 0x7ffffec3fc00780c */ /* 0x000fe20003fa6070 */
[----:B------:R-:W-:Y:S01]  /*137e0*/  VIADD R252, R6, 0xffffff40 ;  /* 0xffffff4006fc7836 */ /* 0x000fe20000000000 */
[----:B------:R1:W-:Y:S01]  /*137f0*/  STL.64 [R1+0xb08], R236 ;  /* 0x000b08ec01007387 */ /* 0x0003e20000100a00 */
[----:B------:R-:W2:Y:S01]  /*13800*/  LDC R6, c[0x0][0x230] ;  /* 0x00008c00ff067b82 */ /* 0x000ea20000000800 */
[----:B------:R-:W-:-:S02]  /*13810*/  ISETP.GE.U32.AND P0, PT, R7, 0x7ffffec4, PT ;  /* 0x7ffffec40700780c */ /* 0x000fc40003f06070 */
[----:B------:R-:W-:-:S05]  /*13820*/  ISETP.GE.U32.AND P1, PT, R252, 0x7ffffec1, PT ;  /* 0x7ffffec1fc00780c */ /* 0x000fca0003f26070 */
[----:B------:R-:W-:Y:S01]  /*13830*/  LDGSTS.E [R243+0x20008], desc[UR8][R18.64], !P3 ;  /* 0x2000800012f37fae */ /* 0x000fe2000d921848 */
[----:B------:R-:W-:Y:S01]  /*13840*/  IADD3 R252, R4, -0xde, RZ ;  /* 0xffffff2204fc7810 */ /* 0x000fe20007ffe0ff */
[----:B------:R-:W4:Y:S02]  /*13850*/  LDC R7, c[0x0][0x230] ;  /* 0x00008c00ff077b82 */ /* 0x000f240000000800 */
[----:B------:R-:W-:Y:S04]  /*13860*/  LDGSTS.E [R243+0x24008], desc[UR8][R238.64], !P3 ;  /* 0x24008000eef37fae */ /* 0x000fe8000d921848 */
[----:B------:R1:W-:Y:S01]  /*13870*/  LDGSTS.E [R243+0x2000c], desc[UR8][R236.64], !P2 ;  /* 0x2000c000ecf37fae */ /* 0x0003e2000d121848 */
[----:B------:R-:W-:Y:S01]  /*13880*/  IADD3 R5, R5, -0xbf, RZ ;  /* 0xffffff4105057810 */ /* 0x000fe20007ffe0ff */
[----:B------:R-:W2:Y:S02]  /*13890*/  LDC R3, c[0x0][0x230] ;  /* 0x00008c00ff037b82 */ /* 0x000ea40000000800 */
[----:B------:R-:W3:Y:S04]  /*138a0*/  LDL.LU.64 R18, [R1+0x1600] ;  /* 0x0016000001127983 */ /* 0x000ee80000300a00 */
[----:B------:R4:W-:Y:S02]  /*138b0*/  STL.64 [R1+0xb00], R10 ;  /* 0x000b000a01007387 */ /* 0x0009e40000100a00 */
[----:B------:R-:W3:Y:S02]  /*138c0*/  LDC R4, c[0x0][0x230] ;  /* 0x00008c00ff047b82 */ /* 0x000ee40000000800 */
[----:B------:R4:W-:Y:S01]  /*138d0*/  LDGSTS.E [R243+0x2400c], desc[UR8][R10.64], !P2 ;  /* 0x2400c0000af37fae */ /* 0x0009e2000d121848 */
[----:B------:R-:W-:Y:S01]  /*138e0*/  ISETP.GE.U32.AND P2, PT, R252, 0x7ffffea3, PT ;  /* 0x7ffffea3fc00780c */ /* 0x000fe20003f46070 */
[----:B------:R-:W-:-:S02]  /*138f0*/  VIADD R252, R8, 0xffffff20 ;  /* 0xffffff2008fc7836 */ /* 0x000fc40000000000 */
[----:B------:R-:W-:-:S04]  /*13900*/  IMAD.WIDE R16, R250, 0x4, R16 ;  /* 0x00000004fa107825 */ /* 0x000fc800078e0210 */
[C---:B-1----:R-:W-:Y:S01]  /*13910*/  IMAD.WIDE R236, R250.reuse, 0x4, R12 ;  /* 0x00000004faec7825 */ /* 0x042fe200078e020c */
[----:B------:R1:W-:Y:S04]  /*13920*/  STL.64 [R1+0x938], R16 ;  /* 0x0009381001007387 */ /* 0x0003e80000100a00 */
[----:B------:R-:W-:Y:S01]  /*13930*/  LDGSTS.E [R243+0x28000], desc[UR8][R16.64], !P0 ;  /* 0x2800000010f37fae */ /* 0x000fe2000c121848 */
[----:B------:R-:W-:Y:S01]  /*13940*/  ISETP.GE.U32.AND P4, PT, R5, 0x7ffffec2, PT ;  /* 0x7ffffec20500780c */ /* 0x000fe20003f86070 */
[----:B----4-:R-:W-:Y:S01]  /*13950*/  VIADD R7, R7, 0xffffff21 ;  /* 0xffffff2107077836 */ /* 0x010fe20000000000 */
[----:B------:R-:W4:Y:S01]  /*13960*/  LDC R5, c[0x0][0x230] ;  /* 0x00008c00ff057b82 */ /* 0x000f220000000800 */
[----:B------:R4:W-:Y:S01]  /*13970*/  LDGSTS.E [R243+0x2c000], desc[UR8][R236.64], !P0 ;  /* 0x2c000000ecf37fae */ /* 0x0009e2000c121848 */
[----:B------:R-:W-:-:S03]  /*13980*/  IMAD.WIDE R10, R250, 0x4, R14 ;  /* 0x00000004fa0a7825 */ /* 0x000fc600078e020e */
[----:B------:R-:W3:Y:S01]  /*13990*/  LDL.LU.64 R14, [R1+0x2b8] ;  /* 0x0002b800010e7983 */ /* 0x000ee20000300a00 */
[----:B------:R-:W-:-:S03]  /*139a0*/  IMAD.WIDE R8, R250, 0x4, R234 ;  /* 0x00000004fa087825 */ /* 0x000fc600078e02ea */
[----:B------:R4:W-:Y:S04]  /*139b0*/  STL.64 [R1+0x930], R236 ;  /* 0x000930ec01007387 */ /* 0x0009e80000100a00 */
[----:B------:R-:W3:Y:S04]  /*139c0*/  LDL.LU.64 R12, [R1+0x2b0] ;  /* 0x0002b000010c7983 */ /* 0x000ee80000300a00 */
[----:B------:R4:W-:Y:S04]  /*139d0*/  STL.64 [R1+0x928], R10 ;  /* 0x0009280a01007387 */ /* 0x0009e80000100a00 */
[----:B------:R-:W3:Y:S01]  /*139e0*/  LDL.LU.64 R234, [R1+0x2a8] ;  /* 0x0002a80001ea7983 */ /* 0x000ee20000300a00 */
[----:B------:R-:W-:Y:S01]  /*139f0*/  ISETP.GE.U32.AND P0, PT, R7, 0x7ffffea2, PT ;  /* 0x7ffffea20700780c */ /* 0x000fe20003f06070 */
[----:B--2---:R-:W-:-:S02]  /*13a00*/  IMAD.WIDE R132, R250, 0x4, R132 ;  /* 0x00000004fa847825 */ /* 0x004fc400078e0284 */
[----:B-1----:R-:W2:Y:S02]  /*13a10*/  LDL.LU.64 R16, [R1+0x2a0] ;  /* 0x0002a00001107983 */ /* 0x002ea40000300a00 */
[----:B------:R-:W-:Y:S02]  /*13a20*/  VIADD R3, R3, 0xffffff23 ;  /* 0xffffff2303037836 */ /* 0x000fe40000000000 */
[----:B------:R1:W-:Y:S01]  /*13a30*/  LDGSTS.E [R243+0x28004], desc[UR8][R10.64], !P5 ;  /* 0x280040000af37fae */ /* 0x0003e2000e921848 */
[----:B----4-:R-:W-:Y:S01]  /*13a40*/  IADD3 R5, R5, -0xfd, RZ ;  /* 0xffffff0305057810 */ /* 0x010fe20007ffe0ff */
[----:B------:R-:W4:Y:S02]  /*13a50*/  LDC R236, c[0x0][0x230] ;  /* 0x00008c00ffec7b82 */ /* 0x000f240000000800 */
[----:B------:R3:W-:Y:S01]  /*13a60*/  LDGSTS.E [R243+0x2c004], desc[UR8][R8.64], !P5 ;  /* 0x2c00400008f37fae */ /* 0x0007e2000e921848 */
[----:B------:R-:W-:Y:S01]  /*13a70*/  ISETP.GE.U32.AND P5, PT, R252, 0x7ffffea1, PT ;  /* 0x7ffffea1fc00780c */ /* 0x000fe20003fa6070 */
[----:B------:R-:W-:-:S02]  /*13a80*/  VIADD R252, R6, 0xffffff02 ;  /* 0xffffff0206fc7836 */ /* 0x000fc40000000000 */
[----:B------:R3:W-:Y:S01]  /*13a90*/  STL.64 [R1+0x920], R8 ;  /* 0x0009200801007387 */ /* 0x0007e20000100a00 */
[----:B-1----:R-:W-:-:S03]  /*13aa0*/  IMAD.WIDE R10, R250, 0x4, R248 ;  /* 0x00000004fa0a7825 */ /* 0x002fc600078e02f8 */
[----:B------:R-:W-:Y:S01]  /*13ab0*/  STL.64 [R1+0x4a0], R132 ;  /* 0x0004a08401007387 */ /* 0x000fe20000100a00 */
[----:B---3--:R-:W-:-:S03]  /*13ac0*/  IMAD.WIDE R6, R250, 0x4, R244 ;  /* 0x00000004fa067825 */ /* 0x008fc600078e02f4 */
[----:B------:R-:W-:Y:S01]  /*13ad0*/  LDGSTS.E [R243+0x28008], desc[UR8][R132.64], !P4 ;  /* 0x2800800084f37fae */ /* 0x000fe2000e121848 */
[----:B------:R-:W-:-:S03]  /*13ae0*/  IMAD.WIDE R8, R250, 0x4, R246 ;  /* 0x00000004fa087825 */ /* 0x000fc600078e02f6 */
[----:B------:R-:W-:Y:S04]  /*13af0*/  STL.64 [R1+0x4c0], R10 ;  /* 0x0004c00a01007387 */ /* 0x000fe80000100a00 */
[----:B------:R1:W-:Y:S04]  /*13b00*/  STL.64 [R1+0x4d0], R8 ;  /* 0x0004d00801007387 */ /* 0x0003e80000100a00 */
[----:B------:R-:W-:Y:S04]  /*13b10*/  LDGSTS.E [R243+0x2c008], desc[UR8][R10.64], !P4 ;  /* 0x2c0080000af37fae */ /* 0x000fe8000e121848 */
[----:B------:R3:W-:Y:S04]  /*13b20*/  STL.64 [R1+0x4e0], R6 ;  /* 0x0004e00601007387 */ /* 0x0007e80000100a00 */
[----:B------:R-:W-:Y:S04]  /*13b30*/  LDGSTS.E [R243+0x2800c], desc[UR8][R8.64], !P1 ;  /* 0x2800c00008f37fae */ /* 0x000fe8000c921848 */
[----:B------:R-:W4:Y:S01]  /*13b40*/  LDL.LU.64 R238, [R1+0x298] ;  /* 0x0002980001ee7983 */ /* 0x000f220000300a00 */
[----:B------:R-:W-:-:S02]  /*13b50*/  ISETP.GE.U32.AND P3, PT, R3, 0x7ffffea4, PT ;  /* 0x7ffffea40300780c */ /* 0x000fc40003f66070 */
[----:B------:R-:W3:Y:S01]  /*13b60*/  LDC R3, c[0x0][0x230] ;  /* 0x00008c00ff037b82 */ /* 0x000ee20000000800 */
[----:B------:R3:W-:Y:S04]  /*13b70*/  LDGSTS.E [R243+0x2c00c], desc[UR8][R6.64], !P1 ;  /* 0x2c00c00006f37fae */ /* 0x0007e8000c921848 */
[----:B-1----:R-:W4:Y:S04]  /*13b80*/  LDL.LU.64 R8, [R1+0x290] ;  /* 0x0002900001087983 */ /* 0x002f280000300a00 */
[----:B------:R-:W4:Y:S04]  /*13b90*/  LDL.LU.64 R248, [R1+0x288] ;  /* 0x0002880001f87983 */ /* 0x000f280000300a00 */
[----:B------:R-:W4:Y:S01]  /*13ba0*/  LDL.LU.64 R244, [R1+0x280] ;  /* 0x0002800001f47983 */ /* 0x000f220000300a00 */
[----:B------:R-:W-:Y:S01]  /*13bb0*/  ISETP.GE.U32.AND P1, PT, R252, 0x7ffffe83, PT ;  /* 0x7ffffe83fc00780c */ /* 0x000fe20003f26070 */
[----:B------:R-:W-:Y:S01]  /*13bc0*/  VIADD R252, R4, 0xffffff01 ;  /* 0xffffff0104fc7836 */ /* 0x000fe20000000000 */
[----:B------:R-:W-:Y:S01]  /*13bd0*/  ISETP.GE.U32.AND P4, PT, R5, 0x7ffffe84, PT ;  /* 0x7ffffe840500780c */ /* 0x000fe20003f86070 */
[----:B---3--:R-:W1:Y:S01]  /*13be0*/  LDC R7, c[0x0][0x230] ;  /* 0x00008c00ff077b82 */ /* 0x008e620000000800 */
[----:B------:R-:W-:-:S07]  /*13bf0*/  IADD3 R237, R3, -0x100, RZ ;  /* 0xffffff0003ed7810 */ /* 0x000fce0007ffe0ff */
[----:B------:R-:W3:Y:S08]  /*13c00*/  LDC R6, c[0x0][0x230] ;  /* 0x00008c00ff067b82 */ /* 0x000ef00000000800 */
[----:B------:R-:W1:Y:S01]  /*13c10*/  LDC R3, c[0x0][0x230] ;  /* 0x00008c00ff037b82 */ /* 0x000e620000000800 */
[----:B------:R-:W-:-:S04]  /*13c20*/  IMAD.WIDE R14, R250, 0x4, R14 ;  /* 0x00000004fa0e7825 */ /* 0x000fc800078e020e */
[C---:B------:R-:W-:Y:S01]  /*13c30*/  IMAD.WIDE R12, R250.reuse, 0x4, R12 ;  /* 0x00000004fa0c7825 */ /* 0x040fe200078e020c */
[----:B------:R-:W-:Y:S03]  /*13c40*/  STL.64 [R1+0x4f8], R14 ;  /* 0x0004f80e01007387 */ /* 0x000fe60000100a00 */
[----:B------:R-:W-:Y:S01]  /*13c50*/  IMAD.WIDE R10, R250, 0x4, R234 ;  /* 0x00000004fa0a7825 */ /* 0x000fe200078e02ea */
[----:B------:R2:W-:Y:S04]  /*13c60*/  STL.64 [R1+0x500], R12 ;  /* 0x0005000c01007387 */ /* 0x0005e80000100a00 */
[----:B------:R-:W-:Y:S01]  /*13c70*/  LDGSTS.E [R243+0x30000], desc[UR8][R14.64], !P3 ;  /* 0x300000000ef37fae */ /* 0x000fe2000d921848 */
[----:B-1----:R-:W-:-:S03]  /*13c80*/  VIADD R3, R3, 0x7f ;  /* 0x0000007f03037836 */ /* 0x002fc60000000000 */
[----:B------:R-:W-:Y:S04]  /*13c90*/  STL.64 [R1+0x520], R10 ;  /* 0x0005200a01007387 */ /* 0x000fe80000100a00 */
[----:B------:R-:W-:Y:S04]  /*13ca0*/  LDGSTS.E [R243+0x34000], desc[UR8][R12.64], !P3 ;  /* 0x340000000cf37fae */ /* 0x000fe8000d921848 */
[----:B------:R-:W-:Y:S01]  /*13cb0*/  LDGSTS.E [R243+0x30004], desc[UR8][R10.64], !P2 ;  /* 0x300040000af37fae */ /* 0x000fe2000d121848 */
[----:B--2---:R-:W-:Y:S02]  /*13cc0*/  IMAD.WIDE R4, R250, 0x4, R16 ;  /* 0x00000004fa047825 */ /* 0x004fe400078e0210 */
[----:B------:R-:W1:Y:S03]  /*13cd0*/  S2R R17, SR_TID.X ;  /* 0x0000000000117919 */ /* 0x000e660000002100 */
[----:B------:R2:W-:Y:S04]  /*13ce0*/  STL.64 [R1+0x530], R4 ;  /* 0x0005300401007387 */ /* 0x0005e80000100a00 */
[----:B------:R-:W3:Y:S04]  /*13cf0*/  LDL.LU.64 R12, [R1+0xb8] ;  /* 0x0000b800010c7983 */ /* 0x000ee80000300a00 */
[----:B------:R-:W3:Y:S04]  /*13d00*/  LDL.LU.64 R246, [R1+0xb0] ;  /* 0x0000b00001f67983 */ /* 0x000ee80000300a00 */
[----:B------:R-:W3:Y:S04]  /*13d10*/  LDL.LU.64 R132, [R1+0xa8] ;  /* 0x0000a80001847983 */ /* 0x000ee80000300a00 */
[----:B------:R2:W-:Y:S01]  /*13d20*/  LDGSTS.E [R243+0x34004], desc[UR8][R4.64], !P2 ;  /* 0x3400400004f37fae */ /* 0x0005e2000d121848 */
[----:B------:R-:W-:-:S03]  /*13d30*/  ISETP.GE.U32.AND P2, PT, R252, 0x7ffffe82, PT ;  /* 0x7ffffe82fc00780c */ /* 0x000fc60003f46070 */
[----:B------:R-:W3:Y:S04]  /*13d40*/  LDL.LU.64 R234, [R1+0xa0] ;  /* 0x0000a00001ea7983 */ /* 0x000ee80000300a00 */
[----:B------:R-:W3:Y:S01]  /*13d50*/  LDL.LU.64 R14, [R1+0x98] ;  /* 0x00009800010e7983 */ /* 0x000ee20000300a00 */
[----:B-1----:R-:W-:Y:S01]  /*13d60*/  LOP3.LUT R17, R17, 0x7f, RZ, 0xc0, !PT ;  /* 0x0000007f11117812 */ /* 0x002fe200078ec0ff */
[----:B--2---:R-:W1:Y:S03]  /*13d70*/  LDC R4, c[0x0][0x230] ;  /* 0x00008c00ff047b82 */ /* 0x004e660000000800 */
[----:B------:R-:W-:Y:S02]  /*13d80*/  ISETP.GE.AND P3, PT, R17, R237, PT ;  /* 0x000000ed1100720c */ /* 0x000fe40003f66270 */
[----:B------:R-:W2:Y:S02]  /*13d90*/  LDL.LU.64 R16, [R1+0x90] ;  /* 0x0000900001107983 */ /* 0x000ea40000300a00 */
[----:B------:R-:W-:Y:S01]  /*13da0*/  SEL R252, RZ, 0x4, P3 ;  /* 0x00000004fffc7807 */ /* 0x000fe20001800000 */
[----:B------:R-:W2:Y:S01]  /*13db0*/  LDC R5, c[0x0][0x230] ;  /* 0x00008c00ff057b82 */ /* 0x000ea20000000800 */
[----:B------:R-:W-:Y:S01]  /*13dc0*/  ISETP.GT.AND P3, PT, R3, 0x17f, PT ;  /* 0x0000017f0300780c */ /* 0x000fe20003f64270 */
[----:B------:R4:W-:Y:S02]  /*13dd0*/  STL.64 [R1+0x1598], R2 ;  /* 0x0015980201007387 */ /* 0x0009e40000100a00 */
[----:B----4-:R-:W-:-:S05]  /*13de0*/  IMAD.WIDE R238, R250, 0x4, R238 ;  /* 0x00000004faee7825 */ /* 0x010fca00078e02ee */
[----:B------:R-:W-:Y:S01]  /*13df0*/  STL.64 [R1+0x540], R238 ;  /* 0x000540ee01007387 */ /* 0x000fe20000100a00 */
[----:B------:R-:W-:-:S03]  /*13e00*/  IMAD.WIDE R10, R250, 0x4, R248 ;  /* 0x00000004fa0a7825 */ /* 0x000fc600078e02f8 */
[----:B------:R-:W-:Y:S01]  /*13e10*/  LDGSTS.E [R243+0x30008], desc[UR8][R238.64], !P0 ;  /* 0x30008000eef37fae */ /* 0x000fe2000c121848 */
[----:B------:R-:W-:-:S04]  /*13e20*/  IMAD.WIDE R2, R250, 0x4, R8 ;  /* 0x00000004fa027825 */ /* 0x000fc800078e0208 */
[----:B------:R-:W-:Y:S01]  /*13e30*/  IMAD.WIDE R8, R250, 0x4, R244 ;  /* 0x00000004fa087825 */ /* 0x000fe200078e02f4 */
[----:B------:R4:W-:Y:S04]  /*13e40*/  STL.64 [R1+0x558], R2 ;  /* 0x0005580201007387 */ /* 0x0009e80000100a00 */
[----:B------:R-:W-:Y:S04]  /*13e50*/  STL.64 [R1+0x568], R10 ;  /* 0x0005680a01007387 */ /* 0x000fe80000100a00 */
[----:B------:R1:W-:Y:S04]  /*13e60*/  STL.64 [R1+0x580], R8 ;  /* 0x0005800801007387 */ /* 0x0003e80000100a00 */
[----:B------:R-:W2:Y:S04]  /*13e70*/  LDL.LU.64 R248, [R1+0x88] ;  /* 0x0000880001f87983 */ /* 0x000ea80000300a00 */
[----:B------:R-:W2:Y:S01]  /*13e80*/  LDL.LU.64 R244, [R1+0x80] ;  /* 0x0000800001f47983 */ /* 0x000ea20000300a00 */
[----:B------:R-:W-:-:S03]  /*13e90*/  SEL R252, R252, RZ, P3 ;  /* 0x000000fffcfc7207 */ /* 0x000fc60001800000 */
[----:B------:R4:W-:Y:S01]  /*13ea0*/  LDGSTS.E [R243+0x34008], desc[UR8][R2.64], !P0 ;  /* 0x3400800002f37fae */ /* 0x0009e2000c121848 */
[----:B------:R-:W-:Y:S01]  /*13eb0*/  ISETP.NE.U32.AND P0, PT, R252, RZ, PT ;  /* 0x000000fffc00720c */ /* 0x000fe20003f05070 */
[----:B---3--:R-:W-:Y:S02]  /*13ec0*/  VIADD R252, R6, 0xfffffefd ;  /* 0xfffffefd06fc7836 */ /* 0x008fe40000000000 */
[----:B------:R-:W-:Y:S04]  /*13ed0*/  LDGSTS.E [R243+0x3000c], desc[UR8][R10.64], !P5 ;  /* 0x3000c0000af37fae */ /* 0x000fe8000e921848 */
[----:B------:R1:W-:Y:S01]  /*13ee0*/  LDGSTS.E [R243+0x3400c], desc[UR8][R8.64], !P5 ;  /* 0x3400c00008f37fae */ /* 0x0003e2000e921848 */
[----:B----4-:R-:W-:-:S05]  /*13ef0*/  VIADD R2, R236, 0xfffffeff ;  /* 0xfffffeffec027836 */ /* 0x010fca0000000000 */
[----:B------:R-:W-:Y:S02]  /*13f00*/  ISETP.GE.U32.AND P5, PT, R2, 0x7ffffe80, PT ;  /* 0x7ffffe800200780c */ /* 0x000fe40003fa6070 */
[----:B-1----:R-:W-:Y:S02]  /*13f10*/  IADD3 R8, R7, -0x102, RZ ;  /* 0xfffffefe07087810 */ /* 0x002fe40007ffe0ff */
[----:B------:R-:W-:Y:S01]  /*13f20*/  ISETP.GE.U32.AND P3, PT, R237, 0x7ffffe81, PT ;  /* 0x7ffffe81ed00780c */ /* 0x000fe20003f66070 */
[----:B------:R-:W-:Y:S02]  /*13f30*/  VIADD R4, R4, 0xfffffefc ;  /* 0xfffffefc04047836 */ /* 0x000fe40000000000 */
[----:B------:R-:W-:-:S04]  /*13f40*/  IMAD.WIDE R12, R250, 0x4, R12 ;  /* 0x00000004fa0c7825 */ /* 0x000fc800078e020c */
[C---:B------:R-:W-:Y:S01]  /*13f50*/  IMAD.WIDE R10, R250.reuse, 0x4, R246 ;  /* 0x00000004fa0a7825 */ /* 0x040fe200078e02f6 */
[----:B------:R1:W-:Y:S03]  /*13f60*/  STL.64 [R1+0x7c8], R12 ;  /* 0x0007c80c01007387 */ /* 0x0003e60000100a00 */
[C---:B------:R-:W-:Y:S01]  /*13f70*/  IMAD.WIDE R6, R250.reuse, 0x4, R132 ;  /* 0x00000004fa067825 */ /* 0x040fe200078e0284 */
[----:B------:R-:W-:Y:S04]  /*13f80*/  LDGSTS.E [R243+0x38000], desc[UR8][R12.64], !P4 ;  /* 0x380000000cf37fae */ /* 0x000fe8000e121848 */
[----:B------:R3:W-:Y:S01]  /*13f90*/  STL.64 [R1+0x7c0], R10 ;  /* 0x0007c00a01007387 */ /* 0x0007e20000100a00 */
[----:B------:R-:W-:-:S03]  /*13fa0*/  IMAD.WIDE R2, R250, 0x4, R234 ;  /* 0x00000004fa027825 */ /* 0x000fc600078e02ea */
[----:B------:R-:W-:Y:S01]  /*13fb0*/  LDGSTS.E [R243+0x3c000], desc[UR8][R10.64], !P4 ;  /* 0x3c0000000af37fae */ /* 0x000fe2000e121848 */
[----:B------:R-:W-:Y:S01]  /*13fc0*/  ISETP.GE.U32.AND P4, PT, R8, 0x7ffffe7f, PT ;  /* 0x7ffffe7f0800780c */ /* 0x000fe20003f86070 */
[C---:B------:R-:W-:Y:S02]  /*13fd0*/  IMAD.WIDE R246, R250.reuse, 0x4, R14 ;  /* 0x00000004faf67825 */ /* 0x040fe400078e020e */
[----:B------:R4:W-:Y:S04]  /*13fe0*/  STL.64 [R1+0x7b8], R6 ;  /* 0x0007b80601007387 */ /* 0x0009e80000100a00 */
[----:B------:R4:W-:Y:S04]  /*13ff0*/  STL.64 [R1+0x7b0], R2 ;  /* 0x0007b00201007387 */ /* 0x0009e80000100a00 */
[----:B------:R4:W-:Y:S01]  /*14000*/  LDGSTS.E [R243+0x38004], desc[UR8][R6.64], !P1 ;  /* 0x3800400006f37fae */ /* 0x0009e2000c921848 */
[----:B--2---:R-:W-:-:S03]  /*14010*/  IMAD.WIDE R8, R250, 0x4, R16 ;  /* 0x00000004fa087825 */ /* 0x004fc600078e0210 */
[----:B------:R-:W2:Y:S04]  /*14020*/  LDL.LU.64 R16, [R1+0x78] ;  /* 0x0000780001107983 */ /* 0x000ea80000300a00 */
[----:B------:R-:W2:Y:S04]  /*14030*/  LDL.LU.64 R14, [R1+0x70] ;  /* 0x00007000010e7983 */ /* 0x000ea80000300a00 */
[----:B------:R4:W-:Y:S04]  /*14040*/  STL.64 [R1+0x7a8], R246 ;  /* 0x0007a8f601007387 */ /* 0x0009e80000100a00 */
[----:B-1----:R-:W2:Y:S04]  /*14050*/  LDL.LU.64 R12, [R1+0x68] ;  /* 0x00006800010c7983 */ /* 0x002ea80000300a00 */
[----:B------:R-:W-:Y:S04]  /*14060*/  STL.64 [R1+0x7a0], R8 ;  /* 0x0007a00801007387 */ /* 0x000fe80000100a00 */
[----:B------:R-:W2:Y:S04]  /*14070*/  LDL.LU.64 R234, [R1+0x60] ;  /* 0x0000600001ea7983 */ /* 0x000ea80000300a00 */
[----:B------:R-:W2:Y:S04]  /*14080*/  LDL.LU.64 R132, [R1+0x58] ;  /* 0x0000580001847983 */ /* 0x000ea80000300a00 */
[----:B---3--:R-:W3:Y:S04]  /*14090*/  LDL.LU.64 R10, [R1+0x48] ;  /* 0x00004800010a7983 */ /* 0x008ee80000300a00 */
[----:B------:R1:W-:Y:S01]  /*140a0*/  LDGSTS.E [R243+0x3c004], desc[UR8][R2.64], !P1 ;  /* 0x3c00400002f37fae */ /* 0x0003e2000c921848 */
[----:B----4-:R-:W-:-:S03]  /*140b0*/  IMAD.WIDE R6, R250, 0x4, R248 ;  /* 0x00000004fa067825 */ /* 0x010fc600078e02f8 */
[----:B------:R-:W4:Y:S01]  /*140c0*/  LDL.LU.64 R238, [R1+0x40] ;  /* 0x0000400001ee7983 */ /* 0x000f220000300a00 */
[----:B------:R-:W-:-:S03]  /*140d0*/  IMAD.WIDE R244, R250, 0x4, R244 ;  /* 0x00000004faf47825 */ /* 0x000fc600078e02f4 */
[----:B------:R4:W-:Y:S01]  /*140e0*/  LDGSTS.E [R243+0x38008], desc[UR8][R246.64], !P2 ;  /* 0x38008000f6f37fae */ /* 0x0009e2000d121848 */
[----:B------:R-:W-:-:S03]  /*140f0*/  ISETP.GE.U32.AND P1, PT, R252, 0x7ffffe7e, PT ;  /* 0x7ffffe7efc00780c */ /* 0x000fc60003f26070 */
[----:B------:R-:W1:Y:S01]  /*14100*/  LDL.LU.64 R2, [R1+0x38] ;  /* 0x0000380001027983 */ /* 0x000e620000300a00 */
[----:B------:R-:W-:-:S03]  /*14110*/  IADD3 R252, R5, -0x121, RZ ;  /* 0xfffffedf05fc7810 */ /* 0x000fc60007ffe0ff */
[----:B------:R-:W4:Y:S04]  /*14120*/  LDL.LU.64 R236, [R1+0x30] ;  /* 0x0000300001ec7983 */ /* 0x000f280000300a00 */
[----:B------:R2:W-:Y:S04]  /*14130*/  STL.64 [R1+0x798], R6 ;  /* 0x0007980601007387 */ /* 0x0005e80000100a00 */
[----:B------:R-:W4:Y:S04]  /*14140*/  LDL.LU.64 R246, [R1+0x28] ;  /* 0x0000280001f67983 */ /* 0x000f280000300a00 */
[----:B------:R-:W-:Y:S01]  /*14150*/  LDGSTS.E [R243+0x3c008], desc[UR8][R8.64], !P2 ;  /* 0x3c00800008f37fae */ /* 0x000fe2000d121848 */
[----:B------:R-:W-:-:S03]  /*14160*/  ISETP.GE.U32.AND P2, PT, R4, 0x7ffffe7d, PT ;  /* 0x7ffffe7d0400780c */ /* 0x000fc60003f46070 */
[----:B------:R2:W-:Y:S04]  /*14170*/  STL.64 [R1+0x790], R244 ;  /* 0x000790f401007387 */ /* 0x0005e80000100a00 */
[----:B------:R-:W4:Y:S04]  /*14180*/  LDL.LU.64 R4, [R1+0x20] ;  /* 0x0000200001047983 */ /* 0x000f280000300a00 */
[----:B------:R-:W4:Y:S04]  /*14190*/  LDL.LU.64 R248, [R1+0x18] ;  /* 0x0000180001f87983 */ /* 0x000f280000300a00 */
[----:B------:R-:W-:Y:S04]  /*141a0*/  LDGSTS.E [R243+0x3800c], desc[UR8][R6.64], !P3 ;  /* 0x3800c00006f37fae */ /* 0x000fe8000d921848 */
[----:B------:R4:W-:Y:S01]  /*141b0*/  LDGSTS.E [R243+0x3c00c], desc[UR8][R244.64], !P3 ;  /* 0x3c00c000f4f37fae */ /* 0x0009e2000d921848 */
[----:B------:R-:W-:-:S03]  /*141c0*/  IMAD.WIDE R226, R251, 0x4, R226 ;  /* 0x00000004fbe27825 */ /* 0x000fc600078e02e2 */
[----:B------:R-:W0:Y:S04]  /*141d0*/  LDGDEPBAR ;  /* 0x00000000000079af */ /* 0x000e280000000000 */
[----:B--2---:R-:W2:Y:S04]  /*141e0*/  LDL.LU.64 R6, [R1+0x10] ;  /* 0x0000100001067983 */ /* 0x004ea80000300a00 */
[----:B------:R-:W2:Y:S04]  /*141f0*/  LDL.LU.64 R8, [R1+0x8] ;  /* 0x0000080001087983 */ /* 0x000ea80000300a00 */
[----:B------:R-:W2:Y:S04]  /*14200*/  LDL.LU.64 R244, [R1] ;  /* 0x0000000001f47983 */ /* 0x000ea80000300a00 */
[----:B------:R3:W-:Y:S04]  /*14210*/  STL.64 [R1+0x15a0], R242 ;  /* 0x0015a0f201007387 */ /* 0x0007e80000100a00 */
[----:B---3--:R-:W3:Y:S01]  /*14220*/  LDL.LU.64 R242, [R1+0x50] ;  /* 0x0000500001f27983 */ /* 0x008ee20000300a00 */
[----:B------:R-:W-:-:S04]  /*14230*/  IMAD.WIDE R224, R251, 0x4, R224 ;  /* 0x00000004fbe07825 */ /* 0x000fc800078e02e0 */
        /* <DEDUP_REMOVED lines=29> */
[C---:B------:R-:W-:Y:S01]  /*14410*/  IMAD.WIDE R14, R251.reuse, 0x4, R14 ;  /* 0x00000004fb0e7825 */ /* 0x040fe200078e020e */
[----:B------:R1:W-:Y:S03]  /*14420*/  STL.64 [R1+0x5a8], R16 ;  /* 0x0005a81001007387 */ /* 0x0003e60000100a00 */
[C---:B------:R-:W-:Y:S01]  /*14430*/  IMAD.WIDE R12, R251.reuse, 0x4, R12 ;  /* 0x00000004fb0c7825 */ /* 0x040fe200078e020c */
[----:B-1----:R-:W2:Y:S03]  /*14440*/  LDL.LU.64 R16, [R1+0x15f8] ;  /* 0x0015f80001107983 */ /* 0x002ea60000300a00 */
[C---:B------:R-:W-:Y:S01]  /*14450*/  IMAD.WIDE R234, R251.reuse, 0x4, R234 ;  /* 0x00000004fbea7825 */ /* 0x040fe200078e02ea */
[----:B------:R1:W-:Y:S03]  /*14460*/  STL.64 [R1+0x5a0], R14 ;  /* 0x0005a00e01007387 */ /* 0x0003e60000100a00 */
[C---:B------:R-:W-:Y:S01]  /*14470*/  IMAD.WIDE R132, R251.reuse, 0x4, R132 ;  /* 0x00000004fb847825 */ /* 0x040fe200078e0284 */
[----:B-1----:R-:W2:Y:S04]  /*14480*/  LDL.LU.64 R14, [R1+0x15f0] ;  /* 0x0015f000010e7983 */ /* 0x002ea80000300a00 */
[----:B------:R1:W-:Y:S01]  /*14490*/  STL.64 [R1+0x598], R12 ;  /* 0x0005980c01007387 */ /* 0x0003e20000100a00 */
[----:B------:R-:W-:-:S04]  /*144a0*/  IMAD.WIDE R10, R251, 0x4, R10 ;  /* 0x00000004fb0a7825 */ /* 0x000fc800078e020a */
[C---:B------:R-:W-:Y:S01]  /*144b0*/  IMAD.WIDE R2, R251.reuse, 0x4, R2 ;  /* 0x00000004fb027825 */ /* 0x040fe200078e0202 */
[----:B-1----:R-:W2:Y:S04]  /*144c0*/  LDL.LU.64 R12, [R1+0x15e8] ;  /* 0x0015e800010c7983 */ /* 0x002ea80000300a00 */
[----:B------:R1:W-:Y:S01]  /*144d0*/  STL.64 [R1+0xda0], R234 ;  /* 0x000da0ea01007387 */ /* 0x0003e20000100a00 */
[----:B----4-:R-:W-:-:S03]  /*144e0*/  IMAD.WIDE R238, R251, 0x4, R238 ;  /* 0x00000004fbee7825 */ /* 0x010fc600078e02ee */
[----:B-1----:R-:W4:Y:S04]  /*144f0*/  LDL.LU.64 R234, [R1+0x15e0] ;  /* 0x0015e00001ea7983 */ /* 0x002f280000300a00 */
[----:B------:R1:W-:Y:S01]  /*14500*/  STL.64 [R1+0xd98], R132 ;  /* 0x000d988401007387 */ /* 0x0003e20000100a00 */
[----:B------:R-:W-:-:S03]  /*14510*/  IMAD.WIDE R246, R251, 0x4, R246 ;  /* 0x00000004fbf67825 */ /* 0x000fc600078e02f6 */
[----:B-1----:R-:W4:Y:S01]  /*14520*/  LDL.LU.64 R132, [R1+0x15d8] ;  /* 0x0015d80001847983 */ /* 0x002f220000300a00 */
[----:B------:R-:W-:-:S04]  /*14530*/  IMAD.WIDE R248, R251, 0x4, R248 ;  /* 0x00000004fbf87825 */ /* 0x000fc800078e02f8 */
[----:B---3--:R-:W-:-:S05]  /*14540*/  IMAD.WIDE R242, R251, 0x4, R242 ;  /* 0x00000004fbf27825 */ /* 0x008fca00078e02f2 */
[----:B------:R-:W-:Y:S04]  /*14550*/  STL.64 [R1+0xd90], R242 ;  /* 0x000d90f201007387 */ /* 0x000fe80000100a00 */
[----:B------:R-:W-:Y:S04]  /*14560*/  STL.64 [R1+0x15b0], R242 ;  /* 0x0015b0f201007387 */ /* 0x000fe80000100a00 */
[----:B------:R1:W-:Y:S04]  /*14570*/  STL.64 [R1+0x590], R2 ;  /* 0x0005900201007387 */ /* 0x0003e80000100a00 */
[----:B------:R-:W-:Y:S04]  /*14580*/  STL.64 [R1+0xd88], R10 ;  /* 0x000d880a01007387 */ /* 0x000fe80000100a00 */
[----:B------:R-:W-:Y:S01]  /*14590*/  STL.64 [R1+0x15c0], R10 ;  /* 0x0015c00a01007387 */ /* 0x000fe20000100a00 */
[----:B-1----:R-:W-:-:S04]  /*145a0*/  IMAD.WIDE R2, R251, 0x4, R236 ;  /* 0x00000004fb027825 */ /* 0x002fc800078e02ec */
[C---:B------:R-:W-:Y:S01]  /*145b0*/  IMAD.WIDE R242, R251.reuse, 0x4, R4 ;  /* 0x00000004fbf27825 */ /* 0x040fe200078e0204 */
[----:B------:R1:W-:Y:S03]  /*145c0*/  STL.64 [R1+0x5b8], R2 ;  /* 0x0005b80201007387 */ /* 0x0003e60000100a00 */
[C---:B--2---:R-:W-:Y:S01]  /*145d0*/  IMAD.WIDE R236, R251.reuse, 0x4, R8 ;  /* 0x00000004fbec7825 */ /* 0x044fe200078e0208 */
[----:B------:R-:W-:Y:S04]  /*145e0*/  STL.64 [R1+0xd80], R238 ;  /* 0x000d80ee01007387 */ /* 0x000fe80000100a00 */
[----:B------:R2:W-:Y:S01]  /*145f0*/  STL.64 [R1+0x15d0], R238 ;  /* 0x0015d0ee01007387 */ /* 0x0005e20000100a00 */
[----:B------:R-:W-:-:S04]  /*14600*/  IMAD.WIDE R4, R251, 0x4, R244 ;  /* 0x00000004fb047825 */ /* 0x000fc800078e02f4 */
[C---:B-1----:R-:W-:Y:S01]  /*14610*/  IMAD.WIDE R2, R251.reuse, 0x4, R6 ;  /* 0x00000004fb027825 */ /* 0x042fe200078e0206 */
[----:B------:R-:W-:Y:S03]  /*14620*/  STL.64 [R1+0x5d8], R246 ;  /* 0x0005d8f601007387 */ /* 0x000fe60000100a00 */
[C---:B------:R-:W-:Y:S01]  /*14630*/  IMAD.WIDE R10, R251.reuse, 0x4, R230 ;  /* 0x00000004fb0a7825 */ /* 0x040fe200078e02e6 */
[----:B------:R-:W-:Y:S03]  /*14640*/  STL.64 [R1+0xd78], R242 ;  /* 0x000d78f201007387 */ /* 0x000fe60000100a00 */
[C---:B--2---:R-:W-:Y:S01]  /*14650*/  IMAD.WIDE R238, R251.reuse, 0x4, R232 ;  /* 0x00000004fbee7825 */ /* 0x044fe200078e02e8 */
[----:B------:R-:W-:Y:S03]  /*14660*/  STL.64 [R1+0xd70], R248 ;  /* 0x000d70f801007387 */ /* 0x000fe60000100a00 */
[C---:B------:R-:W-:Y:S01]  /*14670*/  IMAD.WIDE R230, R251.reuse, 0x4, R228 ;  /* 0x00000004fbe67825 */ /* 0x040fe200078e02e4 */
[----:B------:R-:W-:Y:S04]  /*14680*/  STL.64 [R1+0xd68], R2 ;  /* 0x000d680201007387 */ /* 0x000fe80000100a00 */
[----:B------:R-:W-:Y:S01]  /*14690*/  STL.64 [R1+0xd60], R236 ;  /* 0x000d60ec01007387 */ /* 0x000fe20000100a00 */
[----:B------:R-:W-:-:S03]  /*146a0*/  IMAD.WIDE R244, R251, 0x4, R216 ;  /* 0x00000004fbf47825 */ /* 0x000fc600078e02d8 */
[----:B------:R-:W-:Y:S04]  /*146b0*/  STL.64 [R1+0x630], R238 ;  /* 0x000630ee01007387 */ /* 0x000fe80000100a00 */
[----:B------:R-:W-:Y:S04]  /*146c0*/  STL.64 [R1+0xd58], R4 ;  /* 0x000d580401007387 */ /* 0x000fe80000100a00 */
[----:B------:R-:W-:Y:S04]  /*146d0*/  STL.64 [R1+0x638], R10 ;  /* 0x0006380a01007387 */ /* 0x000fe80000100a00 */
[----:B------:R-:W-:Y:S04]  /*146e0*/  STL.64 [R1+0x660], R230 ;  /* 0x000660e601007387 */ /* 0x000fe80000100a00 */
[----:B------:R-:W-:Y:S04]  /*146f0*/  STL.64 [R1+0xd50], R226 ;  /* 0x000d50e201007387 */ /* 0x000fe80000100a00 */
[----:B------:R-:W-:Y:S01]  /*14700*/  STL.64 [R1+0xd48], R224 ;  /* 0x000d48e001007387 */ /* 0x000fe20000100a00 */
[----:B------:R-:W-:-:S03]  /*14710*/  IMAD.WIDE R6, R251, 0x4, R202 ;  /* 0x00000004fb067825 */ /* 0x000fc600078e02ca */
        /* <DEDUP_REMOVED lines=8> */
[----:B------:R-:W-:Y:S04]  /*147a0*/  STL.64 [R1+0xd20], R208 ;  /* 0x000d20d001007387 */ /* 0x000fe80000100a00 */
[----:B------:R1:W-:Y:S04]  /*147b0*/  STL.64 [R1+0xd08], R6 ;  /* 0x000d080601007387 */ /* 0x0003e80000100a00 */
[----:B------:R-:W-:Y:S04]  /*147c0*/  STL.64 [R1+0xd18], R206 ;  /* 0x000d18ce01007387 */ /* 0x000fe80000100a00 */
        /* <DEDUP_REMOVED lines=16> */
[----:B------:R-:W-:Y:S01]  /*148d0*/  STL.64 [R1+0x648], R168 ;  /* 0x000648a801007387 */ /* 0x000fe20000100a00 */
[----:B-1----:R-:W-:-:S03]  /*148e0*/  IMAD.WIDE R6, R251, 0x4, R154 ;  /* 0x00000004fb067825 */ /* 0x002fc600078e029a */
[----:B------:R-:W-:Y:S04]  /*148f0*/  STL.64 [R1+0x740], R170 ;  /* 0x000740aa01007387 */ /* 0x000fe80000100a00 */
[----:B------:R-:W-:Y:S04]  /*14900*/  STL.64 [R1+0x628], R166 ;  /* 0x000628a601007387 */ /* 0x000fe80000100a00 */
[----:B------:R-:W-:Y:S04]  /*14910*/  STL.64 [R1+0x618], R164 ;  /* 0x000618a401007387 */ /* 0x000fe80000100a00 */
[----:B------:R-:W-:Y:S04]  /*14920*/  STL.64 [R1+0x6d0], R162 ;  /* 0x0006d0a201007387 */ /* 0x000fe80000100a00 */
[----:B------:R-:W2:Y:S04]  /*14930*/  LDL.64 R154, [R1+0x5a8] ;  /* 0x0005a800019a7983 */ /* 0x000ea80000100a00 */
[----:B------:R-:W3:Y:S01]  /*14940*/  LDL.64 R216, [R1+0x590] ;  /* 0x0005900001d87983 */ /* 0x000ee20000100a00 */
[----:B------:R-:W-:-:S04]  /*14950*/  IMAD.WIDE R160, R251, 0x4, R160 ;  /* 0x00000004fba07825 */ /* 0x000fc800078e02a0 */
[C---:B------:R-:W-:Y:S01]  /*14960*/  IMAD.WIDE R158, R251.reuse, 0x4, R158 ;  /* 0x00000004fb9e7825 */ /* 0x040fe200078e029e */
[----:B------:R1:W-:Y:S03]  /*14970*/  STL.64 [R1+0x700], R6 ;  /* 0x0007000601007387 */ /* 0x0003e60000100a00 */
[C---:B------:R-:W-:Y:S01]  /*14980*/  IMAD.WIDE R204, R251.reuse, 0x4, R156 ;  /* 0x00000004fbcc7825 */ /* 0x040fe200078e029c */
[----:B------:R-:W3:Y:S03]  /*14990*/  LDL.64 R202, [R1+0x5a0] ;  /* 0x0005a00001ca7983 */ /* 0x000ee60000100a00 */
[C---:B------:R-:W-:Y:S01]  /*149a0*/  IMAD.WIDE R152, R251.reuse, 0x4, R152 ;  /* 0x00000004fb987825 */ /* 0x040fe200078e0298 */
[----:B------:R-:W3:Y:S03]  /*149b0*/  LDL.64 R228, [R1+0x5b8] ;  /* 0x0005b80001e47983 */ /* 0x000ee60000100a00 */
[C---:B------:R-:W-:Y:S01]  /*149c0*/  IMAD.WIDE R150, R251.reuse, 0x4, R150 ;  /* 0x00000004fb967825 */ /* 0x040fe200078e0296 */
[----:B------:R-:W-:Y:S03]  /*149d0*/  STL.64 [R1+0x6e0], R160 ;  /* 0x0006e0a001007387 */ /* 0x000fe60000100a00 */
        /* <DEDUP_REMOVED lines=15> */
[----:B------:R1:W-:Y:S03]  /*14ad0*/  STL.64 [R1+0x5d0], R136 ;  /* 0x0005d08801007387 */ /* 0x0003e60000100a00 */
        /* <DEDUP_REMOVED lines=116> */
[C---:B----4-:R-:W-:Y:S01]  /*15220*/  IMAD.WIDE R132, R251.reuse, 0x4, R132 ;  /* 0x00000004fb847825 */ /* 0x050fe200078e0284 */
[----:B------:R-:W-:Y:S03]  /*15230*/  STL.64 [R1+0x348], R18 ;  /* 0x0003481201007387 */ /* 0x000fe60000100a00 */
[C---:B------:R-:W-:Y:S01]  /*15240*/  IMAD.WIDE R156, R251.reuse, 0x4, R234 ;  /* 0x00000004fb9c7825 */ /* 0x040fe200078e02ea */
[----:B------:R4:W-:Y:S04]  /*15250*/  STL.64 [R1+0x338], R16 ;  /* 0x0003381001007387 */ /* 0x0009e80000100a00 */
[----:B------:R-:W-:Y:S04]  /*15260*/  STL.64 [R1+0x328], R14 ;  /* 0x0003280e01007387 */ /* 0x000fe80000100a00 */
[----:B------:R-:W-:Y:S04]  /*15270*/  STL.64 [R1+0x318], R12 ;  /* 0x0003180c01007387 */ /* 0x000fe80000100a00 */
[----:B--2---:R2:W-:Y:S04]  /*15280*/  LDGSTS.E [R240+0x10000], desc[UR8][R154.64], P6 ;  /* 0x100000009af07fae */ /* 0x0045e8000b121848 */
[----:B------:R-:W-:Y:S04]  /*15290*/  STL.64 [R1+0x2f8], R132 ;  /* 0x0002f88401007387 */ /* 0x000fe80000100a00 */
[----:B---3--:R-:W-:Y:S04]  /*152a0*/  LDGSTS.E [R240+0x10400], desc[UR8][R216.64], P6 ;  /* 0x10400000d8f07fae */ /* 0x008fe8000b121848 */
[----:B------:R-:W-:Y:S01]  /*152b0*/  STL.64 [R1+0x308], R156 ;  /* 0x0003089c01007387 */ /* 0x000fe20000100a00 */
[C---:B------:R-:W-:Y:S01]  /*152c0*/  IMAD.WIDE R8, R251.reuse, 0x4, R144 ;  /* 0x00000004fb087825 */ /* 0x040fe200078e0290 */
[----:B------:R-:W-:Y:S01]  /*152d0*/  ISETP.GE.U32.AND P3, PT, R252, 0x7ffffe60, PT ;  /* 0x7ffffe60fc00780c */ /* 0x000fe20003f66070 */
[----:B------:R-:W3:Y:S01]  /*152e0*/  LDC R145, c[0x0][0x230] ;  /* 0x00008c00ff917b82 */ /* 0x000ee20000000800 */
[----:B------:R-:W-:Y:S04]  /*152f0*/  LDGSTS.E [R240+0x10800], desc[UR8][R238.64], P6 ;  /* 0x10800000eef07fae */ /* 0x000fe8000b121848 */
[----:B------:R-:W-:Y:S01]  /*15300*/  LDGSTS.E [R240+0x10c00], desc[UR8][R244.64], P6 ;  /* 0x10c00000f4f07fae */ /* 0x000fe2000b121848 */
[----:B-1----:R-:W-:-:S02]  /*15310*/  IMAD.WIDE R6, R251, 0x4, R142 ;  /* 0x00000004fb067825 */ /* 0x002fc400078e028e */
[----:B------:R-:W1:Y:S01]  /*15320*/  LDC R252, c[0x0][0x230] ;  /* 0x00008c00fffc7b82 */ /* 0x000e620000000800 */
[----:B------:R-:W-:Y:S04]  /*15330*/  LDGSTS.E [R240+0x11000], desc[UR8][R200.64], P6 ;  /* 0x11000000c8f07fae */ /* 0x000fe8000b121848 */
[----:B------:R-:W3:Y:S03]  /*15340*/  LDL.LU.64 R238, [R1+0x15d0] ;  /* 0x0015d00001ee7983 */ /* 0x000ee60000300a00 */
[----:B------:R-:W3:Y:S01]  /*15350*/  LDC R143, c[0x0][0x230] ;  /* 0x00008c00ff8f7b82 */ /* 0x000ee20000000800 */
[----:B------:R-:W4:Y:S04]  /*15360*/  LDL.64 R216, [R1+0x598] ;  /* 0x0005980001d87983 */ /* 0x000f280000100a00 */
[----:B------:R-:W3:Y:S03]  /*15370*/  LDL.LU.64 R244, [R1+0x15c8] ;  /* 0x0015c80001f47983 */ /* 0x000ee60000300a00 */
[----:B------:R-:W4:Y:S01]  /*15380*/  LDC R144, c[0x0][0x230] ;  /* 0x00008c00ff907b82 */ /* 0x000f220000000800 */
[----:B------:R-:W-:Y:S04]  /*15390*/  LDGSTS.E [R240+0x11400], desc[UR8][R184.64], P6 ;  /* 0x11400000b8f07fae */ /* 0x000fe8000b121848 */
[----:B------:R-:W-:Y:S03]  /*153a0*/  LDGSTS.E [R240+0x11800], desc[UR8][R168.64], P6 ;  /* 0x11800000a8f07fae */ /* 0x000fe6000b121848 */
[----:B------:R-:W4:Y:S01]  /*153b0*/  LDC R142, c[0x0][0x230] ;  /* 0x00008c00ff8e7b82 */ /* 0x000f220000000800 */
[----:B------:R-:W-:Y:S04]  /*153c0*/  LDGSTS.E [R240+0x11c00], desc[UR8][R152.64], P6 ;  /* 0x11c0000098f07fae */ /* 0x000fe8000b121848 */
[----:B------:R1:W-:Y:S03]  /*153d0*/  LDGSTS.E [R240+0x12000], desc[UR8][R136.64], P6 ;  /* 0x1200000088f07fae */ /* 0x0003e6000b121848 */
[----:B--2---:R-:W2:Y:S01]  /*153e0*/  LDC R154, c[0x0][0x230] ;  /* 0x00008c00ff9a7b82 */ /* 0x004ea20000000800 */
[----:B------:R-:W-:Y:S04]  /*153f0*/  LDGSTS.E [R240+0x12400], desc[UR8][R120.64], P6 ;  /* 0x1240000078f07fae */ /* 0x000fe8000b121848 */
[----:B------:R1:W-:Y:S02]  /*15400*/  LDGSTS.E [R240+0x12800], desc[UR8][R104.64], P6 ;  /* 0x1280000068f07fae */ /* 0x0003e4000b121848 */
[----:B-1----:R-:W-:Y:S01]  /*15410*/  VIADD R252, R252, 0xfffffede ;  /* 0xfffffedefcfc7836 */ /* 0x002fe20000000000 */
[----:B------:R-:W1:Y:S01]  /*15420*/  LDC R155, c[0x0][0x230] ;  /* 0x00008c00ff9b7b82 */ /* 0x000e620000000800 */
[----:B------:R-:W-:Y:S04]  /*15430*/  LDGSTS.E [R240+0x12c00], desc[UR8][R88.64], P6 ;  /* 0x12c0000058f07fae */ /* 0x000fe8000b121848 */
[----:B------:R2:W-:Y:S03]  /*15440*/  LDGSTS.E [R240+0x13000], desc[UR8][R72.64], P6 ;  /* 0x1300000048f07fae */ /* 0x0005e6000b121848 */
[----:B------:R-:W1:Y:S01]  /*15450*/  LDC R136, c[0x0][0x230] ;  /* 0x00008c00ff887b82 */ /* 0x000e620000000800 */
[----:B------:R-:W-:Y:S04]  /*15460*/  LDGSTS.E [R240+0x13400], desc[UR8][R56.64], P6 ;  /* 0x1340000038f07fae */ /* 0x000fe8000b121848 */
[----:B------:R-:W-:Y:S03]  /*15470*/  LDGSTS.E [R240+0x13800], desc[UR8][R40.64], P6 ;  /* 0x1380000028f07fae */ /* 0x000fe6000b121848 */
[----:B------:R-:W1:Y:S01]  /*15480*/  LDC R105, c[0x0][0x230] ;  /* 0x00008c00ff697b82 */ /* 0x000e620000000800 */
[----:B------:R-:W-:Y:S07]  /*15490*/  LDGSTS.E [R240+0x13c00], desc[UR8][R24.64], P6 ;  /* 0x13c0000018f07fae */ /* 0x000fee000b121848 */
[----:B--2---:R-:W2:Y:S08]  /*154a0*/  LDC R73, c[0x0][0x230] ;  /* 0x00008c00ff497b82 */ /* 0x004eb00000000800 */
[----:B------:R-:W1:Y:S08]  /*154b0*/  LDC R72, c[0x0][0x230] ;  /* 0x00008c00ff487b82 */ /* 0x000e700000000800 */
[----:B------:R-:W1:Y:S08]  /*154c0*/  LDC R104, c[0x0][0x230] ;  /* 0x00008c00ff687b82 */ /* 0x000e700000000800 */
[----:B------:R-:W4:Y:S08]  /*154d0*/  LDC R137, c[0x0][0x230] ;  /* 0x00008c00ff897b82 */ /* 0x000f300000000800 */
[----:B------:R-:W4:Y:S08]  /*154e0*/  LDC R169, c[0x0][0x230] ;  /* 0x00008c00ffa97b82 */ /* 0x000f300000000800 */
[----:B------:R-:W4:Y:S01]  /*154f0*/  LDC R168, c[0x0][0x230] ;  /* 0x00008c00ffa87b82 */ /* 0x000f220000000800 */
[----:B---3--:R-:W-:Y:S04]  /*15500*/  LDGSTS.E [R244+0x10080], desc[UR8][R202.64], P6 ;  /* 0x10080000caf47fae */ /* 0x008fe8000b121848 */
[----:B------:R-:W-:Y:S04]  /*15510*/  LDGSTS.E [R244+0x10480], desc[UR8][R228.64], P6 ;  /* 0x10480000e4f47fae */ /* 0x000fe8000b121848 */
[----:B------:R-:W-:Y:S04]  /*15520*/  LDGSTS.E [R244+0x10880], desc[UR8][R10.64], P6 ;  /* 0x108800000af47fae */ /* 0x000fe8000b121848 */
[----:B------:R-:W-:Y:S04]  /*15530*/  LDGSTS.E [R244+0x10c80], desc[UR8][R214.64], P6 ;  /* 0x10c80000d6f47fae */ /* 0x000fe8000b121848 */
[----:B------:R-:W-:Y:S04]  /*15540*/  LDGSTS.E [R244+0x11080], desc[UR8][R198.64], P6 ;  /* 0x11080000c6f47fae */ /* 0x000fe8000b121848 */
[----:B------:R-:W-:Y:S04]  /*15550*/  LDGSTS.E [R244+0x11480], desc[UR8][R182.64], P6 ;  /* 0x11480000b6f47fae */ /* 0x000fe8000b121848 */
[----:B------:R-:W-:Y:S04]  /*15560*/  LDGSTS.E [R244+0x11880], desc[UR8][R166.64], P6 ;  /* 0x11880000a6f47fae */ /* 0x000fe8000b121848 */
[----:B------:R3:W-:Y:S04]  /*15570*/  LDGSTS.E [R244+0x11c80], desc[UR8][R150.64], P6 ;  /* 0x11c8000096f47fae */ /* 0x0007e8000b121848 */
[----:B------:R-:W-:Y:S04]  /*15580*/  LDGSTS.E [R244+0x12080], desc[UR8][R134.64], P6 ;  /* 0x1208000086f47fae */ /* 0x000fe8000b121848 */
[----:B------:R-:W-:Y:S04]  /*15590*/  LDGSTS.E [R244+0x12480], desc[UR8][R118.64], P6 ;  /* 0x1248000076f47fae */ /* 0x000fe8000b121848 */
[----:B------:R-:W-:Y:S01]  /*155a0*/  LDGSTS.E [R244+0x12880], desc[UR8][R102.64], P6 ;  /* 0x1288000066f47fae */ /* 0x000fe2000b121848 */
[----:B--2---:R-:W-:Y:S01]  /*155b0*/  VIADD R73, R73, 0xfffffed7 ;  /* 0xfffffed749497836 */ /* 0x004fe20000000000 */
[----:B-1----:R-:W-:Y:S01]  /*155c0*/  IADD3 R72, R72, -0x12a, RZ ;  /* 0xfffffed648487810 */ /* 0x002fe20007ffe0ff */
[----:B------:R-:W-:Y:S01]  /*155d0*/  VIADD R104, R104, 0xfffffed2 ;  /* 0xfffffed268687836 */ /* 0x000fe20000000000 */
[----:B------:R1:W-:Y:S01]  /*155e0*/  LDGSTS.E [R244+0x12c80], desc[UR8][R86.64], P6 ;  /* 0x12c8000056f47fae */ /* 0x0003e2000b121848 */
[----:B------:R-:W-:Y:S01]  /*155f0*/  IADD3 R105, R105, -0x12d, RZ ;  /* 0xfffffed369697810 */ /* 0x000fe20007ffe0ff */
[----:B---3--:R-:W2:Y:S02]  /*15600*/  LDC R151, c[0x0][0x230] ;  /* 0x00008c00ff977b82 */ /* 0x008ea40000000800 */
[----:B------:R-:W-:Y:S04]  /*15610*/  LDGSTS.E [R244+0x13080], desc[UR8][R70.64], P6 ;  /* 0x1308000046f47fae */ /* 0x000fe8000b121848 */
[----:B------:R-:W-:Y:S02]  /*15620*/  LDGSTS.E [R244+0x13480], desc[UR8][R54.64], P6 ;  /* 0x1348000036f47fae */ /* 0x000fe4000b121848 */
[----:B------:R-:W3:Y:S02]  /*15630*/  LDC R150, c[0x0][0x230] ;  /* 0x00008c00ff967b82 */ /* 0x000ee40000000800 */
[----:B------:R-:W-:Y:S04]  /*15640*/  LDGSTS.E [R244+0x13880], desc[UR8][R38.64], P6 ;  /* 0x1388000026f47fae */ /* 0x000fe8000b121848 */
[----:B------:R-:W-:Y:S02]  /*15650*/  LDGSTS.E [R244+0x13c80], desc[UR8][R22.64], P6 ;  /* 0x13c8000016f47fae */ /* 0x000fe4000b121848 */
[----:B-1----:R-:W1:Y:S02]  /*15660*/  LDC R87, c[0x0][0x230] ;  /* 0x00008c00ff577b82 */ /* 0x002e640000000800 */
[----:B------:R-:W3:Y:S04]  /*15670*/  LDL.LU.64 R10, [R1+0x15c0] ;  /* 0x0015c000010a7983 */ /* 0x000ee80000300a00 */
[----:B----4-:R-:W-:Y:S02]  /*15680*/  LDGSTS.E [R245+0x10100], desc[UR8][R216.64], P6 ;  /* 0x10100000d8f57fae */ /* 0x010fe4000b121848 */
[----:B------:R-:W4:Y:S02]  /*15690*/  LDC R86, c[0x0][0x230] ;  /* 0x00008c00ff567b82 */ /* 0x000f240000000800 */
[----:B------:R-:W3:Y:S04]  /*156a0*/  LDL.64 R228, [R1+0xda0] ;  /* 0x000da00001e47983 */ /* 0x000ee80000100a00 */
[----:B------:R-:W-:Y:S04]  /*156b0*/  LDGSTS.E [R245+0x10500], desc[UR8][R246.64], P6 ;  /* 0x10500000f6f57fae */ /* 0x000fe8000b121848 */
[----:B------:R-:W-:Y:S04]  /*156c0*/  LDGSTS.E [R245+0x10900], desc[UR8][R230.64], P6 ;  /* 0x10900000e6f57fae */ /* 0x000fe8000b121848 */
[----:B------:R-:W-:Y:S04]  /*156d0*/  LDGSTS.E [R245+0x10d00], desc[UR8][R212.64], P6 ;  /* 0x10d00000d4f57fae */ /* 0x000fe8000b121848 */
[----:B------:R-:W3:Y:S04]  /*156e0*/  LDL.LU.64 R246, [R1+0x15b8] ;  /* 0x0015b80001f67983 */ /* 0x000ee80000300a00 */
[----:B------:R-:W3:Y:S04]  /*156f0*/  LDL.64 R230, [R1+0xd98] ;  /* 0x000d980001e67983 */ /* 0x000ee80000100a00 */
[----:B------:R-:W-:Y:S04]  /*15700*/  LDGSTS.E [R245+0x11100], desc[UR8][R196.64], P6 ;  /* 0x11100000c4f57fae */ /* 0x000fe8000b121848 */
[----:B------:R3:W-:Y:S04]  /*15710*/  LDGSTS.E [R245+0x11500], desc[UR8][R180.64], P6 ;  /* 0x11500000b4f57fae */ /* 0x0007e8000b121848 */
[----:B------:R-:W-:Y:S04]  /*15720*/  LDGSTS.E [R245+0x11900], desc[UR8][R164.64], P6 ;  /* 0x11900000a4f57fae */ /* 0x000fe8000b121848 */
[----:B------:R-:W-:Y:S04]  /*15730*/  LDGSTS.E [R245+0x11d00], desc[UR8][R148.64], P6 ;  /* 0x11d0000094f57fae */ /* 0x000fe8000b121848 */
[----:B------:R-:W-:Y:S01]  /*15740*/  LDGSTS.E [R245+0x12100], desc[UR8][R132.64], P6 ;  /* 0x1210000084f57fae */ /* 0x000fe2000b121848 */
[----:B-1----:R-:W-:Y:S01]  /*15750*/  VIADD R87, R87, 0xfffffef3 ;  /* 0xfffffef357577836 */ /* 0x002fe20000000000 */
[----:B----4-:R-:W-:Y:S01]  /*15760*/  IADD3 R86, R86, -0x10e, RZ ;  /* 0xfffffef256567810 */ /* 0x010fe20007ffe0ff */
[----:B--2---:R-:W-:Y:S01]  /*15770*/  VIADD R151, R151, 0xfffffeeb ;  /* 0xfffffeeb97977836 */ /* 0x004fe20000000000 */
[----:B------:R1:W-:Y:S01]  /*15780*/  LDGSTS.E [R245+0x12500], desc[UR8][R116.64], P6 ;  /* 0x1250000074f57fae */ /* 0x0003e2000b121848 */
[----:B---3--:R-:W-:Y:S01]  /*15790*/  VIADD R150, R150, 0xfffffeea ;  /* 0xfffffeea96967836 */ /* 0x008fe20000000000 */
[----:B------:R-:W-:Y:S01]  /*157a0*/  IADD3 R155, R155, -0x117, RZ ;  /* 0xfffffee99b9b7810 */ /* 0x000fe20007ffe0ff */
[----:B------:R-:W-:Y:S01]  /*157b0*/  VIADD R154, R154, 0xfffffee8 ;  /* 0xfffffee89a9a7836 */ /* 0x000fe20000000000 */
[----:B------:R-:W-:Y:S01]  /*157c0*/  LDGSTS.E [R245+0x12900], desc[UR8][R100.64], P6 ;  /* 0x1290000064f57fae */ /* 0x000fe2000b121848 */
[----:B------:R-:W-:Y:S01]  /*157d0*/  VIADD R169, R169, 0xfffffecb ;  /* 0xfffffecba9a97836 */ /* 0x000fe20000000000 */
[----:B------:R-:W-:Y:S01]  /*157e0*/  IADD3 R168, R168, -0x136, RZ ;  /* 0xfffffecaa8a87810 */ /* 0x000fe20007ffe0ff */
[----:B------:R-:W2:Y:S01]  /*157f0*/  LDC R181, c[0x0][0x230] ;  /* 0x00008c00ffb57b82 */ /* 0x000ea20000000800 */
[----:B------:R-:W-:Y:S04]  /*15800*/  LDGSTS.E [R245+0x12d00], desc[UR8][R84.64], P6 ;  /* 0x12d0000054f57fae */ /* 0x000fe8000b121848 */
[----:B------:R-:W-:Y:S03]  /*15810*/  LDGSTS.E [R245+0x13100], desc[UR8][R68.64], P6 ;  /* 0x1310000044f57fae */ /* 0x000fe6000b121848 */
[----:B-1----:R-:W1:Y:S01]  /*15820*/  LDC R116, c[0x0][0x230] ;  /* 0x00008c00ff747b82 */ /* 0x002e620000000800 */
[----:B------:R3:W-:Y:S04]  /*15830*/  LDGSTS.E [R245+0x13500], desc[UR8][R52.64], P6 ;  /* 0x1350000034f57fae */ /* 0x0007e8000b121848 */
[----:B------:R-:W-:Y:S03]  /*15840*/  LDGSTS.E [R245+0x13900], desc[UR8][R36.64], P6 ;  /* 0x1390000024f57fae */ /* 0x000fe6000b121848 */
[----:B------:R-:W4:Y:S01]  /*15850*/  LDC R117, c[0x0][0x230] ;  /* 0x00008c00ff757b82 */ /* 0x000f220000000800 */
[----:B------:R-:W-:Y:S04]  /*15860*/  LDGSTS.E [R245+0x13d00], desc[UR8][R20.64], P6 ;  /* 0x13d0000014f57fae */ /* 0x000fe8000b121848 */
[----:B------:R-:W-:Y:S03]  /*15870*/  STL.64 [R1+0x14f8], R244 ;  /* 0x0014f8f401007387 */ /* 0x000fe60000100a00 */
[----:B---3--:R-:W3:Y:S08]  /*15880*/  LDC R53, c[0x0][0x230] ;  /* 0x00008c00ff357b82 */ /* 0x008ef00000000800 */
[----:B------:R-:W2:Y:S08]  /*15890*/  LDC R52, c[0x0][0x230] ;  /* 0x00008c00ff347b82 */ /* 0x000eb00000000800 */
[----:B------:R-:W1:Y:S01]  /*158a0*/  LDC R180, c[0x0][0x230] ;  /* 0x00008c00ffb47b82 */ /* 0x000e620000000800 */
[----:B------:R-:W-:Y:S04]  /*158b0*/  LDGSTS.E [R246+0x10180], desc[UR8][R228.64], P6 ;  /* 0x10180000e4f67fae */ /* 0x000fe8000b121848 */
[----:B------:R-:W-:Y:S04]  /*158c0*/  LDGSTS.E [R246+0x10580], desc[UR8][R242.64], P6 ;  /* 0x10580000f2f67fae */ /* 0x000fe8000b121848 */
[----:B------:R-:W-:Y:S04]  /*158d0*/  LDGSTS.E [R246+0x10980], desc[UR8][R226.64], P6 ;  /* 0x10980000e2f67fae */ /* 0x000fe8000b121848 */
[----:B------:R-:W-:Y:S04]  /*158e0*/  LDGSTS.E [R246+0x10d80], desc[UR8][R210.64], P6 ;  /* 0x10d80000d2f67fae */ /* 0x000fe8000b121848 */
[----:B------:R-:W-:Y:S04]  /*158f0*/  LDGSTS.E [R246+0x11180], desc[UR8][R194.64], P6 ;  /* 0x11180000c2f67fae */ /* 0x000fe8000b121848 */
[----:B------:R4:W-:Y:S04]  /*15900*/  LDGSTS.E [R246+0x11580], desc[UR8][R178.64], P6 ;  /* 0x11580000b2f67fae */ /* 0x0009e8000b121848 */
[----:B------:R-:W-:Y:S04]  /*15910*/  LDGSTS.E [R246+0x11980], desc[UR8][R162.64], P6 ;  /* 0x11980000a2f67fae */ /* 0x000fe8000b121848 */
[----:B------:R1:W-:Y:S04]  /*15920*/  LDGSTS.E [R246+0x11d80], desc[UR8][R146.64], P6 ;  /* 0x11d8000092f67fae */ /* 0x0003e8000b121848 */
[----:B------:R-:W-:Y:S01]  /*15930*/  LDGSTS.E [R246+0x12180], desc[UR8][R130.64], P6 ;  /* 0x1218000082f67fae */ /* 0x000fe2000b121848 */
[----:B---3--:R-:W-:Y:S01]  /*15940*/  VIADD R53, R53, 0xfffffef7 ;  /* 0xfffffef735357836 */ /* 0x008fe20000000000 */
[----:B----4-:R-:W3:Y:S02]  /*15950*/  LDC R178, c[0x0][0x230] ;  /* 0x00008c00ffb27b82 */ /* 0x010ee40000000800 */
[----:B------:R4:W-:Y:S04]  /*15960*/  LDGSTS.E [R246+0x12580], desc[UR8][R114.64], P6 ;  /* 0x1258000072f67fae */ /* 0x0009e8000b121848 */
[----:B------:R-:W-:Y:S01]  /*15970*/  LDGSTS.E [R246+0x12980], desc[UR8][R98.64], P6 ;  /* 0x1298000062f67fae */ /* 0x000fe2000b121848 */
[----:B--2---:R-:W-:Y:S01]  /*15980*/  VIADD R52, R52, 0xfffffef6 ;  /* 0xfffffef634347836 */ /* 0x004fe20000000000 */
[----:B-1----:R-:W1:Y:S02]  /*15990*/  LDC R146, c[0x0][0x230] ;  /* 0x00008c00ff927b82 */ /* 0x002e640000000800 */
[----:B------:R2:W-:Y:S04]  /*159a0*/  LDGSTS.E [R246+0x12d80], desc[UR8][R82.64], P6 ;  /* 0x12d8000052f67fae */ /* 0x0005e8000b121848 */
[----:B------:R-:W-:Y:S02]  /*159b0*/  LDGSTS.E [R246+0x13180], desc[UR8][R66.64], P6 ;  /* 0x1318000042f67fae */ /* 0x000fe4000b121848 */
[----:B----4-:R-:W4:Y:S02]  /*159c0*/  LDC R114, c[0x0][0x230] ;  /* 0x00008c00ff727b82 */ /* 0x010f240000000800 */
[----:B------:R-:W-:Y:S04]  /*159d0*/  LDGSTS.E [R246+0x13580], desc[UR8][R50.64], P6 ;  /* 0x1358000032f67fae */ /* 0x000fe8000b121848 */
[----:B------:R-:W-:Y:S02]  /*159e0*/  LDGSTS.E [R246+0x13980], desc[UR8][R34.64], P6 ;  /* 0x1398000022f67fae */ /* 0x000fe4000b121848 */
[----:B--2---:R-:W2:Y:S02]  /*159f0*/  LDC R82, c[0x0][0x230] ;  /* 0x00008c00ff527b82 */ /* 0x004ea40000000800 */
[----:B------:R-:W-:Y:S04]  /*15a00*/  LDGSTS.E [R246+0x13d80], desc[UR8][R18.64], P6 ;  /* 0x13d8000012f67fae */ /* 0x000fe8000b121848 */
[----:B------:R-:W-:Y:S02]  /*15a10*/  LDGSTS.E [R247+0x10200], desc[UR8][R230.64], P6 ;  /* 0x10200000e6f77fae */ /* 0x000fe4000b121848 */
[----:B------:R-:W3:Y:S02]  /*15a20*/  LDC R130, c[0x0][0x230] ;  /* 0x00008c00ff827b82 */ /* 0x000ee40000000800 */
[----:B------:R-:W4:Y:S04]  /*15a30*/  LDL.LU.64 R242, [R1+0x15b0] ;  /* 0x0015b00001f27983 */ /* 0x000f280000300a00 */
[----:B------:R-:W-:Y:S04]  /*15a40*/  LDGSTS.E [R247+0x10600], desc[UR8][R248.64], P6 ;  /* 0x10600000f8f77fae */ /* 0x000fe8000b121848 */
[----:B------:R-:W-:Y:S04]  /*15a50*/  LDGSTS.E [R247+0x10a00], desc[UR8][R224.64], P6 ;  /* 0x10a00000e0f77fae */ /* 0x000fe8000b121848 */
[----:B------:R-:W-:Y:S04]  /*15a60*/  LDGSTS.E [R247+0x10e00], desc[UR8][R208.64], P6 ;  /* 0x10e00000d0f77fae */ /* 0x000fe8000b121848 */
[----:B------:R-:W4:Y:S04]  /*15a70*/  LDL.LU.64 R248, [R1+0x15a8] ;  /* 0x0015a80001f87983 */ /* 0x000f280000300a00 */
[----:B------:R-:W-:Y:S04]  /*15a80*/  LDGSTS.E [R247+0x11200], desc[UR8][R192.64], P6 ;  /* 0x11200000c0f77fae */ /* 0x000fe8000b121848 */
[----:B------:R1:W-:Y:S04]  /*15a90*/  LDGSTS.E [R247+0x11600], desc[UR8][R176.64], P6 ;  /* 0x11600000b0f77fae */ /* 0x0003e8000b121848 */
[----:B------:R-:W-:Y:S04]  /*15aa0*/  LDGSTS.E [R247+0x11a00], desc[UR8][R160.64], P6 ;  /* 0x11a00000a0f77fae */ /* 0x000fe8000b121848 */
[----:B------:R-:W-:Y:S04]  /*15ab0*/  LDGSTS.E [R247+0x11e00], desc[UR8][R8.64], P6 ;  /* 0x11e0000008f77fae */ /* 0x000fe8000b121848 */
[----:B------:R-:W-:Y:S01]  /*15ac0*/  LDGSTS.E [R247+0x12200], desc[UR8][R128.64], P6 ;  /* 0x1220000080f77fae */ /* 0x000fe2000b121848 */
[----:B-1----:R-:W1:Y:S03]  /*15ad0*/  LDC R177, c[0x0][0x230] ;  /* 0x00008c00ffb17b82 */ /* 0x002e660000000800 */
[----:B------:R2:W-:Y:S04]  /*15ae0*/  LDGSTS.E [R247+0x12600], desc[UR8][R112.64], P6 ;  /* 0x1260000070f77fae */ /* 0x0005e8000b121848 */
[----:B------:R-:W-:Y:S01]  /*15af0*/  LDGSTS.E [R247+0x12a00], desc[UR8][R96.64], P6 ;  /* 0x12a0000060f77fae */ /* 0x000fe2000b121848 */
[----:B------:R-:W1:Y:S03]  /*15b00*/  LDC R176, c[0x0][0x230] ;  /* 0x00008c00ffb07b82 */ /* 0x000e660000000800 */
[----:B------:R3:W-:Y:S04]  /*15b10*/  LDGSTS.E [R247+0x12e00], desc[UR8][R80.64], P6 ;  /* 0x12e0000050f77fae */ /* 0x0007e8000b121848 */
[----:B------:R-:W-:Y:S01]  /*15b20*/  LDGSTS.E [R247+0x13200], desc[UR8][R64.64], P6 ;  /* 0x1320000040f77fae */ /* 0x000fe2000b121848 */
[----:B--2---:R-:W2:Y:S03]  /*15b30*/  LDC R113, c[0x0][0x230] ;  /* 0x00008c00ff717b82 */ /* 0x004ea60000000800 */
[----:B------:R3:W-:Y:S04]  /*15b40*/  LDGSTS.E [R247+0x13600], desc[UR8][R48.64], P6 ;  /* 0x1360000030f77fae */ /* 0x0007e8000b121848 */
[----:B------:R-:W-:Y:S01]  /*15b50*/  LDGSTS.E [R247+0x13a00], desc[UR8][R32.64], P6 ;  /* 0x13a0000020f77fae */ /* 0x000fe2000b121848 */
[----:B---3--:R-:W3:Y:S03]  /*15b60*/  LDC R81, c[0x0][0x230] ;  /* 0x00008c00ff517b82 */ /* 0x008ee60000000800 */
[----:B------:R1:W-:Y:S04]  /*15b70*/  LDGSTS.E [R247+0x13e00], desc[UR8][R16.64], P6 ;  /* 0x13e0000010f77fae */ /* 0x0003e8000b121848 */
[----:B------:R2:W-:Y:S01]  /*15b80*/  STL.64 [R1+0x13f8], R246 ;  /* 0x0013f8f601007387 */ /* 0x0005e20000100a00 */
[----:B------:R-:W3:Y:S08]  /*15b90*/  LDC R48, c[0x0][0x230] ;  /* 0x00008c00ff307b82 */ /* 0x000ef00000000800 */
[----:B-1----:R-:W1:Y:S08]  /*15ba0*/  LDC R16, c[0x0][0x230] ;  /* 0x00008c00ff107b82 */ /* 0x002e700000000800 */
[----:B------:R-:W2:Y:S08]  /*15bb0*/  LDC R17, c[0x0][0x230] ;  /* 0x00008c00ff117b82 */ /* 0x000eb00000000800 */
[----:B------:R-:W3:Y:S08]  /*15bc0*/  LDC R49, c[0x0][0x230] ;  /* 0x00008c00ff317b82 */ /* 0x000ef00000000800 */
[----:B------:R-:W3:Y:S08]  /*15bd0*/  LDC R80, c[0x0][0x230] ;  /* 0x00008c00ff507b82 */ /* 0x000ef00000000800 */
[----:B------:R-:W3:Y:S01]  /*15be0*/  LDC R112, c[0x0][0x230] ;  /* 0x00008c00ff707b82 */ /* 0x000ee20000000800 */
        /* <DEDUP_REMOVED lines=13> */
[----:B--2---:R-:W-:Y:S01]  /*15cc0*/  VIADD R17, R17, 0xfffffe9d ;  /* 0xfffffe9d11117836 */ /* 0x004fe20000000000 */
[----:B----4-:R-:W2:Y:S02]  /*15cd0*/  LDC R111, c[0x0][0x230] ;  /* 0x00008c00ff6f7b82 */ /* 0x010ea40000000800 */
[----:B------:R4:W-:Y:S04]  /*15ce0*/  LDGSTS.E [R248+0x13680], desc[UR8][R46.64], P6 ;  /* 0x136800002ef87fae */ /* 0x0009e8000b121848 */
[----:B------:R-:W2:Y:S02]  /*15cf0*/  LDL.LU.64 R242, [R1+0x15a0] ;  /* 0x0015a00001f27983 */ /* 0x000ea40000300a00 */
[----:B-1----:R-:W1:Y:S02]  /*15d00*/  LDC R79, c[0x0][0x230] ;  /* 0x00008c00ff4f7b82 */ /* 0x002e640000000800 */
[----:B------:R3:W-:Y:S04]  /*15d10*/  LDGSTS.E [R248+0x13a80], desc[UR8][R30.64], P6 ;  /* 0x13a800001ef87fae */ /* 0x0007e8000b121848 */
[----:B------:R-:W2:Y:S02]  /*15d20*/  LDL.LU.64 R2, [R1+0x1598] ;  /* 0x0015980001027983 */ /* 0x000ea40000300a00 */
[----:B----4-:R-:W4:Y:S02]  /*15d30*/  LDC R46, c[0x0][0x230] ;  /* 0x00008c00ff2e7b82 */ /* 0x010f240000000800 */
[----:B------:R3:W-:Y:S04]  /*15d40*/  LDGSTS.E [R248+0x13e80], desc[UR8][R14.64], P6 ;  /* 0x13e800000ef87fae */ /* 0x0007e8000b121848 */
[----:B------:R-:W4:Y:S02]  /*15d50*/  LDL.LU.64 R246, [R1+0x700] ;  /* 0x0007000001f67983 */ /* 0x000f240000300a00 */
[----:B---3--:R-:W3:Y:S02]  /*15d60*/  LDC R31, c[0x0][0x230] ;  /* 0x00008c00ff1f7b82 */ /* 0x008ee40000000800 */
[----:B------:R-:W-:Y:S04]  /*15d70*/  LDGSTS.E [R249+0x10300], desc[UR8][R10.64], P6 ;  /* 0x103000000af97fae */ /* 0x000fe8000b121848 */
[----:B------:R-:W-:Y:S02]  /*15d80*/  LDGSTS.E [R249+0x10700], desc[UR8][R236.64], P6 ;  /* 0x10700000ecf97fae */ /* 0x000fe4000b121848 */
[----:B------:R-:W1:Y:S02]  /*15d90*/  LDC R15, c[0x0][0x230] ;  /* 0x00008c00ff0f7b82 */ /* 0x000e640000000800 */
[----:B------:R3:W-:Y:S04]  /*15da0*/  LDGSTS.E [R249+0x10b00], desc[UR8][R220.64], P6 ;  /* 0x10b00000dcf97fae */ /* 0x0007e8000b121848 */
[----:B------:R-:W2:Y:S02]  /*15db0*/  LDL.LU.64 R10, [R1+0x1590] ;  /* 0x00159000010a7983 */ /* 0x000ea40000300a00 */
[----:B------:R-:W1:Y:S02]  /*15dc0*/  LDC R14, c[0x0][0x230] ;  /* 0x00008c00ff0e7b82 */ /* 0x000e640000000800 */
[----:B------:R-:W2:Y:S04]  /*15dd0*/  LDL.LU.64 R236, [R1+0x1588] ;  /* 0x0015880001ec7983 */ /* 0x000ea80000300a00 */
[----:B------:R-:W4:Y:S02]  /*15de0*/  LDL.LU.64 R222, [R1+0xd00] ;  /* 0x000d000001de7983 */ /* 0x000f240000300a00 */
[----:B---3--:R-:W3:Y:S02]  /*15df0*/  LDC R220, c[0x0][0x230] ;  /* 0x00008c00ffdc7b82 */ /* 0x008ee40000000800 */
[----:B------:R-:W3:Y:S04]  /*15e00*/  LDL.LU.64 R224, [R1+0xcf8] ;  /* 0x000cf80001e07983 */ /* 0x000ee80000300a00 */
[----:B------:R-:W-:Y:S02]  /*15e10*/  LDGSTS.E [R249+0x10f00], desc[UR8][R232.64], P6 ;  /* 0x10f00000e8f97fae */ /* 0x000fe4000b121848 */
[----:B------:R-:W1:Y:S02]  /*15e20*/  LDC R221, c[0x0][0x230] ;  /* 0x00008c00ffdd7b82 */ /* 0x000e640000000800 */
[----:B------:R-:W2:Y:S04]  /*15e30*/  LDL.LU.64 R230, [R1+0xcf0] ;  /* 0x000cf00001e67983 */ /* 0x000ea80000300a00 */
[----:B------:R-:W-:Y:S02]  /*15e40*/  LDGSTS.E [R249+0x11300], desc[UR8][R188.64], P6 ;  /* 0x11300000bcf97fae */ /* 0x000fe4000b121848 */
[----:B------:R-:W1:Y:S02]  /*15e50*/  LDC R30, c[0x0][0x230] ;  /* 0x00008c00ff1e7b82 */ /* 0x000e640000000800 */
[----:B------:R-:W2:Y:S04]  /*15e60*/  LDL.LU.64 R232, [R1+0xce8] ;  /* 0x000ce80001e87983 */ /* 0x000ea80000300a00 */
[----:B------:R-:W-:Y:S02]  /*15e70*/  LDGSTS.E [R249+0x11700], desc[UR8][R172.64], P6 ;  /* 0x11700000acf97fae */ /* 0x000fe4000b121848 */
[----:B------:R-:W1:Y:S02]  /*15e80*/  LDC R47, c[0x0][0x230] ;  /* 0x00008c00ff2f7b82 */ /* 0x000e640000000800 */
[----:B------:R-:W-:Y:S04]  /*15e90*/  LDGSTS.E [R249+0x11b00], desc[UR8][R204.64], P6 ;  /* 0x11b00000ccf97fae */ /* 0x000fe8000b121848 */
[----:B------:R-:W-:Y:S02]  /*15ea0*/  LDGSTS.E [R249+0x11f00], desc[UR8][R140.64], P6 ;  /* 0x11f000008cf97fae */ /* 0x000fe4000b121848 */
[----:B------:R-:W1:Y:S02]  /*15eb0*/  LDC R78, c[0x0][0x230] ;  /* 0x00008c00ff4e7b82 */ /* 0x000e640000000800 */
[----:B------:R-:W-:Y:S04]  /*15ec0*/  LDGSTS.E [R249+0x12300], desc[UR8][R124.64], P6 ;  /* 0x123000007cf97fae */ /* 0x000fe8000b121848 */
[----:B------:R-:W-:Y:S02]  /*15ed0*/  LDGSTS.E [R249+0x12700], desc[UR8][R108.64], P6 ;  /* 0x127000006cf97fae */ /* 0x000fe4000b121848 */
[----:B------:R-:W1:Y:S02]  /*15ee0*/  LDC R110, c[0x0][0x230] ;  /* 0x00008c00ff6e7b82 */ /* 0x000e640000000800 */
[----:B------:R-:W-:Y:S04]  /*15ef0*/  LDGSTS.E [R249+0x12b00], desc[UR8][R92.64], P6 ;  /* 0x12b000005cf97fae */ /* 0x000fe8000b121848 */
[----:B------:R-:W-:Y:S01]  /*15f00*/  LDGSTS.E [R249+0x12f00], desc[UR8][R76.64], P6 ;  /* 0x12f000004cf97fae */ /* 0x000fe2000b121848 */
[----:B----4-:R-:W-:-:S03]  /*15f10*/  IMAD.WIDE R24, R250, 0x4, R222 ;  /* 0x00000004fa187825 */ /* 0x010fc600078e02de */
[----:B------:R-:W-:Y:S01]  /*15f20*/  LDGSTS.E [R249+0x13300], desc[UR8][R60.64], P6 ;  /* 0x133000003cf97fae */ /* 0x000fe2000b121848 */
[----:B---3--:R-:W-:-:S03]  /*15f30*/  IMAD.WIDE R22, R250, 0x4, R224 ;  /* 0x00000004fa167825 */ /* 0x008fc600078e02e0 */
[----:B------:R3:W-:Y:S01]  /*15f40*/  LDGSTS.E [R249+0x13700], desc[UR8][R44.64], P6 ;  /* 0x137000002cf97fae */ /* 0x0007e2000b121848 */
[----:B------:R-:W4:Y:S03]  /*15f50*/  LDC R224, c[0x0][0x230] ;  /* 0x00008c00ffe07b82 */ /* 0x000f260000000800 */
[----:B------:R-:W-:Y:S04]  /*15f60*/  LDGSTS.E [R249+0x13b00], desc[UR8][R28.64], P6 ;  /* 0x13b000001cf97fae */ /* 0x000fe8000b121848 */
[----:B------:R4:W-:Y:S01]  /*15f70*/  LDGSTS.E [R249+0x13f00], desc[UR8][R12.64], P6 ;  /* 0x13f000000cf97fae */ /* 0x0009e2000b121848 */
[C---:B--2---:R-:W-:Y:S01]  /*15f80*/  IMAD.WIDE R20, R250.reuse, 0x4, R230 ;  /* 0x00000004fa147825 */ /* 0x044fe200078e02e6 */
[----:B------:R-:W2:Y:S02]  /*15f90*/  LDC R225, c[0x0][0x230] ;  /* 0x00008c00ffe17b82 */ /* 0x000ea40000000800 */
[----:B------:R3:W-:Y:S04]  /*15fa0*/  STL.64 [R1+0x1328], R248 ;  /* 0x001328f801007387 */ /* 0x0007e80000100a00 */
[----:B------:R-:W-:Y:S01]  /*15fb0*/  LDGSTS.E [R0+0x10380], desc[UR8][R238.64], P6 ;  /* 0x10380000ee007fae */ /* 0x000fe2000b121848 */
[----:B------:R-:W-:Y:S01]  /*15fc0*/  IMAD.WIDE R18, R250, 0x4, R232 ;  /* 0x00000004fa127825 */ /* 0x000fe200078e02e8 */
[----:B-1----:R-:W-:Y:S01]  /*15fd0*/  IADD3 R30, R30, -0x108, RZ ;  /* 0xfffffef81e1e7810 */ /* 0x002fe20007ffe0ff */
[----:B---3--:R-:W1:Y:S01]  /*15fe0*/  LDC R44, c[0x0][0x230] ;  /* 0x00008c00ff2c7b82 */ /* 0x008e620000000800 */
[----:B------:R-:W-:Y:S04]  /*15ff0*/  LDGSTS.E [R0+0x10780], desc[UR8][R4.64], P6 ;  /* 0x1078000004007fae */ /* 0x000fe8000b121848 */
[----:B------:R-:W3:Y:S01]  /*16000*/  LDL.LU.64 R248, [R1+0xd08] ;  /* 0x000d080001f87983 */ /* 0x000ee20000300a00 */
[----:B------:R-:W-:-:S02]  /*16010*/  VIADD R31, R31, 0xfffffef9 ;  /* 0xfffffef91f1f7836 */ /* 0x000fc40000000000 */
[----:B------:R-:W1:Y:S01]  /*16020*/  LDC R45, c[0x0][0x230] ;  /* 0x00008c00ff2d7b82 */ /* 0x000e620000000800 */
[----:B------:R-:W2:Y:S04]  /*16030*/  LDL.LU.64 R238, [R1+0x1580] ;  /* 0x0015800001ee7983 */ /* 0x000ea80000300a00 */
[----:B------:R-:W2:Y:S03]  /*16040*/  LDL.LU.64 R4, [R1+0x1578] ;  /* 0x0015780001047983 */ /* 0x000ea60000300a00 */
[----:B------:R-:W1:Y:S01]  /*16050*/  LDC R76, c[0x0][0x230] ;  /* 0x00008c00ff4c7b82 */ /* 0x000e620000000800 */
[----:B------:R-:W-:Y:S04]  /*16060*/  LDGSTS.E [R0+0x10b80], desc[UR8][R218.64], P6 ;  /* 0x10b80000da007fae */ /* 0x000fe8000b121848 */
[----:B------:R-:W2:Y:S03]  /*16070*/  LDL.LU.64 R216, [R1+0xce0] ;  /* 0x000ce00001d87983 */ /* 0x000ea60000300a00 */
[----:B------:R-:W1:Y:S01]  /*16080*/  LDC R77, c[0x0][0x230] ;  /* 0x00008c00ff4d7b82 */ /* 0x000e620000000800 */
[----:B------:R-:W2:Y:S07]  /*16090*/  LDL.LU.64 R218, [R1+0xcd8] ;  /* 0x000cd80001da7983 */ /* 0x000eae0000300a00 */
[----:B------:R-:W1:Y:S01]  /*160a0*/  LDC R109, c[0x0][0x230] ;  /* 0x00008c00ff6d7b82 */ /* 0x000e620000000800 */
[----:B------:R-:W2:Y:S04]  /*160b0*/  LDL.LU.64 R226, [R1+0xcd0] ;  /* 0x000cd00001e27983 */ /* 0x000ea80000300a00 */
[----:B------:R-:W2:Y:S01]  /*160c0*/  LDL.LU.64 R228, [R1+0xcc8] ;  /* 0x000cc80001e47983 */ /* 0x000ea20000300a00 */
[----:B----4-:R-:W-:Y:S01]  /*160d0*/  VIADD R13, R220, 0xfffffedd ;  /* 0xfffffedddc0d7836 */ /* 0x010fe20000000000 */
[----:B------:R-:W-:Y:S01]  /*160e0*/  IADD3 R12, R221, -0x124, RZ ;  /* 0xfffffedcdd0c7810 */ /* 0x000fe20007ffe0ff */
[----:B------:R-:W4:Y:S01]  /*160f0*/  LDC R108, c[0x0][0x230] ;  /* 0x00008c00ff6c7b82 */ /* 0x000f220000000800 */
[----:B------:R1:W-:Y:S04]  /*16100*/  STL.64 [R1+0x2f0], R24 ;  /* 0x0002f01801007387 */ /* 0x0003e80000100a00 */
[----:B------:R-:W4:Y:S03]  /*16110*/  LDL.LU.64 R220, [R1+0xaf8] ;  /* 0x000af80001dc7983 */ /* 0x000f260000300a00 */
[----:B------:R-:W4:Y:S01]  /*16120*/  LDC R173, c[0x0][0x230] ;  /* 0x00008c00ffad7b82 */ /* 0x000f220000000800 */
[----:B------:R1:W-:Y:S04]  /*16130*/  STL.64 [R1+0x2e8], R22 ;  /* 0x0002e81601007387 */ /* 0x0003e80000100a00 */
[----:B------:R-:W4:Y:S03]  /*16140*/  LDL.LU.64 R222, [R1+0xaf0] ;  /* 0x000af00001de7983 */ /* 0x000f260000300a00 */
[----:B------:R-:W4:Y:S01]  /*16150*/  LDC R172, c[0x0][0x230] ;  /* 0x00008c00ffac7b82 */ /* 0x000f220000000800 */
[----:B------:R1:W-:Y:S04]  /*16160*/  STL.64 [R1+0x2e0], R20 ;  /* 0x0002e01401007387 */ /* 0x0003e80000100a00 */
[----:B------:R1:W-:Y:S01]  /*16170*/  STL.64 [R1+0x2d8], R18 ;  /* 0x0002d81201007387 */ /* 0x0003e20000100a00 */
[----:B------:R-:W-:Y:S01]  /*16180*/  VIADD R181, R181, 0xfffffee7 ;  /* 0xfffffee7b5b57836 */ /* 0x000fe20000000000 */
[----:B------:R-:W-:Y:S01]  /*16190*/  IADD3 R180, R180, -0x11a, RZ ;  /* 0xfffffee6b4b47810 */ /* 0x000fe20007ffe0ff */
[----:B------:R-:W4:Y:S01]  /*161a0*/  LDC R205, c[0x0][0x230] ;  /* 0x00008c00ffcd7b82 */ /* 0x000f220000000800 */
[----:B------:R-:W4:Y:S04]  /*161b0*/  LDL.LU.64 R230, [R1+0xae8] ;  /* 0x000ae80001e67983 */ /* 0x000f280000300a00 */
[----:B------:R-:W4:Y:S03]  /*161c0*/  LDL.LU.64 R232, [R1+0xae0] ;  /* 0x000ae00001e87983 */ /* 0x000f260000300a00 */
[----:B------:R-:W4:Y:S01]  /*161d0*/  LDC R204, c[0x0][0x230] ;  /* 0x00008c00ffcc7b82 */ /* 0x000f220000000800 */
[----:B---3--:R-:W-:Y:S04]  /*161e0*/  LDGSTS.E [R0+0x10f80], desc[UR8][R248.64], P6 ;  /* 0x10f80000f8007fae */ /* 0x008fe8000b121848 */
[----:B------:R3:W-:Y:S04]  /*161f0*/  LDGSTS.E [R0+0x11380], desc[UR8][R186.64], P6 ;  /* 0x11380000ba007fae */ /* 0x0007e8000b121848 */
[----:B------:R1:W-:Y:S04]  /*16200*/  LDGSTS.E [R0+0x11780], desc[UR8][R170.64], P6 ;  /* 0x11780000aa007fae */ /* 0x0003e8000b121848 */
[----:B------:R-:W-:Y:S04]  /*16210*/  LDGSTS.E [R0+0x11b80], desc[UR8][R246.64], P6 ;  /* 0x11b80000f6007fae */ /* 0x000fe8000b121848 */
[----:B------:R-:W-:Y:S01]  /*16220*/  LDGSTS.E [R0+0x11f80], desc[UR8][R138.64], P6 ;  /* 0x11f800008a007fae */ /* 0x000fe2000b121848 */
[----:B---3--:R-:W3:Y:S03]  /*16230*/  LDC R187, c[0x0][0x230] ;  /* 0x00008c00ffbb7b82 */ /* 0x008ee60000000800 */
[----:B------:R2:W-:Y:S04]  /*16240*/  LDGSTS.E [R0+0x12380], desc[UR8][R122.64], P6 ;  /* 0x123800007a007fae */ /* 0x0005e8000b121848 */
[----:B------:R-:W-:Y:S01]  /*16250*/  LDGSTS.E [R0+0x12780], desc[UR8][R106.64], P6 ;  /* 0x127800006a007fae */ /* 0x000fe2000b121848 */
[----:B-1----:R-:W1:Y:S03]  /*16260*/  LDC R170, c[0x0][0x230] ;  /* 0x00008c00ffaa7b82 */ /* 0x002e660000000800 */
[----:B------:R2:W-:Y:S04]  /*16270*/  LDGSTS.E [R0+0x12b80], desc[UR8][R90.64], P6 ;  /* 0x12b800005a007fae */ /* 0x0005e8000b121848 */
[----:B------:R-:W-:Y:S01]  /*16280*/  LDGSTS.E [R0+0x12f80], desc[UR8][R74.64], P6 ;  /* 0x12f800004a007fae */ /* 0x000fe2000b121848 */
[----:B--2---:R-:W2:Y:S03]  /*16290*/  LDC R122, c[0x0][0x230] ;  /* 0x00008c00ff7a7b82 */ /* 0x004ea60000000800 */
[----:B------:R3:W-:Y:S04]  /*162a0*/  LDGSTS.E [R0+0x13380], desc[UR8][R58.64], P6 ;  /* 0x133800003a007fae */ /* 0x0007e8000b121848 */
[----:B------:R-:W-:Y:S01]  /*162b0*/  LDGSTS.E [R0+0x13780], desc[UR8][R42.64], P6 ;  /* 0x137800002a007fae */ /* 0x000fe2000b121848 */
[----:B------:R-:W1:Y:S03]  /*162c0*/  LDC R91, c[0x0][0x230] ;  /* 0x00008c00ff5b7b82 */ /* 0x000e660000000800 */
[----:B------:R3:W-:Y:S04]  /*162d0*/  LDGSTS.E [R0+0x13b80], desc[UR8][R26.64], P6 ;  /* 0x13b800001a007fae */ /* 0x0007e8000b121848 */
[----:B------:R-:W-:Y:S01]  /*162e0*/  LDGSTS.E [R0+0x13f80], desc[UR8][R156.64], P6 ;  /* 0x13f800009c007fae */ /* 0x000fe2000b121848 */
[----:B---3--:R-:W3:Y:S03]  /*162f0*/  LDC R58, c[0x0][0x230] ;  /* 0x00008c00ff3a7b82 */ /* 0x008ee60000000800 */
[----:B------:R-:W0:Y:S05]  /*16300*/  LDGDEPBAR ;  /* 0x00000000000079af */ /* 0x000e2a0000000000 */
[----:B------:R-:W-:Y:S01]  /*16310*/  BAR.SYNC.DEFER_BLOCKING 0x0 ;  /* 0x0000000000007b1d */ /* 0x000fe20000010000 */
[----:B------:R-:W-:-:S07]  /*16320*/  IMAD.WIDE R26, R250, 0x4, R216 ;  /* 0x00000004fa1a7825 */ /* 0x000fce00078e02d8 */
[----:B------:R-:W2:Y:S01]  /*16330*/  LDC R43, c[0x0][0x230] ;  /* 0x00008c00ff2b7b82 */ /* 0x000ea20000000800 */
[----:B------:R4:W-:Y:S07]  /*16340*/  STL.64 [R1+0x2d0], R26 ;  /* 0x0002d01a01007387 */ /* 0x0009ee0000100a00 */
[----:B------:R-:W1:Y:S08]  /*16350*/  LDC R42, c[0x0][0x230] ;  /* 0x00008c00ff2a7b82 */ /* 0x000e700000000800 */
[----:B------:R-:W3:Y:S01]  /*16360*/  LDC R59, c[0x0][0x230] ;  /* 0x00008c00ff3b7b82 */ /* 0x000ee20000000800 */
[----:B------:R-:W-:Y:S01]  /*16370*/  @!PT LDS RZ, [RZ] ;  /* 0x00000000fffff984 */ /* 0x000fe20000000800 */
[----:B------:R-:W-:Y:S01]  /*16380*/  @!PT LDS RZ, [RZ] ;  /* 0x00000000fffff984 */ /* 0x000fe20000000800 */
[----:B------:R-:W-:Y:S01]  /*16390*/  @!PT LDS RZ, [RZ] ;  /* 0x00000000fffff984 */ /* 0x000fe20000000800 */
[----:B------:R4:W-:Y:S04]  /*163a0*/  LDGSTS.E [R2+0x40000], desc[UR8][R24.64], !P5 ;  /* 0x4000000018027fae */ /* 0x0009e8000e921848 */
[----:B------:R4:W-:Y:S01]  /*163b0*/  LDGSTS.E [R2+0x44000], desc[UR8][R22.64], !P5 ;  /* 0x4400000016027fae */ /* 0x0009e2000e921848 */
[----:B------:R-:W-:-:S02]  /*163c0*/  ISETP.GE.U32.AND P5, PT, R13, 0x7ffffe5e, PT ;  /* 0x7ffffe5e0d00780c */ /* 0x000fc40003fa6070 */
[----:B------:R-:W3:Y:S01]  /*163d0*/  LDC R90, c[0x0][0x230] ;  /* 0x00008c00ff5a7b82 */ /* 0x000ee20000000800 */
[----:B------:R2:W-:Y:S01]  /*163e0*/  LDGSTS.E [R2+0x40004], desc[UR8][R20.64], !P4 ;  /* 0x4000400014027fae */ /* 0x0005e2000e121848 */
[----:B----4-:R-:W-:-:S03]  /*163f0*/  IMAD.WIDE R24, R250, 0x4, R218 ;  /* 0x00000004fa187825 */ /* 0x010fc600078e02da */
[----:B------:R4:W-:Y:S01]  /*16400*/  LDGSTS.E [R2+0x44004], desc[UR8][R18.64], !P4 ;  /* 0x4400400012027fae */ /* 0x0009e2000e121848 */
[----:B------:R-:W-:Y:S02]  /*16410*/  ISETP.GE.U32.AND P4, PT, R12, 0x7ffffe5d, PT ;  /* 0x7ffffe5d0c00780c */ /* 0x000fe40003f86070 */
[----:B------:R-:W3:Y:S01]  /*16420*/  LDC R106, c[0x0][0x230] ;  /* 0x00008c00ff6a7b82 */ /* 0x000ee20000000800 */
[C---:B------:R-:W-:Y:S01]  /*16430*/  IMAD.WIDE R22, R250.reuse, 0x4, R226 ;  /* 0x00000004fa167825 */ /* 0x040fe200078e02e2 */
[----:B------:R3:W-:Y:S03]  /*16440*/  STL.64 [R1+0x2c8], R24 ;  /* 0x0002c81801007387 */ /* 0x0007e60000100a00 */
[----:B--2---:R-:W-:Y:S01]  /*16450*/  IMAD.WIDE R20, R250, 0x4, R228 ;  /* 0x00000004fa147825 */ /* 0x004fe200078e02e4 */
[----:B------:R-:W2:Y:S02]  /*16460*/  LDL.LU.64 R218, [R1+0xad8] ;  /* 0x000ad80001da7983 */ /* 0x000ea40000300a00 */
[----:B------:R-:W2:Y:S01]  /*16470*/  LDC R107, c[0x0][0x230] ;  /* 0x00008c00ff6b7b82 */ /* 0x000ea20000000800 */
[----:B------:R-:W-:Y:S01]  /*16480*/  VIADD R13, R224, 0xfffffebf ;  /* 0xfffffebfe00d7836 */ /* 0x000fe20000000000 */
[----:B------:R1:W-:Y:S01]  /*16490*/  LDGSTS.E [R2+0x40008], desc[UR8][R26.64], !P1 ;  /* 0x400080001a027fae */ /* 0x0003e2000c921848 */
[----:B------:R-:W-:-:S03]  /*164a0*/  VIADD R12, R225, 0xfffffebe ;  /* 0xfffffebee10c7836 */ /* 0x000fc60000000000 */
[----:B------:R-:W2:Y:S01]  /*164b0*/  LDL.LU.64 R224, [R1+0xad0] ;  /* 0x000ad00001e07983 */ /* 0x000ea20000300a00 */
[----:B------:R-:W-:Y:S01]  /*164c0*/  ISETP.GE.U32.AND P6, PT, R252, 0x7ffffe5f, PT ;  /* 0x7ffffe5ffc00780c */ /* 0x000fe20003fc6070 */
[----:B----4-:R-:W4:Y:S02]  /*164d0*/  LDC R18, c[0x0][0x230] ;  /* 0x00008c00ff127b82 */ /* 0x010f240000000800 */
[----:B------:R3:W-:Y:S04]  /*164e0*/  STL.64 [R1+0x2c0], R22 ;  /* 0x0002c01601007387 */ /* 0x0007e80000100a00 */
[----:B------:R3:W-:Y:S01]  /*164f0*/  STL.64 [R1+0x2b8], R20 ;  /* 0x0002b81401007387 */ /* 0x0007e20000100a00 */
[----:B-1----:R-:W-:Y:S01]  /*16500*/  IMAD.WIDE R26, R250, 0x4, R220 ;  /* 0x00000004fa1a7825 */ /* 0x002fe200078e02dc */
[----:B------:R-:W1:Y:S02]  /*16510*/  LDC R19, c[0x0][0x230] ;  /* 0x00008c00ff137b82 */ /* 0x000e640000000800 */
[----:B------:R-:W2:Y:S04]  /*16520*/  LDL.LU.64 R226, [R1+0xac8] ;  /* 0x000ac80001e27983 */ /* 0x000ea80000300a00 */
[----:B------:R-:W2:Y:S01]  /*16530*/  LDL.LU.64 R228, [R1+0xac0] ;  /* 0x000ac00001e47983 */ /* 0x000ea20000300a00 */
[----:B------:R-:W-:Y:S01]  /*16540*/  VIADD R43, R43, 0xfffffedb ;  /* 0xfffffedb2b2b7836 */ /* 0x000fe20000000000 */
[----:B------:R-:W1:Y:S02]  /*16550*/  LDC R171, c[0x0][0x230] ;  /* 0x00008c00ffab7b82 */ /* 0x000e640000000800 */
[----:B------:R3:W-:Y:S04]  /*16560*/  LDGSTS.E [R2+0x44008], desc[UR8][R24.64], !P1 ;  /* 0x4400800018027fae */ /* 0x0007e8000c921848 */
[----:B------:R-:W-:Y:S01]  /*16570*/  STL.64 [R1+0x130], R26 ;  /* 0x0001301a01007387 */ /* 0x000fe20000100a00 */
[----:B------:R-:W-:Y:S01]  /*16580*/  VIADD R42, R42, 0xfffffeda ;  /* 0xfffffeda2a2a7836 */ /* 0x000fe20000000000 */
[----:B---3--:R-:W-:Y:S01]  /*16590*/  IADD3 R59, R59, -0x10b, RZ ;  /* 0xfffffef53b3b7810 */ /* 0x008fe20007ffe0ff */
[----:B------:R-:W-:Y:S01]  /*165a0*/  VIADD R58, R58, 0xfffffef4 ;  /* 0xfffffef43a3a7836 */ /* 0x000fe20000000000 */
[----:B------:R3:W-:Y:S01]  /*165b0*/  LDGSTS.E [R2+0x4000c], desc[UR8][R22.64], !P2 ;  /* 0x4000c00016027fae */ /* 0x0007e2000d121848 */
[----:B------:R-:W-:Y:S01]  /*165c0*/  VIADD R91, R91, 0xfffffef1 ;  /* 0xfffffef15b5b7836 */ /* 0x000fe20000000000 */
[----:B------:R-:W1:Y:S01]  /*165d0*/  LDC R186, c[0x0][0x230] ;  /* 0x00008c00ffba7b82 */ /* 0x000e620000000800 */
[----:B------:R-:W-:Y:S01]  /*165e0*/  IMAD.WIDE R24, R250, 0x4, R222 ;  /* 0x00000004fa187825 */ /* 0x000fe200078e02de */
[----:B------:R3:W-:Y:S04]  /*165f0*/  LDGSTS.E [R2+0x4400c], desc[UR8][R20.64], !P2 ;  /* 0x4400c00014027fae */ /* 0x0007e8000d121848 */
[----:B------:R-:W-:Y:S01]  /*16600*/  STL.64 [R1+0x128], R24 ;  /* 0x0001281801007387 */ /* 0x000fe20000100a00 */
[----:B------:R-:W-:Y:S01]  /*16610*/  VIADD R90, R90, 0xfffffef0 ;  /* 0xfffffef05a5a7836 */ /* 0x000fe20000000000 */
[----:B------:R-:W-:Y:S01]  /*16620*/  IADD3 R205, R205, -0x139, RZ ;  /* 0xfffffec7cdcd7810 */ /* 0x000fe20007ffe0ff */
[C---:B------:R-:W-:Y:S01]  /*16630*/  IMAD.WIDE R156, R250.reuse, 0x4, R236 ;  /* 0x00000004fa9c7825 */ /* 0x040fe200078e02ec */
[----:B------:R-:W2:Y:S01]  /*16640*/  LDL.LU.64 R220, [R1+0x918] ;  /* 0x0009180001dc7983 */ /* 0x000ea20000300a00 */
[----:B------:R-:W1:Y:S03]  /*16650*/  LDC R252, c[0x0][0x230] ;  /* 0x00008c00fffc7b82 */ /* 0x000e660000000800 */
[----:B------:R-:W2:Y:S01]  /*16660*/  LDL.LU.64 R222, [R1+0x910] ;  /* 0x0009100001de7983 */ /* 0x000ea20000300a00 */
[----:B---3--:R-:W-:Y:S01]  /*16670*/  IMAD.WIDE R22, R250, 0x4, R230 ;  /* 0x00000004fa167825 */ /* 0x008fe200078e02e6 */
[----:B------:R-:W-:-:S02]  /*16680*/  ISETP.GE.U32.AND P1, PT, R13, 0x7ffffe40, PT ;  /* 0x7ffffe400d00780c */ /* 0x000fc40003f26070 */
[----:B------:R-:W-:Y:S01]  /*16690*/  LDGSTS.E [R2+0x48000], desc[UR8][R26.64], !P3 ;  /* 0x480000001a027fae */ /* 0x000fe2000d921848 */
[----:B------:R-:W-:-:S03]  /*166a0*/  IMAD.WIDE R20, R250, 0x4, R232 ;  /* 0x00000004fa147825 */ /* 0x000fc600078e02e8 */
[----:B------:R3:W-:Y:S04]  /*166b0*/  STL.64 [R1+0x120], R22 ;  /* 0x0001201601007387 */ /* 0x0007e80000100a00 */
[----:B------:R2:W-:Y:S04]  /*166c0*/  STL.64 [R1+0x118], R20 ;  /* 0x0001181401007387 */ /* 0x0005e80000100a00 */
[----:B------:R-:W2:Y:S04]  /*166d0*/  LDL.LU.64 R230, [R1+0x908] ;  /* 0x0009080001e67983 */ /* 0x000ea80000300a00 */
[----:B------:R-:W2:Y:S01]  /*166e0*/  LDL.LU.64 R232, [R1+0x900] ;  /* 0x0009000001e87983 */ /* 0x000ea20000300a00 */
[----:B------:R-:W-:-:S03]  /*166f0*/  IADD3 R13, R15, -0x143, RZ ;  /* 0xfffffebd0f0d7810 */ /* 0x000fc60007ffe0ff */
[----:B------:R-:W-:Y:S01]  /*16700*/  LDGSTS.E [R2+0x4c000], desc[UR8][R24.64], !P3 ;  /* 0x4c00000018027fae */ /* 0x000fe2000d921848 */
[----:B------:R-:W-:Y:S01]  /*16710*/  ISETP.GE.U32.AND P3, PT, R13, 0x7ffffe3e, PT ;  /* 0x7ffffe3e0d00780c */ /* 0x000fe20003f66070 */
[----:B------:R-:W-:Y:S02]  /*16720*/  VIADD R13, R14, 0xfffffe9f ;  /* 0xfffffe9f0e0d7836 */ /* 0x000fe40000000000 */
[----:B------:R3:W-:Y:S04]  /*16730*/  LDGSTS.E [R2+0x48004], desc[UR8][R22.64], !P6 ;  /* 0x4800400016027fae */ /* 0x0007e8000f121848 */
[----:B------:R1:W-:Y:S01]  /*16740*/  LDGSTS.E [R2+0x4c004], desc[UR8][R20.64], !P6 ;  /* 0x4c00400014027fae */ /* 0x0003e2000f121848 */
[----:B------:R-:W-:Y:S01]  /*16750*/  ISETP.GE.U32.AND P2, PT, R12, 0x7ffffe3f, PT ;  /* 0x7ffffe3f0c00780c */ /* 0x000fe20003f46070 */
[----:B------:R-:W-:-:S05]  /*16760*/  VIADD R12, R16, 0xfffffebc ;  /* 0xfffffebc100c7836 */ /* 0x000fca0000000000 */
[----:B------:R-:W-:Y:S01]  /*16770*/  ISETP.GE.U32.AND P6, PT, R12, 0x7ffffe3d, PT ;  /* 0x7ffffe3d0c00780c */ /* 0x000fe20003fc6070 */
[----:B---3--:R-:W3:Y:S01]  /*16780*/  LDC R22, c[0x0][0x230] ;  /* 0x00008c00ff167b82 */ /* 0x008ee20000000800 */
[----:B----4-:R-:W-:-:S07]  /*16790*/  IADD3 R12, R18, -0x162, RZ ;  /* 0xfffffe9e120c7810 */ /* 0x010fce0007ffe0ff */
[----:B------:R-:W4:Y:S01]  /*167a0*/  LDC R23, c[0x0][0x230] ;  /* 0x00008c00ff177b82 */ /* 0x000f220000000800 */
[----:B--2---:R-:W-:-:S04]  /*167b0*/  IMAD.WIDE R26, R250, 0x4, R218 ;  /* 0x00000004fa1a7825 */ /* 0x004fc800078e02da */
[C---:B------:R-:W-:Y:S01]  /*167c0*/  IMAD.WIDE R24, R250.reuse, 0x4, R224 ;  /* 0x00000004fa187825 */ /* 0x040fe200078e02e0 */
[----:B------:R-:W-:Y:S04]  /*167d0*/  STL.64 [R1+0x110], R26 ;  /* 0x0001101a01007387 */ /* 0x000fe80000100a00 */
[----:B------:R-:W-:Y:S04]  /*167e0*/  STL.64 [R1+0x108], R24 ;  /* 0x0001081801007387 */ /* 0x000fe80000100a00 */
[----:B------:R-:W-:Y:S01]  /*167f0*/  LDGSTS.E [R2+0x48008], desc[UR8][R26.64], !P5 ;  /* 0x480080001a027fae */ /* 0x000fe2000e921848 */
[----:B-1----:R-:W-:-:S03]  /*16800*/  IMAD.WIDE R20, R250, 0x4, R226 ;  /* 0x00000004fa147825 */ /* 0x002fc600078e02e2 */
[----:B------:R-:W-:Y:S01]  /*16810*/  LDGSTS.E [R2+0x4c008], desc[UR8][R24.64], !P5 ;  /* 0x4c00800018027fae */ /* 0x000fe2000e921848 */
[----:B------:R-:W-:-:S03]  /*16820*/  IMAD.WIDE R14, R250, 0x4, R228 ;  /* 0x00000004fa0e7825 */ /* 0x000fc600078e02e4 */
[----:B------:R1:W-:Y:S04]  /*16830*/  STL.64 [R1+0x100], R20 ;  /* 0x0001001401007387 */ /* 0x0003e80000100a00 */
[----:B------:R2:W-:Y:S04]  /*16840*/  STL.64 [R1+0xf8], R14 ;  /* 0x0000f80e01007387 */ /* 0x0005e80000100a00 */
[----:B------:R-:W4:Y:S04]  /*16850*/  LDL.LU.64 R218, [R1+0x8f8] ;  /* 0x0008f80001da7983 */ /* 0x000f280000300a00 */
[----:B------:R-:W4:Y:S04]  /*16860*/  LDL.LU.64 R224, [R1+0x8f0] ;  /* 0x0008f00001e07983 */ /* 0x000f280000300a00 */
[----:B------:R-:W4:Y:S04]  /*16870*/  LDL.LU.64 R226, [R1+0x8e8] ;  /* 0x0008e80001e27983 */ /* 0x000f280000300a00 */
[----:B------:R-:W4:Y:S01]  /*16880*/  LDL.LU.64 R228, [R1+0x8e0] ;  /* 0x0008e00001e47983 */ /* 0x000f220000300a00 */
[----:B------:R-:W-:-:S03]  /*16890*/  ISETP.GE.U32.AND P5, PT, R13, 0x7ffffe20, PT ;  /* 0x7ffffe200d00780c */ /* 0x000fc60003fa6070 */
[----:B------:R1:W-:Y:S04]  /*168a0*/  LDGSTS.E [R2+0x4800c], desc[UR8][R20.64], !P4 ;  /* 0x4800c00014027fae */ /* 0x0003e8000e121848 */
[----:B------:R2:W-:Y:S01]  /*168b0*/  LDGSTS.E [R2+0x4c00c], desc[UR8][R14.64], !P4 ;  /* 0x4c00c0000e027fae */ /* 0x0005e2000e121848 */
[----:B------:R-:W-:Y:S01]  /*168c0*/  ISETP.GE.U32.AND P4, PT, R12, 0x7ffffe1f, PT ;  /* 0x7ffffe1f0c00780c */ /* 0x000fe20003f86070 */
[----:B------:R-:W-:-:S04]  /*168d0*/  IMAD.WIDE R12, R250, 0x4, R222 ;  /* 0x00000004fa0c7825 */ /* 0x000fc800078e02de */
[C---:B-1----:R-:W-:Y:S02]  /*168e0*/  IMAD.WIDE R20, R250.reuse, 0x4, R220 ;  /* 0x00000004fa147825 */ /* 0x042fe400078e02dc */
[----:B------:R-:W4:Y:S04]  /*168f0*/  LDL.LU.64 R220, [R1+0x848] ;  /* 0x0008480001dc7983 */ /* 0x000f280000300a00 */
[----:B------:R-:W4:Y:S01]  /*16900*/  LDL.LU.64 R222, [R1+0x840] ;  /* 0x0008400001de7983 */ /* 0x000f220000300a00 */
[----:B------:R-:W-:-:S03]  /*16910*/  IMAD.WIDE R202, R250, 0x4, R230 ;  /* 0x00000004faca7825 */ /* 0x000fc600078e02e6 */
[----:B------:R-:W4:Y:S01]  /*16920*/  LDL.LU.64 R230, [R1+0x460] ;  /* 0x0004600001e67983 */ /* 0x000f220000300a00 */
[----:B--2---:R-:W-:-:S03]  /*16930*/  IMAD.WIDE R14, R250, 0x4, R232 ;  /* 0x00000004fa0e7825 */ /* 0x004fc600078e02e8 */
[----:B------:R-:W2:Y:S01]  /*16940*/  LDL.LU.64 R232, [R1+0x450] ;  /* 0x0004500001e87983 */ /* 0x000ea20000300a00 */
[----:B------:R-:W-:-:S03]  /*16950*/  VIADD R16, R19, 0xfffffe9c ;  /* 0xfffffe9c13107836 */ /* 0x000fc60000000000 */
[----:B------:R-:W-:Y:S04]  /*16960*/  LDGSTS.E [R2+0x50000], desc[UR8][R20.64], !P1 ;  /* 0x5000000014027fae */ /* 0x000fe8000c921848 */
[----:B------:R-:W-:Y:S04]  /*16970*/  STL.64 [R1+0x11d8], R20 ;  /* 0x0011d81401007387 */ /* 0x000fe80000100a00 */
[----:B------:R-:W-:Y:S01]  /*16980*/  LDGSTS.E [R2+0x54000], desc[UR8][R12.64], !P1 ;  /* 0x540000000c027fae */ /* 0x000fe2000c921848 */
[----:B------:R-:W-:-:S03]  /*16990*/  ISETP.GE.U32.AND P1, PT, R17, 0x7ffffe1e, PT ;  /* 0x7ffffe1e1100780c */ /* 0x000fc60003f26070 */
[----:B------:R-:W-:Y:S04]  /*169a0*/  STL.64 [R1+0x11e0], R12 ;  /* 0x0011e00c01007387 */ /* 0x000fe80000100a00 */
[----:B------:R-:W-:Y:S04]  /*169b0*/  LDGSTS.E [R2+0x50004], desc[UR8][R202.64], !P2 ;  /* 0x50004000ca027fae */ /* 0x000fe8000d121848 */
[----:B------:R-:W-:Y:S04]  /*169c0*/  STL.64 [R1+0x11e8], R202 ;  /* 0x0011e8ca01007387 */ /* 0x000fe80000100a00 */
[----:B------:R-:W-:Y:S01]  /*169d0*/  LDGSTS.E [R2+0x54004], desc[UR8][R14.64], !P2 ;  /* 0x540040000e027fae */ /* 0x000fe2000d121848 */
[----:B------:R-:W-:-:S03]  /*169e0*/  ISETP.GE.U32.AND P2, PT, R16, 0x7ffffe1d, PT ;  /* 0x7ffffe1d1000780c */ /* 0x000fc60003f46070 */
[----:B------:R-:W-:Y:S01]  /*169f0*/  STL.64 [R1+0x11f0], R14 ;  /* 0x0011f00e01007387 */ /* 0x000fe20000100a00 */
[----:B---3--:R-:W-:Y:S01]  /*16a00*/  VIADD R22, R22, 0xfffffefa ;  /* 0xfffffefa16167836 */ /* 0x008fe20000000000 */
[----:B----4-:R-:W-:Y:S01]  /*16a10*/  IADD3 R23, R23, -0x105, RZ ;  /* 0xfffffefb17177810 */ /* 0x010fe20007ffe0ff */
[C---:B------:R-:W-:Y:S02]  /*16a20*/  IMAD.WIDE R24, R250.reuse, 0x4, R218 ;  /* 0x00000004fa187825 */ /* 0x040fe400078e02da */
[----:B------:R-:W3:Y:S02]  /*16a30*/  LDL.LU.64 R218, [R1+0x440] ;  /* 0x0004400001da7983 */ /* 0x000ee40000300a00 */
[C---:B------:R-:W-:Y:S02]  /*16a40*/  IMAD.WIDE R16, R250.reuse, 0x4, R224 ;  /* 0x00000004fa107825 */ /* 0x040fe400078e02e0 */
[----:B------:R-:W4:Y:S02]  /*16a50*/  LDL.LU.64 R224, [R1+0x278] ;  /* 0x0002780001e07983 */ /* 0x000f240000300a00 */
[----:B------:R-:W-:-:S02]  /*16a60*/  IMAD.WIDE R36, R250, 0x4, R226 ;  /* 0x00000004fa247825 */ /* 0x000fc400078e02e2 */
[----:B------:R-:W4:Y:S02]  /*16a70*/  LDL.LU.64 R226, [R1+0x270] ;  /* 0x0002700001e27983 */ /* 0x000f240000300a00 */
[----:B------:R-:W-:Y:S02]  /*16a80*/  IMAD.WIDE R18, R250, 0x4, R228 ;  /* 0x00000004fa127825 */ /* 0x000fe400078e02e4 */
[----:B------:R-:W4:Y:S04]  /*16a90*/  LDL.LU.64 R228, [R1+0x268] ;  /* 0x0002680001e47983 */ /* 0x000f280000300a00 */
[----:B------:R-:W-:Y:S04]  /*16aa0*/  LDGSTS.E [R2+0x50008], desc[UR8][R24.64], !P3 ;  /* 0x5000800018027fae */ /* 0x000fe8000d921848 */
[----:B------:R-:W-:Y:S04]  /*16ab0*/  STL.64 [R1+0x11f8], R24 ;  /* 0x0011f81801007387 */ /* 0x000fe80000100a00 */
[----:B------:R-:W-:Y:S01]  /*16ac0*/  LDGSTS.E [R2+0x54008], desc[UR8][R16.64], !P3 ;  /* 0x5400800010027fae */ /* 0x000fe2000d921848 */
[----:B------:R-:W-:-:S03]  /*16ad0*/  ISETP.GE.U32.AND P3, PT, R23, 0x7ffffe7c, PT ;  /* 0x7ffffe7c1700780c */ /* 0x000fc60003f66070 */
[----:B------:R-:W-:Y:S01]  /*16ae0*/  STL.64 [R1+0x1200], R16 ;  /* 0x0012001001007387 */ /* 0x000fe20000100a00 */
[----:B------:R-:W-:-:S03]  /*16af0*/  IMAD.WIDE R28, R250, 0x4, R220 ;  /* 0x00000004fa1c7825 */ /* 0x000fc600078e02dc */
[----:B------:R-:W-:Y:S04]  /*16b00*/  LDGSTS.E [R2+0x5000c], desc[UR8][R36.64], !P6 ;  /* 0x5000c00024027fae */ /* 0x000fe8000f121848 */
[----:B------:R-:W-:Y:S04]  /*16b10*/  STL.64 [R1+0x1208], R36 ;  /* 0x0012082401007387 */ /* 0x000fe80000100a00 */
[----:B------:R1:W-:Y:S01]  /*16b20*/  LDGSTS.E [R2+0x5400c], desc[UR8][R18.64], !P6 ;  /* 0x5400c00012027fae */ /* 0x0003e2000f121848 */
[----:B------:R-:W-:Y:S01]  /*16b30*/  ISETP.GE.U32.AND P6, PT, R22, 0x7ffffe7b, PT ;  /* 0x7ffffe7b1600780c */ /* 0x000fe20003fc6070 */
[----:B------:R-:W-:-:S02]  /*16b40*/  IMAD.WIDE R22, R250, 0x4, R222 ;  /* 0x00000004fa167825 */ /* 0x000fc400078e02de */
[----:B------:R1:W-:Y:S04]  /*16b50*/  STL.64 [R1+0x1210], R18 ;  /* 0x0012101201007387 */ /* 0x0003e80000100a00 */
[----:B------:R-:W1:Y:S04]  /*16b60*/  LDL.LU.64 R220, [R1+0xcc0] ;  /* 0x000cc00001dc7983 */ /* 0x000e680000300a00 */
[----:B------:R-:W4:Y:S01]  /*16b70*/  LDL.LU.64 R222, [R1+0xcb8] ;  /* 0x000cb80001de7983 */ /* 0x000f220000300a00 */
[----:B------:R-:W-:-:S03]  /*16b80*/  IMAD.WIDE R38, R250, 0x4, R230 ;  /* 0x00000004fa267825 */ /* 0x000fc600078e02e6 */
[----:B------:R-:W4:Y:S01]  /*16b90*/  LDL.LU.64 R230, [R1+0xcb0] ;  /* 0x000cb00001e67983 */ /* 0x000f220000300a00 */
[----:B--2---:R-:W-:-:S03]  /*16ba0*/  IMAD.WIDE R26, R250, 0x4, R232 ;  /* 0x00000004fa1a7825 */ /* 0x004fc600078e02e8 */
[----:B------:R-:W2:Y:S04]  /*16bb0*/  LDL.LU.64 R232, [R1+0xca8] ;  /* 0x000ca80001e87983 */ /* 0x000ea80000300a00 */
        /* <DEDUP_REMOVED lines=10> */
[----:B---3--:R-:W-:-:S03]  /*16c60*/  IMAD.WIDE R32, R250, 0x4, R218 ;  /* 0x00000004fa207825 */ /* 0x008fc600078e02da */
[----:B------:R-:W3:Y:S01]  /*16c70*/  LDL.LU.64 R218, [R1+0xca0] ;  /* 0x000ca00001da7983 */ /* 0x000ee20000300a00 */
[----:B----4-:R-:W-:-:S03]  /*16c80*/  IMAD.WIDE R30, R250, 0x4, R224 ;  /* 0x00000004fa1e7825 */ /* 0x010fc600078e02e0 */
[----:B------:R-:W4:Y:S01]  /*16c90*/  LDL.LU.64 R224, [R1+0xc98] ;  /* 0x000c980001e07983 */ /* 0x000f220000300a00 */
[----:B------:R-:W-:-:S03]  /*16ca0*/  IMAD.WIDE R40, R250, 0x4, R226 ;  /* 0x00000004fa287825 */ /* 0x000fc600078e02e2 */
[----:B------:R-:W4:Y:S01]  /*16cb0*/  LDL.LU.64 R226, [R1+0xc90] ;  /* 0x000c900001e27983 */ /* 0x000f220000300a00 */
[----:B------:R-:W-:-:S03]  /*16cc0*/  IMAD.WIDE R34, R250, 0x4, R228 ;  /* 0x00000004fa227825 */ /* 0x000fc600078e02e4 */
[----:B------:R-:W4:Y:S04]  /*16cd0*/  LDL.LU.64 R228, [R1+0xc88] ;  /* 0x000c880001e47983 */ /* 0x000f280000300a00 */
[----:B------:R-:W-:Y:S04]  /*16ce0*/  STL.64 [R1+0x1238], R32 ;  /* 0x0012382001007387 */ /* 0x000fe80000100a00 */
[----:B------:R-:W-:Y:S04]  /*16cf0*/  STL.64 [R1+0x1240], R30 ;  /* 0x0012401e01007387 */ /* 0x000fe80000100a00 */
[----:B------:R-:W-:Y:S04]  /*16d00*/  STL.64 [R1+0x1248], R40 ;  /* 0x0012482801007387 */ /* 0x000fe80000100a00 */
[----:B------:R-:W-:Y:S04]  /*16d10*/  STL.64 [R1+0x1250], R34 ;  /* 0x0012502201007387 */ /* 0x000fe80000100a00 */
[----:B------:R-:W-:Y:S04]  /*16d20*/  LDGSTS.E [R2+0x58008], desc[UR8][R32.64], !P1 ;  /* 0x5800800020027fae */ /* 0x000fe8000c921848 */
[----:B------:R-:W-:Y:S04]  /*16d30*/  LDGSTS.E [R2+0x5c008], desc[UR8][R30.64], !P1 ;  /* 0x5c0080001e027fae */ /* 0x000fe8000c921848 */
[----:B------:R-:W-:Y:S04]  /*16d40*/  LDGSTS.E [R2+0x5800c], desc[UR8][R40.64], !P2 ;  /* 0x5800c00028027fae */ /* 0x000fe8000d121848 */
[----:B------:R-:W-:Y:S01]  /*16d50*/  LDGSTS.E [R2+0x5c00c], desc[UR8][R34.64], !P2 ;  /* 0x5c00c00022027fae */ /* 0x000fe2000d121848 */
[----:B-1----:R-:W-:-:S04]  /*16d60*/  IMAD.WIDE R18, R250, 0x4, R220 ;  /* 0x00000004fa127825 */ /* 0x002fc800078e02dc */
[C---:B------:R-:W-:Y:S01]  /*16d70*/  IMAD.WIDE R16, R250.reuse, 0x4, R222 ;  /* 0x00000004fa107825 */ /* 0x040fe200078e02de */
[----:B------:R3:W-:Y:S04]  /*16d80*/  STL.64 [R1+0x2b0], R18 ;  /* 0x0002b01201007387 */ /* 0x0007e80000100a00 */
[----:B------:R4:W-:Y:S04]  /*16d90*/  STL.64 [R1+0x2a8], R16 ;  /* 0x0002a81001007387 */ /* 0x0009e80000100a00 */
[----:B------:R-:W4:Y:S04]  /*16da0*/  LDL.LU.64 R220, [R1+0xab8] ;  /* 0x000ab80001dc7983 */ /* 0x000f280000300a00 */
[----:B------:R-:W4:Y:S01]  /*16db0*/  LDL.LU.64 R222, [R1+0xab0] ;  /* 0x000ab00001de7983 */ /* 0x000f220000300a00 */
[----:B------:R-:W-:-:S03]  /*16dc0*/  IMAD.WIDE R14, R250, 0x4, R230 ;  /* 0x00000004fa0e7825 */ /* 0x000fc600078e02e6 */
[----:B------:R3:W-:Y:S01]  /*16dd0*/  LDGSTS.E [R4+0x40000], desc[UR8][R18.64], !P3 ;  /* 0x4000000012047fae */ /* 0x0007e2000d921848 */
[----:B--2---:R-:W-:-:S03]  /*16de0*/  IMAD.WIDE R12, R250, 0x4, R232 ;  /* 0x00000004fa0c7825 */ /* 0x004fc600078e02e8 */
[----:B------:R1:W-:Y:S04]  /*16df0*/  STL.64 [R1+0x2a0], R14 ;  /* 0x0002a00e01007387 */ /* 0x0003e80000100a00 */
[----:B------:R2:W-:Y:S04]  /*16e00*/  STL.64 [R1+0x298], R12 ;  /* 0x0002980c01007387 */ /* 0x0005e80000100a00 */
[----:B------:R-:W2:Y:S04]  /*16e10*/  LDL.LU.64 R230, [R1+0xaa8] ;  /* 0x000aa80001e67983 */ /* 0x000ea80000300a00 */
[----:B------:R-:W2:Y:S04]  /*16e20*/  LDL.LU.64 R232, [R1+0xaa0] ;  /* 0x000aa00001e87983 */ /* 0x000ea80000300a00 */
[----:B------:R4:W-:Y:S04]  /*16e30*/  LDGSTS.E [R4+0x44000], desc[UR8][R16.64], !P3 ;  /* 0x4400000010047fae */ /* 0x0009e8000d921848 */
[----:B------:R1:W-:Y:S04]  /*16e40*/  LDGSTS.E [R4+0x40004], desc[UR8][R14.64], !P6 ;  /* 0x400040000e047fae */ /* 0x0003e8000f121848 */
[----:B------:R2:W-:Y:S01]  /*16e50*/  LDGSTS.E [R4+0x44004], desc[UR8][R12.64], !P6 ;  /* 0x440040000c047fae */ /* 0x0005e2000f121848 */
[----:B---3--:R-:W-:-:S04]  /*16e60*/  IMAD.WIDE R18, R250, 0x4, R218 ;  /* 0x00000004fa127825 */ /* 0x008fc800078e02da */
[C---:B----4-:R-:W-:Y:S01]  /*16e70*/  IMAD.WIDE R16, R250.reuse, 0x4, R224 ;  /* 0x00000004fa107825 */ /* 0x050fe200078e02e0 */
[----:B------:R3:W-:Y:S03]  /*16e80*/  STL.64 [R1+0x290], R18 ;  /* 0x0002901201007387 */ /* 0x0007e60000100a00 */
[C---:B-1----:R-:W-:Y:S01]  /*16e90*/  IMAD.WIDE R14, R250.reuse, 0x4, R226 ;  /* 0x00000004fa0e7825 */ /* 0x042fe200078e02e2 */
[----:B------:R1:W-:Y:S03]  /*16ea0*/  STL.64 [R1+0x288], R16 ;  /* 0x0002881001007387 */ /* 0x0003e60000100a00 */
[C---:B--2---:R-:W-:Y:S01]  /*16eb0*/  IMAD.WIDE R12, R250.reuse, 0x4, R228 ;  /* 0x00000004fa0c7825 */ /* 0x044fe200078e02e4 */
[----:B------:R-:W2:Y:S04]  /*16ec0*/  LDL.LU.64 R218, [R1+0xa98] ;  /* 0x000a980001da7983 */ /* 0x000ea80000300a00 */
[----:B------:R-:W4:Y:S04]  /*16ed0*/  LDL.LU.64 R224, [R1+0xa90] ;  /* 0x000a900001e07983 */ /* 0x000f280000300a00 */
[----:B------:R1:W-:Y:S04]  /*16ee0*/  STL.64 [R1+0x280], R14 ;  /* 0x0002800e01007387 */ /* 0x0003e80000100a00 */
[----:B------:R1:W-:Y:S04]  /*16ef0*/  STL.64 [R1+0x278], R12 ;  /* 0x0002780c01007387 */ /* 0x0003e80000100a00 */
[----:B------:R-:W4:Y:S04]  /*16f00*/  LDL.LU.64 R226, [R1+0xa88] ;  /* 0x000a880001e27983 */ /* 0x000f280000300a00 */
[----:B------:R-:W4:Y:S04]  /*16f10*/  LDL.LU.64 R228, [R1+0xa80] ;  /* 0x000a800001e47983 */ /* 0x000f280000300a00 */
[----:B------:R3:W-:Y:S04]  /*16f20*/  LDGSTS.E [R4+0x40008], desc[UR8][R18.64], !P5 ;  /* 0x4000800012047fae */ /* 0x0007e8000e921848 */
[----:B------:R1:W-:Y:S04]  /*16f30*/  LDGSTS.E [R4+0x44008], desc[UR8][R16.64], !P5 ;  /* 0x4400800010047fae */ /* 0x0003e8000e921848 */
[----:B------:R1:W-:Y:S04]  /*16f40*/  LDGSTS.E [R4+0x4000c], desc[UR8][R14.64], !P4 ;  /* 0x4000c0000e047fae */ /* 0x0003e8000e121848 */
[----:B------:R1:W-:Y:S01]  /*16f50*/  LDGSTS.E [R4+0x4400c], desc[UR8][R12.64], !P4 ;  /* 0x4400c0000c047fae */ /* 0x0003e2000e121848 */
[----:B---3--:R-:W-:-:S04]  /*16f60*/  IMAD.WIDE R18, R250, 0x4, R220 ;  /* 0x00000004fa127825 */ /* 0x008fc800078e02dc */
[C---:B-1----:R-:W-:Y:S01]  /*16f70*/  IMAD.WIDE R16, R250.reuse, 0x4, R222 ;  /* 0x00000004fa107825 */ /* 0x042fe200078e02de */
[----:B------:R2:W-:Y:S04]  /*16f80*/  STL.64 [R1+0xf0], R18 ;  /* 0x0000f01201007387 */ /* 0x0005e80000100a00 */
[----:B------:R4:W-:Y:S04]  /*16f90*/  STL.64 [R1+0xe8], R16 ;  /* 0x0000e81001007387 */ /* 0x0009e80000100a00 */
[----:B------:R-:W3:Y:S04]  /*16fa0*/  LDL.LU.64 R220, [R1+0x8d8] ;  /* 0x0008d80001dc7983 */ /* 0x000ee80000300a00 */
[----:B------:R-:W3:Y:S01]  /*16fb0*/  LDL.LU.64 R222, [R1+0x8d0] ;  /* 0x0008d00001de7983 */ /* 0x000ee20000300a00 */
[----:B------:R-:W-:-:S04]  /*16fc0*/  IMAD.WIDE R14, R250, 0x4, R230 ;  /* 0x00000004fa0e7825 */ /* 0x000fc800078e02e6 */
[----:B------:R-:W-:Y:S01]  /*16fd0*/  IMAD.WIDE R12, R250, 0x4, R232 ;  /* 0x00000004fa0c7825 */ /* 0x000fe200078e02e8 */
[----:B------:R1:W-:Y:S04]  /*16fe0*/  STL.64 [R1+0xe0], R14 ;  /* 0x0000e00e01007387 */ /* 0x0003e80000100a00 */
[----:B------:R1:W-:Y:S04]  /*16ff0*/  STL.64 [R1+0xd8], R12 ;  /* 0x0000d80c01007387 */ /* 0x0003e80000100a00 */
[----:B------:R-:W3:Y:S04]  /*17000*/  LDL.LU.64 R230, [R1+0x8c8] ;  /* 0x0008c80001e67983 */ /* 0x000ee80000300a00 */
[----:B------:R-:W3:Y:S01]  /*17010*/  LDL.LU.64 R232, [R1+0x8c0] ;  /* 0x0008c00001e87983 */ /* 0x000ee20000300a00 */
[----:B------:R-:W-:-:S02]  /*17020*/  ISETP.GE.U32.AND P1, PT, R43, 0x7ffffe5c, PT ;  /* 0x7ffffe5c2b00780c */ /* 0x000fc40003f26070 */
[----:B------:R-:W-:Y:S01]  /*17030*/  ISETP.GE.U32.AND P2, PT, R42, 0x7ffffe5b, PT ;  /* 0x7ffffe5b2a00780c */ /* 0x000fe20003f46070 */
[----:B------:R-:W-:Y:S01]  /*17040*/  VIADD R42, R48, 0xfffffed8 ;  /* 0xfffffed8302a7836 */ /* 0x000fe20000000000 */
[----:B------:R-:W-:Y:S01]  /*17050*/  IADD3 R43, R44, -0x127, RZ ;  /* 0xfffffed92c2b7810 */ /* 0x000fe20007ffe0ff */
[----:B------:R-:W1:Y:S08]  /*17060*/  LDC R48, c[0x0][0x230] ;  /* 0x00008c00ff307b82 */ /* 0x000e700000000800 */
[----:B------:R2:W-:Y:S01]  /*17070*/  LDGSTS.E [R4+0x48000], desc[UR8][R18.64], !P1 ;  /* 0x4800000012047fae */ /* 0x0005e2000c921848 */
[----:B------:R-:W1:Y:S03]  /*17080*/  LDC R44, c[0x0][0x230] ;  /* 0x00008c00ff2c7b82 */ /* 0x000e660000000800 */
[----:B------:R4:W-:Y:S04]  /*17090*/  LDGSTS.E [R4+0x4c000], desc[UR8][R16.64], !P1 ;  /* 0x4c00000010047fae */ /* 0x0009e8000c921848 */
[----:B------:R4:W-:Y:S04]  /*170a0*/  LDGSTS.E [R4+0x48004], desc[UR8][R14.64], !P2 ;  /* 0x480040000e047fae */ /* 0x0009e8000d121848 */
[----:B------:R4:W-:Y:S01]  /*170b0*/  LDGSTS.E [R4+0x4c004], desc[UR8][R12.64], !P2 ;  /* 0x4c0040000c047fae */ /* 0x0009e2000d121848 */
[----:B------:R-:W-:Y:S01]  /*170c0*/  ISETP.GE.U32.AND P3, PT, R43, 0x7ffffe5a, PT ;  /* 0x7ffffe5a2b00780c */ /* 0x000fe20003f66070 */
[----:B------:R-:W-:Y:S01]  /*170d0*/  VIADD R43, R46, 0xfffffebb ;  /* 0xfffffebb2e2b7836 */ /* 0x000fe20000000000 */
[----:B------:R-:W-:Y:S01]  /*170e0*/  ISETP.GE.U32.AND P6, PT, R42, 0x7ffffe59, PT ;  /* 0x7ffffe592a00780c */ /* 0x000fe20003fc6070 */
[----:B------:R-:W3:Y:S01]  /*170f0*/  LDC R46, c[0x0][0x230] ;  /* 0x00008c00ff2e7b82 */ /* 0x000ee20000000800 */
[----:B------:R-:W-:-:S02]  /*17100*/  IADD3 R42, R47, -0x146, RZ ;  /* 0xfffffeba2f2a7810 */ /* 0x000fc40007ffe0ff */
[----:B------:R-:W-:Y:S02]  /*17110*/  ISETP.GE.U32.AND P5, PT, R43, 0x7ffffe3c, PT ;  /* 0x7ffffe3c2b00780c */ /* 0x000fe40003fa6070 */
[----:B------:R-:W-:Y:S01]  /*17120*/  ISETP.GE.U32.AND P4, PT, R42, 0x7ffffe3b, PT ;  /* 0x7ffffe3b2a00780c */ /* 0x000fe20003f86070 */
[----:B------:R-:W-:Y:S02]  /*17130*/  VIADD R42, R49, 0xfffffeb8 ;  /* 0xfffffeb8312a7836 */ /* 0x000fe40000000000 */
[----:B------:R-:W-:Y:S01]  /*17140*/  VIADD R43, R45, 0xfffffeb9 ;  /* 0xfffffeb92d2b7836 */ /* 0x000fe20000000000 */
[----:B------:R-:W3:Y:S02]  /*17150*/  LDC R47, c[0x0][0x230] ;  /* 0x00008c00ff2f7b82 */ /* 0x000ee40000000800 */
[----:B------:R-:W-:Y:S01]  /*17160*/  ISETP.GE.U32.AND P2, PT, R42, 0x7ffffe39, PT ;  /* 0x7ffffe392a00780c */ /* 0x000fe20003f46070 */
[----:B-1----:R-:W-:Y:S01]  /*17170*/  VIADD R42, R48, 0xfffffe9a ;  /* 0xfffffe9a302a7836 */ /* 0x002fe20000000000 */
[----:B------:R-:W-:-:S02]  /*17180*/  ISETP.GE.U32.AND P1, PT, R43, 0x7ffffe3a, PT ;  /* 0x7ffffe3a2b00780c */ /* 0x000fc40003f26070 */
[----:B------:R-:W-:Y:S01]  /*17190*/  IADD3 R43, R44, -0x165, RZ ;  /* 0xfffffe9b2c2b7810 */ /* 0x000fe20007ffe0ff */
[----:B--2---:R-:W-:-:S04]  /*171a0*/  IMAD.WIDE R18, R250, 0x4, R218 ;  /* 0x00000004fa127825 */ /* 0x004fc800078e02da */
[C---:B----4-:R-:W-:Y:S01]  /*171b0*/  IMAD.WIDE R16, R250.reuse, 0x4, R224 ;  /* 0x00000004fa107825 */ /* 0x050fe200078e02e0 */
[----:B------:R-:W-:Y:S04]  /*171c0*/  STL.64 [R1+0xd0], R18 ;  /* 0x0000d01201007387 */ /* 0x000fe80000100a00 */
[----:B------:R-:W-:Y:S04]  /*171d0*/  STL.64 [R1+0xc8], R16 ;  /* 0x0000c81001007387 */ /* 0x000fe80000100a00 */
[----:B------:R-:W-:Y:S01]  /*171e0*/  LDGSTS.E [R4+0x48008], desc[UR8][R18.64], !P3 ;  /* 0x4800800012047fae */ /* 0x000fe2000d921848 */
[----:B------:R-:W-:-:S03]  /*171f0*/  IMAD.WIDE R14, R250, 0x4, R226 ;  /* 0x00000004fa0e7825 */ /* 0x000fc600078e02e2 */
[----:B------:R-:W-:Y:S01]  /*17200*/  LDGSTS.E [R4+0x4c008], desc[UR8][R16.64], !P3 ;  /* 0x4c00800010047fae */ /* 0x000fe2000d921848 */
[----:B------:R-:W-:-:S03]  /*17210*/  IMAD.WIDE R12, R250, 0x4, R228 ;  /* 0x00000004fa0c7825 */ /* 0x000fc600078e02e4 */
[----:B------:R-:W-:Y:S04]  /*17220*/  STL.64 [R1+0xc0], R14 ;  /* 0x0000c00e01007387 */ /* 0x000fe80000100a00 */
[----:B------:R-:W-:Y:S04]  /*17230*/  STL.64 [R1+0xb8], R12 ;  /* 0x0000b80c01007387 */ /* 0x000fe80000100a00 */
[----:B------:R-:W2:Y:S04]  /*17240*/  LDL.LU.64 R218, [R1+0x8b8] ;  /* 0x0008b80001da7983 */ /* 0x000ea80000300a00 */
[----:B------:R-:W4:Y:S04]  /*17250*/  LDL.LU.64 R224, [R1+0x8b0] ;  /* 0x0008b00001e07983 */ /* 0x000f280000300a00 */
[----:B------:R-:W4:Y:S04]  /*17260*/  LDL.LU.64 R226, [R1+0x8a8] ;  /* 0x0008a80001e27983 */ /* 0x000f280000300a00 */
[----:B------:R-:W4:Y:S01]  /*17270*/  LDL.LU.64 R228, [R1+0x8a0] ;  /* 0x0008a00001e47983 */ /* 0x000f220000300a00 */
[----:B------:R-:W-:-:S03]  /*17280*/  ISETP.GE.U32.AND P3, PT, R43, 0x7ffffe1c, PT ;  /* 0x7ffffe1c2b00780c */ /* 0x000fc60003f66070 */
[----:B------:R-:W-:Y:S04]  /*17290*/  LDGSTS.E [R4+0x4800c], desc[UR8][R14.64], !P6 ;  /* 0x4800c0000e047fae */ /* 0x000fe8000f121848 */
[----:B------:R-:W-:Y:S01]  /*172a0*/  LDGSTS.E [R4+0x4c00c], desc[UR8][R12.64], !P6 ;  /* 0x4c00c0000c047fae */ /* 0x000fe2000f121848 */
[----:B------:R-:W-:Y:S01]  /*172b0*/  ISETP.GE.U32.AND P6, PT, R42, 0x7ffffe1b, PT ;  /* 0x7ffffe1b2a00780c */ /* 0x000fe20003fc6070 */
[C---:B---3--:R-:W-:Y:S02]  /*172c0*/  IMAD.WIDE R48, R250.reuse, 0x4, R220 ;  /* 0x00000004fa307825 */ /* 0x048fe400078e02dc */
[----:B------:R-:W3:Y:S02]  /*172d0*/  LDL.LU.64 R220, [R1+0x260] ;  /* 0x0002600001dc7983 */ /* 0x000ee40000300a00 */
[----:B------:R-:W-:-:S02]  /*172e0*/  IMAD.WIDE R42, R250, 0x4, R222 ;  /* 0x00000004fa2a7825 */ /* 0x000fc400078e02de */
[----:B------:R-:W3:Y:S02]  /*172f0*/  LDL.LU.64 R222, [R1+0x258] ;  /* 0x0002580001de7983 */ /* 0x000ee40000300a00 */
[----:B------:R-:W-:Y:S01]  /*17300*/  IMAD.WIDE R66, R250, 0x4, R230 ;  /* 0x00000004fa427825 */ /* 0x000fe200078e02e6 */
[----:B------:R-:W-:Y:S01]  /*17310*/  IADD3 R46, R46, -0x168, RZ ;  /* 0xfffffe982e2e7810 */ /* 0x000fe20007ffe0ff */
[----:B------:R-:W3:Y:S02]  /*17320*/  LDL.LU.64 R230, [R1+0x250] ;  /* 0x0002500001e67983 */ /* 0x000ee40000300a00 */
[----:B------:R-:W-:Y:S02]  /*17330*/  IMAD.WIDE R44, R250, 0x4, R232 ;  /* 0x00000004fa2c7825 */ /* 0x000fe400078e02e8 */
[----:B------:R-:W3:Y:S02]  /*17340*/  LDL.LU.64 R232, [R1+0x248] ;  /* 0x0002480001e87983 */ /* 0x000ee40000300a00 */
[----:B------:R-:W-:-:S02]  /*17350*/  VIADD R47, R47, 0xfffffe99 ;  /* 0xfffffe992f2f7836 */ /* 0x000fc40000000000 */
[----:B------:R-:W-:Y:S04]  /*17360*/  LDGSTS.E [R4+0x50000], desc[UR8][R48.64], !P5 ;  /* 0x5000000030047fae */ /* 0x000fe8000e921848 */
[----:B------:R-:W-:Y:S04]  /*17370*/  STL.64 [R1+0x1180], R48 ;  /* 0x0011803001007387 */ /* 0x000fe80000100a00 */
[----:B------:R1:W-:Y:S01]  /*17380*/  LDGSTS.E [R4+0x54000], desc[UR8][R42.64], !P5 ;  /* 0x540000002a047fae */ /* 0x0003e2000e921848 */
[----:B------:R-:W-:-:S03]  /*17390*/  ISETP.GE.U32.AND P5, PT, R47, 0x7ffffe1a, PT ;  /* 0x7ffffe1a2f00780c */ /* 0x000fc60003fa6070 */
[----:B------:R1:W-:Y:S04]  /*173a0*/  STL.64 [R1+0x1188], R42 ;  /* 0x0011882a01007387 */ /* 0x0003e80000100a00 */
[----:B------:R-:W-:Y:S04]  /*173b0*/  LDGSTS.E [R4+0x50004], desc[UR8][R66.64], !P4 ;  /* 0x5000400042047fae */ /* 0x000fe8000e121848 */
[----:B------:R-:W-:Y:S04]  /*173c0*/  STL.64 [R1+0x1190], R66 ;  /* 0x0011904201007387 */ /* 0x000fe80000100a00 */
[----:B------:R1:W-:Y:S01]  /*173d0*/  LDGSTS.E [R4+0x54004], desc[UR8][R44.64], !P4 ;  /* 0x540040002c047fae */ /* 0x0003e2000e121848 */
[----:B------:R-:W-:Y:S01]  /*173e0*/  ISETP.GE.U32.AND P4, PT, R46, 0x7ffffe19, PT ;  /* 0x7ffffe192e00780c */ /* 0x000fe20003f86070 */
[----:B------:R-:W-:Y:S01]  /*173f0*/  VIADD R187, R187, 0xfffffee5 ;  /* 0xfffffee5bbbb7836 */ /* 0x000fe20000000000 */
[----:B-1----:R-:W1:Y:S01]  /*17400*/  LDC R43, c[0x0][0x230] ;  /* 0x00008c00ff2b7b82 */ /* 0x002e620000000800 */
[----:B------:R1:W-:Y:S01]  /*17410*/  STL.64 [R1+0x1198], R44 ;  /* 0x0011982c01007387 */ /* 0x0003e20000100a00 */
[----:B------:R-:W-:-:S02]  /*17420*/  VIADD R186, R186, 0xfffffee4 ;  /* 0xfffffee4baba7836 */ /* 0x000fc40000000000 */
[----:B------:R-:W-:Y:S02]  /*17430*/  VIADD R204, R204, 0xfffffec6 ;  /* 0xfffffec6cccc7836 */ /* 0x000fe40000000000 */
[----:B------:R-:W-:Y:S02]  /*17440*/  VIADD R26, R252, 0xfffffe85 ;  /* 0xfffffe85fc1a7836 */ /* 0x000fe40000000000 */
[----:B------:R-:W3:Y:S08]  /*17450*/  LDC R42, c[0x0][0x230] ;  /* 0x00008c00ff2a7b82 */ /* 0x000ef00000000800 */
[----:B-1----:R-:W1:Y:S01]  /*17460*/  LDC R44, c[0x0][0x230] ;  /* 0x00008c00ff2c7b82 */ /* 0x002e620000000800 */
[----:B--2---:R-:W-:-:S02]  /*17470*/  IMAD.WIDE R50, R250, 0x4, R218 ;  /* 0x00000004fa327825 */ /* 0x004fc400078e02da */
[----:B------:R-:W2:Y:S02]  /*17480*/  LDL.LU.64 R218, [R1+0x240] ;  /* 0x0002400001da7983 */ /* 0x000ea40000300a00 */
[C---:B----4-:R-:W-:Y:S02]  /*17490*/  IMAD.WIDE R46, R250.reuse, 0x4, R224 ;  /* 0x00000004fa2e7825 */ /* 0x050fe400078e02e0 */
[----:B------:R-:W4:Y:S02]  /*174a0*/  LDL.LU.64 R224, [R1+0x238] ;  /* 0x0002380001e07983 */ /* 0x000f240000300a00 */
[C---:B------:R-:W-:Y:S02]  /*174b0*/  IMAD.WIDE R64, R250.reuse, 0x4, R226 ;  /* 0x00000004fa407825 */ /* 0x040fe400078e02e2 */
[----:B------:R-:W4:Y:S02]  /*174c0*/  LDL.LU.64 R226, [R1+0x230] ;  /* 0x0002300001e27983 */ /* 0x000f240000300a00 */
[----:B------:R-:W-:-:S02]  /*174d0*/  IMAD.WIDE R56, R250, 0x4, R228 ;  /* 0x00000004fa387825 */ /* 0x000fc400078e02e4 */
[----:B------:R-:W4:Y:S04]  /*174e0*/  LDL.LU.64 R228, [R1+0x228] ;  /* 0x0002280001e47983 */ /* 0x000f280000300a00 */
[----:B------:R-:W-:Y:S04]  /*174f0*/  LDGSTS.E [R4+0x50008], desc[UR8][R50.64], !P1 ;  /* 0x5000800032047fae */ /* 0x000fe8000c921848 */
[----:B------:R-:W-:Y:S04]  /*17500*/  STL.64 [R1+0x1170], R50 ;  /* 0x0011703201007387 */ /* 0x000fe80000100a00 */
[----:B------:R1:W-:Y:S01]  /*17510*/  LDGSTS.E [R4+0x54008], desc[UR8][R46.64], !P1 ;  /* 0x540080002e047fae */ /* 0x0003e2000c921848 */
[----:B------:R-:W-:-:S03]  /*17520*/  ISETP.GE.U32.AND P1, PT, R53, 0x7ffffe78, PT ;  /* 0x7ffffe783500780c */ /* 0x000fc60003f26070 */
[----:B------:R1:W-:Y:S01]  /*17530*/  STL.64 [R1+0x1178], R46 ;  /* 0x0011782e01007387 */ /* 0x0003e20000100a00 */
[----:B---3--:R-:W-:-:S03]  /*17540*/  IMAD.WIDE R70, R250, 0x4, R220 ;  /* 0x00000004fa467825 */ /* 0x008fc600078e02dc */
[----:B------:R-:W-:Y:S04]  /*17550*/  LDGSTS.E [R4+0x5000c], desc[UR8][R64.64], !P2 ;  /* 0x5000c00040047fae */ /* 0x000fe8000d121848 */
[----:B------:R-:W-:Y:S04]  /*17560*/  STL.64 [R1+0x11a0], R64 ;  /* 0x0011a04001007387 */ /* 0x000fe80000100a00 */
[----:B------:R-:W-:Y:S01]  /*17570*/  LDGSTS.E [R4+0x5400c], desc[UR8][R56.64], !P2 ;  /* 0x5400c00038047fae */ /* 0x000fe2000d121848 */
[----:B------:R-:W-:Y:S01]  /*17580*/  ISETP.GE.U32.AND P2, PT, R52, 0x7ffffe77, PT ;  /* 0x7ffffe773400780c */ /* 0x000fe20003f46070 */
[C---:B------:R-:W-:Y:S01]  /*17590*/  IMAD.WIDE R52, R250.reuse, 0x4, R222 ;  /* 0x00000004fa347825 */ /* 0x040fe200078e02de */
[----:B-1----:R-:W1:Y:S01]  /*175a0*/  LDC R47, c[0x0][0x230] ;  /* 0x00008c00ff2f7b82 */ /* 0x002e620000000800 */
[----:B------:R-:W-:Y:S04]  /*175b0*/  STL.64 [R1+0x11a8], R56 ;  /* 0x0011a83801007387 */ /* 0x000fe80000100a00 */
[----:B------:R-:W3:Y:S04]  /*175c0*/  LDL.LU.64 R220, [R1+0xc80] ;  /* 0x000c800001dc7983 */ /* 0x000ee80000300a00 */
[----:B------:R-:W3:Y:S01]  /*175d0*/  LDL.LU.64 R222, [R1+0xc78] ;  /* 0x000c780001de7983 */ /* 0x000ee20000300a00 */
[----:B------:R-:W-:-:S03]  /*175e0*/  IMAD.WIDE R68, R250, 0x4, R230 ;  /* 0x00000004fa447825 */ /* 0x000fc600078e02e6 */
[----:B------:R-:W3:Y:S01]  /*175f0*/  LDL.LU.64 R230, [R1+0xc70] ;  /* 0x000c700001e67983 */ /* 0x000ee20000300a00 */
[----:B------:R-:W-:-:S03]  /*17600*/  IMAD.WIDE R54, R250, 0x4, R232 ;  /* 0x00000004fa367825 */ /* 0x000fc600078e02e8 */
[----:B------:R-:W3:Y:S04]  /*17610*/  LDL.LU.64 R232, [R1+0xc68] ;  /* 0x000c680001e87983 */ /* 0x000ee80000300a00 */
[----:B------:R-:W-:Y:S04]  /*17620*/  STL.64 [R1+0x11b0], R70 ;  /* 0x0011b04601007387 */ /* 0x000fe80000100a00 */
[----:B------:R-:W-:Y:S04]  /*17630*/  STL.64 [R1+0x11b8], R52 ;  /* 0x0011b83401007387 */ /* 0x000fe80000100a00 */
[----:B------:R-:W-:Y:S04]  /*17640*/  STL.64 [R1+0x11c0], R68 ;  /* 0x0011c04401007387 */ /* 0x000fe80000100a00 */
[----:B------:R-:W-:Y:S04]  /*17650*/  LDGSTS.E [R4+0x58000], desc[UR8][R70.64], !P3 ;  /* 0x5800000046047fae */ /* 0x000fe8000d921848 */
[----:B------:R-:W-:Y:S04]  /*17660*/  STL.64 [R1+0x11c8], R54 ;  /* 0x0011c83601007387 */ /* 0x000fe80000100a00 */
[----:B------:R-:W-:Y:S01]  /*17670*/  LDGSTS.E [R4+0x5c000], desc[UR8][R52.64], !P3 ;  /* 0x5c00000034047fae */ /* 0x000fe2000d921848 */
[----:B------:R-:W-:-:S03]  /*17680*/  ISETP.GE.U32.AND P3, PT, R59, 0x7ffffe76, PT ;  /* 0x7ffffe763b00780c */ /* 0x000fc60003f66070 */
[----:B------:R-:W-:Y:S04]  /*17690*/  LDGSTS.E [R4+0x58004], desc[UR8][R68.64], !P6 ;  /* 0x5800400044047fae */ /* 0x000fe8000f121848 */
[----:B------:R-:W-:Y:S01]  /*176a0*/  LDGSTS.E [R4+0x5c004], desc[UR8][R54.64], !P6 ;  /* 0x5c00400036047fae */ /* 0x000fe2000f121848 */
[----:B------:R-:W-:Y:S01]  /*176b0*/  ISETP.GE.U32.AND P6, PT, R58, 0x7ffffe75, PT ;  /* 0x7ffffe753a00780c */ /* 0x000fe20003fc6070 */
[C---:B--2---:R-:W-:Y:S02]  /*176c0*/  IMAD.WIDE R60, R250.reuse, 0x4, R218 ;  /* 0x00000004fa3c7825 */ /* 0x044fe400078e02da */
[----:B------:R-:W2:Y:S02]  /*176d0*/  LDL.LU.64 R218, [R1+0xc60] ;  /* 0x000c600001da7983 */ /* 0x000ea40000300a00 */
[----:B----4-:R-:W-:-:S02]  /*176e0*/  IMAD.WIDE R62, R250, 0x4, R224 ;  /* 0x00000004fa3e7825 */ /* 0x010fc400078e02e0 */
[----:B------:R-:W4:Y:S02]  /*176f0*/  LDL.LU.64 R224, [R1+0xc58] ;  /* 0x000c580001e07983 */ /* 0x000f240000300a00 */
[C---:B------:R-:W-:Y:S02]  /*17700*/  IMAD.WIDE R74, R250.reuse, 0x4, R226 ;  /* 0x00000004fa4a7825 */ /* 0x040fe400078e02e2 */
[----:B------:R-:W4:Y:S02]  /*17710*/  LDL.LU.64 R226, [R1+0xc50] ;  /* 0x000c500001e27983 */ /* 0x000f240000300a00 */
[C---:B------:R-:W-:Y:S02]  /*17720*/  IMAD.WIDE R58, R250.reuse, 0x4, R228 ;  /* 0x00000004fa3a7825 */ /* 0x040fe400078e02e4 */
        /* <DEDUP_REMOVED lines=9> */
[----:B---3--:R-:W-:-:S04]  /*177c0*/  IMAD.WIDE R18, R250, 0x4, R220 ;  /* 0x00000004fa127825 */ /* 0x008fc800078e02dc */
[C---:B------:R-:W-:Y:S01]  /*177d0*/  IMAD.WIDE R16, R250.reuse, 0x4, R222 ;  /* 0x00000004fa107825 */ /* 0x040fe200078e02de */
[----:B------:R2:W-:Y:S04]  /*177e0*/  STL.64 [R1+0x270], R18 ;  /* 0x0002701201007387 */ /* 0x0005e80000100a00 */
[----:B------:R4:W-:Y:S04]  /*177f0*/  STL.64 [R1+0x268], R16 ;  /* 0x0002681001007387 */ /* 0x0009e80000100a00 */
[----:B------:R-:W3:Y:S04]  /*17800*/  LDL.LU.64 R220, [R1+0xa78] ;  /* 0x000a780001dc7983 */ /* 0x000ee80000300a00 */
[----:B------:R-:W3:Y:S01]  /*17810*/  LDL.LU.64 R222, [R1+0xa70] ;  /* 0x000a700001de7983 */ /* 0x000ee20000300a00 */
[----:B------:R-:W-:-:S03]  /*17820*/  IMAD.WIDE R14, R250, 0x4, R230 ;  /* 0x00000004fa0e7825 */ /* 0x000fc600078e02e6 */
[----:B------:R2:W-:Y:S01]  /*17830*/  LDGSTS.E [R5+0x40000], desc[UR8][R18.64], !P1 ;  /* 0x4000000012057fae */ /* 0x0005e2000c921848 */
[----:B------:R-:W-:-:S03]  /*17840*/  IMAD.WIDE R12, R250, 0x4, R232 ;  /* 0x00000004fa0c7825 */ /* 0x000fc600078e02e8 */
[----:B------:R1:W-:Y:S04]  /*17850*/  STL.64 [R1+0x260], R14 ;  /* 0x0002600e01007387 */ /* 0x0003e80000100a00 */
[----:B------:R1:W-:Y:S04]  /*17860*/  STL.64 [R1+0x258], R12 ;  /* 0x0002580c01007387 */ /* 0x0003e80000100a00 */
[----:B------:R-:W3:Y:S04]  /*17870*/  LDL.LU.64 R230, [R1+0xa68] ;  /* 0x000a680001e67983 */ /* 0x000ee80000300a00 */
[----:B------:R-:W3:Y:S04]  /*17880*/  LDL.LU.64 R232, [R1+0xa60] ;  /* 0x000a600001e87983 */ /* 0x000ee80000300a00 */
[----:B------:R4:W-:Y:S04]  /*17890*/  LDGSTS.E [R5+0x44000], desc[UR8][R16.64], !P1 ;  /* 0x4400000010057fae */ /* 0x0009e8000c921848 */
[----:B------:R1:W-:Y:S04]  /*178a0*/  LDGSTS.E [R5+0x40004], desc[UR8][R14.64], !P2 ;  /* 0x400040000e057fae */ /* 0x0003e8000d121848 */
[----:B------:R1:W-:Y:S01]  /*178b0*/  LDGSTS.E [R5+0x44004], desc[UR8][R12.64], !P2 ;  /* 0x440040000c057fae */ /* 0x0003e2000d121848 */
[----:B--2---:R-:W-:-:S04]  /*178c0*/  IMAD.WIDE R18, R250, 0x4, R218 ;  /* 0x00000004fa127825 */ /* 0x004fc800078e02da */
[C---:B----4-:R-:W-:Y:S01]  /*178d0*/  IMAD.WIDE R16, R250.reuse, 0x4, R224 ;  /* 0x00000004fa107825 */ /* 0x050fe200078e02e0 */
[----:B------:R3:W-:Y:S03]  /*178e0*/  STL.64 [R1+0x250], R18 ;  /* 0x0002501201007387 */ /* 0x0007e60000100a00 */
[C---:B-1----:R-:W-:Y:S01]  /*178f0*/  IMAD.WIDE R14, R250.reuse, 0x4, R226 ;  /* 0x00000004fa0e7825 */ /* 0x042fe200078e02e2 */
[----:B------:R1:W-:Y:S03]  /*17900*/  STL.64 [R1+0x248], R16 ;  /* 0x0002481001007387 */ /* 0x0003e60000100a00 */
[C---:B------:R-:W-:Y:S01]  /*17910*/  IMAD.WIDE R12, R250.reuse, 0x4, R228 ;  /* 0x00000004fa0c7825 */ /* 0x040fe200078e02e4 */
        /* <DEDUP_REMOVED lines=24> */
[----:B------:R-:W-:Y:S02]  /*17aa0*/  VIADD R73, R76, 0xfffffed5 ;  /* 0xfffffed54c497836 */ /* 0x000fe40000000000 */
[----:B------:R-:W-:Y:S01]  /*17ab0*/  VIADD R72, R79, 0xfffffed4 ;  /* 0xfffffed44f487836 */ /* 0x000fe20000000000 */
[----:B------:R-:W1:Y:S07]  /*17ac0*/  LDC R76, c[0x0][0x230] ;  /* 0x00008c00ff4c7b82 */ /* 0x000e6e0000000800 */
[----:B------:R2:W-:Y:S01]  /*17ad0*/  LDGSTS.E [R5+0x48000], desc[UR8][R18.64], !P5 ;  /* 0x4800000012057fae */ /* 0x0005e2000e921848 */
[----:B------:R-:W1:Y:S03]  /*17ae0*/  LDC R79, c[0x0][0x230] ;  /* 0x00008c00ff4f7b82 */ /* 0x000e660000000800 */
[----:B------:R4:W-:Y:S04]  /*17af0*/  LDGSTS.E [R5+0x4c000], desc[UR8][R16.64], !P5 ;  /* 0x4c00000010057fae */ /* 0x0009e8000e921848 */
[----:B------:R4:W-:Y:S04]  /*17b00*/  LDGSTS.E [R5+0x48004], desc[UR8][R14.64], !P4 ;  /* 0x480040000e057fae */ /* 0x0009e8000e121848 */
[----:B------:R4:W-:Y:S01]  /*17b10*/  LDGSTS.E [R5+0x4c004], desc[UR8][R12.64], !P4 ;  /* 0x4c0040000c057fae */ /* 0x0009e2000e121848 */
[----:B------:R-:W-:-:S02]  /*17b20*/  ISETP.GE.U32.AND P1, PT, R73, 0x7ffffe56, PT ;  /* 0x7ffffe564900780c */ /* 0x000fc40003f26070 */
[----:B------:R-:W-:Y:S01]  /*17b30*/  ISETP.GE.U32.AND P2, PT, R72, 0x7ffffe55, PT ;  /* 0x7ffffe554800780c */ /* 0x000fe20003f46070 */
[----:B------:R-:W-:Y:S01]  /*17b40*/  VIADD R72, R81, 0xfffffeb6 ;  /* 0xfffffeb651487836 */ /* 0x000fe20000000000 */
[----:B------:R-:W-:Y:S01]  /*17b50*/  IADD3 R73, R78, -0x149, RZ ;  /* 0xfffffeb74e497810 */ /* 0x000fe20007ffe0ff */
[----:B------:R-:W3:Y:S03]  /*17b60*/  LDC R81, c[0x0][0x230] ;  /* 0x00008c00ff517b82 */ /* 0x000ee60000000800 */
[----:B------:R-:W-:Y:S01]  /*17b70*/  ISETP.GE.U32.AND P3, PT, R73, 0x7ffffe38, PT ;  /* 0x7ffffe384900780c */ /* 0x000fe20003f66070 */
[----:B------:R-:W-:Y:S01]  /*17b80*/  VIADD R73, R77, 0xfffffeb5 ;  /* 0xfffffeb54d497836 */ /* 0x000fe20000000000 */
[----:B------:R-:W-:Y:S02]  /*17b90*/  ISETP.GE.U32.AND P6, PT, R72, 0x7ffffe37, PT ;  /* 0x7ffffe374800780c */ /* 0x000fe40003fc6070 */
[----:B------:R-:W-:-:S02]  /*17ba0*/  IADD3 R72, R80, -0x14c, RZ ;  /* 0xfffffeb450487810 */ /* 0x000fc40007ffe0ff */
[----:B------:R-:W-:Y:S01]  /*17bb0*/  ISETP.GE.U32.AND P5, PT, R73, 0x7ffffe36, PT ;  /* 0x7ffffe364900780c */ /* 0x000fe20003fa6070 */
[----:B-1----:R-:W-:Y:S01]  /*17bc0*/  VIADD R73, R76, 0xfffffe97 ;  /* 0xfffffe974c497836 */ /* 0x002fe20000000000 */
[----:B------:R-:W-:Y:S01]  /*17bd0*/  ISETP.GE.U32.AND P4, PT, R72, 0x7ffffe35, PT ;  /* 0x7ffffe354800780c */ /* 0x000fe20003f86070 */
[----:B------:R-:W-:Y:S02]  /*17be0*/  VIADD R72, R79, 0xfffffe96 ;  /* 0xfffffe964f487836 */ /* 0x000fe40000000000 */
[----:B--2---:R-:W-:-:S04]  /*17bf0*/  IMAD.WIDE R18, R250, 0x4, R218 ;  /* 0x00000004fa127825 */ /* 0x004fc800078e02da */
[C---:B----4-:R-:W-:Y:S01]  /*17c00*/  IMAD.WIDE R16, R250.reuse, 0x4, R224 ;  /* 0x00000004fa107825 */ /* 0x050fe200078e02e0 */
[----:B------:R-:W-:Y:S04]  /*17c10*/  STL.64 [R1+0x90], R18 ;  /* 0x0000901201007387 */ /* 0x000fe80000100a00 */
[----:B------:R1:W-:Y:S04]  /*17c20*/  STL.64 [R1+0x88], R16 ;  /* 0x0000881001007387 */ /* 0x0003e80000100a00 */
[----:B------:R-:W-:Y:S01]  /*17c30*/  LDGSTS.E [R5+0x48008], desc[UR8][R18.64], !P1 ;  /* 0x4800800012057fae */ /* 0x000fe2000c921848 */
[----:B------:R-:W-:-:S03]  /*17c40*/  IMAD.WIDE R14, R250, 0x4, R226 ;  /* 0x00000004fa0e7825 */ /* 0x000fc600078e02e2 */
[----:B------:R1:W-:Y:S01]  /*17c50*/  LDGSTS.E [R5+0x4c008], desc[UR8][R16.64], !P1 ;  /* 0x4c00800010057fae */ /* 0x0003e2000c921848 */
[----:B------:R-:W-:-:S03]  /*17c60*/  IMAD.WIDE R12, R250, 0x4, R228 ;  /* 0x00000004fa0c7825 */ /* 0x000fc600078e02e4 */
[----:B------:R2:W-:Y:S04]  /*17c70*/  STL.64 [R1+0x80], R14 ;  /* 0x0000800e01007387 */ /* 0x0005e80000100a00 */
[----:B------:R4:W-:Y:S04]  /*17c80*/  STL.64 [R1+0x78], R12 ;  /* 0x0000780c01007387 */ /* 0x0009e80000100a00 */
[----:B------:R-:W2:Y:S04]  /*17c90*/  LDL.LU.64 R218, [R1+0x878] ;  /* 0x0008780001da7983 */ /* 0x000ea80000300a00 */
[----:B------:R-:W4:Y:S04]  /*17ca0*/  LDL.LU.64 R224, [R1+0x870] ;  /* 0x0008700001e07983 */ /* 0x000f280000300a00 */
[----:B------:R-:W4:Y:S04]  /*17cb0*/  LDL.LU.64 R226, [R1+0x868] ;  /* 0x0008680001e27983 */ /* 0x000f280000300a00 */
[----:B------:R-:W4:Y:S01]  /*17cc0*/  LDL.LU.64 R228, [R1+0x860] ;  /* 0x0008600001e47983 */ /* 0x000f220000300a00 */
[----:B------:R-:W-:-:S03]  /*17cd0*/  ISETP.GE.U32.AND P1, PT, R73, 0x7ffffe18, PT ;  /* 0x7ffffe184900780c */ /* 0x000fc60003f26070 */
[----:B------:R1:W-:Y:S04]  /*17ce0*/  LDGSTS.E [R5+0x4800c], desc[UR8][R14.64], !P2 ;  /* 0x4800c0000e057fae */ /* 0x0003e8000d121848 */
[----:B------:R1:W-:Y:S01]  /*17cf0*/  LDGSTS.E [R5+0x4c00c], desc[UR8][R12.64], !P2 ;  /* 0x4c00c0000c057fae */ /* 0x0003e2000d121848 */
[----:B------:R-:W-:Y:S01]  /*17d00*/  ISETP.GE.U32.AND P2, PT, R72, 0x7ffffe17, PT ;  /* 0x7ffffe174800780c */ /* 0x000fe20003f46070 */
[C---:B---3--:R-:W-:Y:S02]  /*17d10*/  IMAD.WIDE R78, R250.reuse, 0x4, R220 ;  /* 0x00000004fa4e7825 */ /* 0x048fe400078e02dc */
[----:B------:R-:W3:Y:S02]  /*17d20*/  LDL.LU.64 R220, [R1+0x220] ;  /* 0x0002200001dc7983 */ /* 0x000ee40000300a00 */
[----:B------:R-:W-:-:S02]  /*17d30*/  IMAD.WIDE R72, R250, 0x4, R222 ;  /* 0x00000004fa487825 */ /* 0x000fc400078e02de */
[----:B------:R-:W3:Y:S02]  /*17d40*/  LDL.LU.64 R222, [R1+0x218] ;  /* 0x0002180001de7983 */ /* 0x000ee40000300a00 */
[C---:B------:R-:W-:Y:S01]  /*17d50*/  IMAD.WIDE R94, R250.reuse, 0x4, R230 ;  /* 0x00000004fa5e7825 */ /* 0x040fe200078e02e6 */
[----:B------:R-:W-:Y:S01]  /*17d60*/  IADD3 R81, R81, -0x16b, RZ ;  /* 0xfffffe9551517810 */ /* 0x000fe20007ffe0ff */
[----:B------:R-:W3:Y:S02]  /*17d70*/  LDL.LU.64 R230, [R1+0x210] ;  /* 0x0002100001e67983 */ /* 0x000ee40000300a00 */
[----:B------:R-:W-:Y:S02]  /*17d80*/  IMAD.WIDE R76, R250, 0x4, R232 ;  /* 0x00000004fa4c7825 */ /* 0x000fe400078e02e8 */
[----:B------:R-:W3:Y:S02]  /*17d90*/  LDL.LU.64 R232, [R1+0x208] ;  /* 0x0002080001e87983 */ /* 0x000ee40000300a00 */
[----:B------:R-:W-:-:S02]  /*17da0*/  VIADD R80, R82, 0xfffffe94 ;  /* 0xfffffe9452507836 */ /* 0x000fc40000000000 */
        /* <DEDUP_REMOVED lines=23> */
[----:B---3--:R-:W-:-:S03]  /*17f20*/  IMAD.WIDE R88, R250, 0x4, R220 ;  /* 0x00000004fa587825 */ /* 0x008fc600078e02dc */
[----:B------:R-:W-:Y:S04]  /*17f30*/  LDGSTS.E [R5+0x5000c], desc[UR8][R96.64], !P4 ;  /* 0x5000c00060057fae */ /* 0x000fe8000e121848 */
[----:B------:R-:W-:Y:S04]  /*17f40*/  STL.64 [R1+0x12a0], R96 ;  /* 0x0012a06001007387 */ /* 0x000fe80000100a00 */
[----:B------:R-:W-:Y:S01]  /*17f50*/  LDGSTS.E [R5+0x5400c], desc[UR8][R80.64], !P4 ;  /* 0x5400c00050057fae */ /* 0x000fe2000e121848 */
[----:B------:R-:W-:Y:S01]  /*17f60*/  ISETP.GE.U32.AND P4, PT, R86, 0x7ffffe73, PT ;  /* 0x7ffffe735600780c */ /* 0x000fe20003f86070 */
[----:B------:R-:W-:-:S02]  /*17f70*/  IMAD.WIDE R86, R250, 0x4, R222 ;  /* 0x00000004fa567825 */ /* 0x000fc400078e02de */
[----:B------:R-:W-:Y:S04]  /*17f80*/  STL.64 [R1+0x12a8], R80 ;  /* 0x0012a85001007387 */ /* 0x000fe80000100a00 */
[----:B------:R-:W1:Y:S04]  /*17f90*/  LDL.LU.64 R220, [R1+0xc38] ;  /* 0x000c380001dc7983 */ /* 0x000e680000300a00 */
[----:B------:R-:W3:Y:S01]  /*17fa0*/  LDL.LU.64 R222, [R1+0xc30] ;  /* 0x000c300001de7983 */ /* 0x000ee20000300a00 */
[----:B------:R-:W-:-:S03]  /*17fb0*/  IMAD.WIDE R100, R250, 0x4, R230 ;  /* 0x00000004fa647825 */ /* 0x000fc600078e02e6 */
[----:B------:R-:W3:Y:S01]  /*17fc0*/  LDL.LU.64 R230, [R1+0xc28] ;  /* 0x000c280001e67983 */ /* 0x000ee20000300a00 */
[----:B------:R-:W-:-:S03]  /*17fd0*/  IMAD.WIDE R98, R250, 0x4, R232 ;  /* 0x00000004fa627825 */ /* 0x000fc600078e02e8 */
[----:B------:R-:W3:Y:S04]  /*17fe0*/  LDL.LU.64 R232, [R1+0xc20] ;  /* 0x000c200001e87983 */ /* 0x000ee80000300a00 */
[----:B------:R-:W-:Y:S04]  /*17ff0*/  LDGSTS.E [R5+0x58000], desc[UR8][R88.64], !P1 ;  /* 0x5800000058057fae */ /* 0x000fe8000c921848 */
[----:B------:R-:W-:Y:S01]  /*18000*/  LDGSTS.E [R5+0x5c000], desc[UR8][R86.64], !P1 ;  /* 0x5c00000056057fae */ /* 0x000fe2000c921848 */
[----:B------:R-:W-:-:S03]  /*18010*/  ISETP.GE.U32.AND P1, PT, R91, 0x7ffffe72, PT ;  /* 0x7ffffe725b00780c */ /* 0x000fc60003f26070 */
[----:B------:R-:W-:Y:S04]  /*18020*/  STL.64 [R1+0x12b0], R88 ;  /* 0x0012b05801007387 */ /* 0x000fe80000100a00 */
[----:B------:R-:W-:Y:S04]  /*18030*/  LDGSTS.E [R5+0x58004], desc[UR8][R100.64], !P2 ;  /* 0x5800400064057fae */ /* 0x000fe8000d121848 */
[----:B------:R-:W-:Y:S04]  /*18040*/  STL.64 [R1+0x12b8], R86 ;  /* 0x0012b85601007387 */ /* 0x000fe80000100a00 */
[----:B------:R-:W-:Y:S01]  /*18050*/  LDGSTS.E [R5+0x5c004], desc[UR8][R98.64], !P2 ;  /* 0x5c00400062057fae */ /* 0x000fe2000d121848 */
[----:B------:R-:W-:-:S03]  /*18060*/  ISETP.GE.U32.AND P2, PT, R90, 0x7ffffe71, PT ;  /* 0x7ffffe715a00780c */ /* 0x000fc60003f46070 */
[----:B------:R-:W-:Y:S04]  /*18070*/  STL.64 [R1+0x12c0], R100 ;  /* 0x0012c06401007387 */ /* 0x000fe80000100a00 */
[----:B------:R-:W-:Y:S01]  /*18080*/  STL.64 [R1+0x12c8], R98 ;  /* 0x0012c86201007387 */ /* 0x000fe20000100a00 */
[----:B--2---:R-:W-:-:S03]  /*18090*/  IMAD.WIDE R90, R250, 0x4, R218 ;  /* 0x00000004fa5a7825 */ /* 0x004fc600078e02da */
[----:B------:R-:W2:Y:S01]  /*180a0*/  LDL.LU.64 R218, [R1+0xc18] ;  /* 0x000c180001da7983 */ /* 0x000ea20000300a00 */
        /* <DEDUP_REMOVED lines=9> */
[----:B------:R3:W-:Y:S04]  /*18140*/  STL.64 [R1+0x12f0], R4 ;  /* 0x0012f00401007387 */ /* 0x0007e80000100a00 */
[----:B------:R-:W-:Y:S04]  /*18150*/  STL.64 [R1+0x12e8], R92 ;  /* 0x0012e85c01007387 */ /* 0x000fe80000100a00 */
[----:B------:R-:W-:Y:S04]  /*18160*/  LDGSTS.E [R5+0x58008], desc[UR8][R90.64], !P3 ;  /* 0x580080005a057fae */ /* 0x000fe8000d921848 */
[----:B------:R-:W-:Y:S04]  /*18170*/  LDGSTS.E [R5+0x5c008], desc[UR8][R124.64], !P3 ;  /* 0x5c0080007c057fae */ /* 0x000fe8000d921848 */
[----:B------:R-:W-:Y:S01]  /*18180*/  LDGSTS.E [R5+0x5800c], desc[UR8][R102.64], !P6 ;  /* 0x5800c00066057fae */ /* 0x000fe2000f121848 */
[----:B-1----:R-:W-:-:S03]  /*18190*/  IMAD.WIDE R16, R250, 0x4, R220 ;  /* 0x00000004fa107825 */ /* 0x002fc600078e02dc */
[----:B------:R1:W-:Y:S01]  /*181a0*/  LDGSTS.E [R5+0x5c00c], desc[UR8][R92.64], !P6 ;  /* 0x5c00c0005c057fae */ /* 0x0003e2000f121848 */
[----:B---3--:R-:W-:-:S03]  /*181b0*/  IMAD.WIDE R14, R250, 0x4, R222 ;  /* 0x00000004fa0e7825 */ /* 0x008fc600078e02de */
[----:B------:R2:W-:Y:S04]  /*181c0*/  STL.64 [R1+0x230], R16 ;  /* 0x0002301001007387 */ /* 0x0005e80000100a00 */
[----:B------:R4:W-:Y:S04]  /*181d0*/  STL.64 [R1+0x228], R14 ;  /* 0x0002280e01007387 */ /* 0x0009e80000100a00 */
[----:B------:R-:W3:Y:S04]  /*181e0*/  LDL.LU.64 R220, [R1+0xa38] ;  /* 0x000a380001dc7983 */ /* 0x000ee80000300a00 */
[----:B------:R-:W3:Y:S01]  /*181f0*/  LDL.LU.64 R222, [R1+0xa30] ;  /* 0x000a300001de7983 */ /* 0x000ee20000300a00 */
[----:B------:R-:W-:-:S03]  /*18200*/  IMAD.WIDE R12, R250, 0x4, R230 ;  /* 0x00000004fa0c7825 */ /* 0x000fc600078e02e6 */
[----:B------:R2:W-:Y:S01]  /*18210*/  LDGSTS.E [R10+0x40000], desc[UR8][R16.64], !P5 ;  /* 0x40000000100a7fae */ /* 0x0005e2000e921848 */
[----:B-1----:R-:W-:-:S03]  /*18220*/  IMAD.WIDE R4, R250, 0x4, R232 ;  /* 0x00000004fa047825 */ /* 0x002fc600078e02e8 */
        /* <DEDUP_REMOVED lines=40> */
[----:B------:R-:W1:Y:S01]  /*184b0*/  LDC R109, c[0x0][0x230] ;  /* 0x00008c00ff6d7b82 */ /* 0x000e620000000800 */
[----:B------:R2:W-:Y:S04]  /*184c0*/  LDGSTS.E [R10+0x48000], desc[UR8][R16.64], !P3 ;  /* 0x48000000100a7fae */ /* 0x0005e8000d921848 */
[----:B------:R4:W-:Y:S04]  /*184d0*/  LDGSTS.E [R10+0x4c000], desc[UR8][R14.64], !P3 ;  /* 0x4c0000000e0a7fae */ /* 0x0009e8000d921848 */
[----:B------:R4:W-:Y:S04]  /*184e0*/  LDGSTS.E [R10+0x48004], desc[UR8][R12.64], !P6 ;  /* 0x480040000c0a7fae */ /* 0x0009e8000f121848 */
[----:B------:R4:W-:Y:S01]  /*184f0*/  LDGSTS.E [R10+0x4c004], desc[UR8][R4.64], !P6 ;  /* 0x4c004000040a7fae */ /* 0x0009e2000f121848 */
[----:B------:R-:W-:Y:S01]  /*18500*/  ISETP.GE.U32.AND P5, PT, R105, 0x7ffffe52, PT ;  /* 0x7ffffe526900780c */ /* 0x000fe20003fa6070 */
[----:B------:R-:W-:Y:S01]  /*18510*/  VIADD R105, R108, 0xfffffeb3 ;  /* 0xfffffeb36c697836 */ /* 0x000fe20000000000 */
[----:B------:R-:W-:Y:S01]  /*18520*/  ISETP.GE.U32.AND P4, PT, R104, 0x7ffffe51, PT ;  /* 0x7ffffe516800780c */ /* 0x000fe20003f86070 */
[----:B------:R-:W-:-:S02]  /*18530*/  VIADD R104, R111, 0xfffffeb2 ;  /* 0xfffffeb26f687836 */ /* 0x000fc40000000000 */
[----:B------:R-:W3:Y:S01]  /*18540*/  LDC R111, c[0x0][0x230] ;  /* 0x00008c00ff6f7b82 */ /* 0x000ee20000000800 */
[----:B------:R-:W-:Y:S02]  /*18550*/  ISETP.GE.U32.AND P1, PT, R105, 0x7ffffe34, PT ;  /* 0x7ffffe346900780c */ /* 0x000fe40003f26070 */
[----:B------:R-:W-:Y:S01]  /*18560*/  ISETP.GE.U32.AND P2, PT, R104, 0x7ffffe33, PT ;  /* 0x7ffffe336800780c */ /* 0x000fe20003f46070 */
[----:B------:R-:W-:Y:S01]  /*18570*/  VIADD R104, R110, 0xfffffeb0 ;  /* 0xfffffeb06e687836 */ /* 0x000fe20000000000 */
[----:B------:R-:W-:-:S04]  /*18580*/  IADD3 R105, R107, -0x14f, RZ ;  /* 0xfffffeb16b697810 */ /* 0x000fc80007ffe0ff */
[----:B------:R-:W-:Y:S01]  /*18590*/  ISETP.GE.U32.AND P3, PT, R105, 0x7ffffe32, PT ;  /* 0x7ffffe326900780c */ /* 0x000fe20003f66070 */
[----:B-1----:R-:W-:Y:S01]  /*185a0*/  VIADD R105, R106, 0xfffffe93 ;  /* 0xfffffe936a697836 */ /* 0x002fe20000000000 */
[----:B------:R-:W-:Y:S02]  /*185b0*/  ISETP.GE.U32.AND P6, PT, R104, 0x7ffffe31, PT ;  /* 0x7ffffe316800780c */ /* 0x000fe40003fc6070 */
[----:B------:R-:W-:Y:S01]  /*185c0*/  IADD3 R104, R109, -0x16e, RZ ;  /* 0xfffffe926d687810 */ /* 0x000fe20007ffe0ff */
[----:B--2---:R-:W-:-:S04]  /*185d0*/  IMAD.WIDE R16, R250, 0x4, R218 ;  /* 0x00000004fa107825 */ /* 0x004fc800078e02da */
[C---:B----4-:R-:W-:Y:S01]  /*185e0*/  IMAD.WIDE R14, R250.reuse, 0x4, R224 ;  /* 0x00000004fa0e7825 */ /* 0x050fe200078e02e0 */
[----:B------:R1:W-:Y:S04]  /*185f0*/  STL.64 [R1+0x50], R16 ;  /* 0x0000501001007387 */ /* 0x0003e80000100a00 */
[----:B------:R2:W-:Y:S04]  /*18600*/  STL.64 [R1+0x48], R14 ;  /* 0x0000480e01007387 */ /* 0x0005e80000100a00 */
[----:B------:R1:W-:Y:S01]  /*18610*/  LDGSTS.E [R10+0x48008], desc[UR8][R16.64], !P5 ;  /* 0x48008000100a7fae */ /* 0x0003e2000e921848 */
[----:B------:R-:W-:-:S03]  /*18620*/  IMAD.WIDE R12, R250, 0x4, R226 ;  /* 0x00000004fa0c7825 */ /* 0x000fc600078e02e2 */
[----:B------:R2:W-:Y:S01]  /*18630*/  LDGSTS.E [R10+0x4c008], desc[UR8][R14.64], !P5 ;  /* 0x4c0080000e0a7fae */ /* 0x0005e2000e921848 */
[----:B------:R-:W-:-:S03]  /*18640*/  IMAD.WIDE R4, R250, 0x4, R228 ;  /* 0x00000004fa047825 */ /* 0x000fc600078e02e4 */
[----:B------:R4:W-:Y:S04]  /*18650*/  STL.64 [R1+0x40], R12 ;  /* 0x0000400c01007387 */ /* 0x0009e80000100a00 */
[----:B------:R4:W-:Y:S04]  /*18660*/  STL.64 [R1+0x38], R4 ;  /* 0x0000380401007387 */ /* 0x0009e80000100a00 */
[----:B------:R-:W2:Y:S04]  /*18670*/  LDL.LU.64 R218, [R1+0x828] ;  /* 0x0008280001da7983 */ /* 0x000ea80000300a00 */
[----:B------:R-:W4:Y:S04]  /*18680*/  LDL.LU.64 R224, [R1+0x820] ;  /* 0x0008200001e07983 */ /* 0x000f280000300a00 */
[----:B------:R-:W2:Y:S04]  /*18690*/  LDL.LU.64 R226, [R1+0x818] ;  /* 0x0008180001e27983 */ /* 0x000ea80000300a00 */
[----:B------:R-:W2:Y:S01]  /*186a0*/  LDL.LU.64 R228, [R1+0x810] ;  /* 0x0008100001e47983 */ /* 0x000ea20000300a00 */
        /* <DEDUP_REMOVED lines=8> */
[C---:B------:R-:W-:Y:S02]  /*18730*/  IMAD.WIDE R128, R250.reuse, 0x4, R230 ;  /* 0x00000004fa807825 */ /* 0x040fe400078e02e6 */
[----:B------:R-:W-:Y:S02]  /*18740*/  LDGSTS.E [R10+0x50000], desc[UR8][R108.64], !P1 ;  /* 0x500000006c0a7fae */ /* 0x000fe4000c921848 */
[----:B------:R-:W-:Y:S02]  /*18750*/  IMAD.WIDE R106, R250, 0x4, R232 ;  /* 0x00000004fa6a7825 */ /* 0x000fe400078e02e8 */
[----:B------:R-:W3:Y:S04]  /*18760*/  LDL.LU.64 R230, [R1+0x1d0] ;  /* 0x0001d00001e67983 */ /* 0x000ee80000300a00 */
[----:B------:R-:W3:Y:S01]  /*18770*/  LDL.LU.64 R232, [R1+0x1c8] ;  /* 0x0001c80001e87983 */ /* 0x000ee20000300a00 */
[----:B------:R-:W-:-:S03]  /*18780*/  VIADD R110, R113, 0xfffffe90 ;  /* 0xfffffe90716e7836 */ /* 0x000fc60000000000 */
[----:B------:R-:W-:Y:S04]  /*18790*/  STL.64 [R1+0x12f8], R108 ;  /* 0x0012f86c01007387 */ /* 0x000fe80000100a00 */
[----:B------:R-:W-:Y:S04]  /*187a0*/  STL.64 [R1+0x1300], R104 ;  /* 0x0013006801007387 */ /* 0x000fe80000100a00 */
[----:B------:R-:W-:Y:S04]  /*187b0*/  LDGSTS.E [R10+0x54000], desc[UR8][R104.64], !P1 ;  /* 0x54000000680a7fae */ /* 0x000fe8000c921848 */
[----:B------:R-:W-:Y:S01]  /*187c0*/  STL.64 [R1+0x1308], R128 ;  /* 0x0013088001007387 */ /* 0x000fe20000100a00 */
[----:B------:R-:W-:-:S03]  /*187d0*/  VIADD R111, R111, 0xfffffe91 ;  /* 0xfffffe916f6f7836 */ /* 0x000fc60000000000 */
[----:B------:R-:W-:Y:S04]  /*187e0*/  LDGSTS.E [R10+0x50004], desc[UR8][R128.64], !P2 ;  /* 0x50004000800a7fae */ /* 0x000fe8000d121848 */
[----:B------:R-:W-:Y:S04]  /*187f0*/  STL.64 [R1+0x1310], R106 ;  /* 0x0013106a01007387 */ /* 0x000fe80000100a00 */
[----:B------:R-:W-:Y:S01]  /*18800*/  LDGSTS.E [R10+0x54004], desc[UR8][R106.64], !P2 ;  /* 0x540040006a0a7fae */ /* 0x000fe2000d121848 */
[----:B------:R-:W-:Y:S01]  /*18810*/  ISETP.GE.U32.AND P2, PT, R110, 0x7ffffe11, PT ;  /* 0x7ffffe116e00780c */ /* 0x000fe20003f46070 */
[----:B------:R-:W-:Y:S01]  /*18820*/  VIADD R110, R114, 0xfffffeee ;  /* 0xfffffeee726e7836 */ /* 0x000fe20000000000 */
[----:B------:R-:W-:-:S02]  /*18830*/  ISETP.GE.U32.AND P1, PT, R111, 0x7ffffe12, PT ;  /* 0x7ffffe126f00780c */ /* 0x000fc40003f26070 */
[----:B------:R-:W-:Y:S01]  /*18840*/  IADD3 R111, R112, -0x111, RZ ;  /* 0xfffffeef706f7810 */ /* 0x000fe20007ffe0ff */
[C---:B----4-:R-:W-:Y:S02]  /*18850*/  IMAD.WIDE R138, R250.reuse, 0x4, R224 ;  /* 0x00000004fa8a7825 */ /* 0x050fe400078e02e0 */
[----:B------:R-:W4:Y:S02]  /*18860*/  LDL.LU.64 R224, [R1+0x1c0] ;  /* 0x0001c00001e07983 */ /* 0x000f240000300a00 */
[C---:B--2---:R-:W-:Y:S02]  /*18870*/  IMAD.WIDE R132, R250.reuse, 0x4, R226 ;  /* 0x00000004fa847825 */ /* 0x044fe400078e02e2 */
[----:B------:R-:W2:Y:S02]  /*18880*/  LDL.LU.64 R226, [R1+0x1b8] ;  /* 0x0001b80001e27983 */ /* 0x000ea40000300a00 */
[C---:B------:R-:W-:Y:S02]  /*18890*/  IMAD.WIDE R114, R250.reuse, 0x4, R228 ;  /* 0x00000004fa727825 */ /* 0x040fe400078e02e4 */
[----:B------:R-:W2:Y:S02]  /*188a0*/  LDL.LU.64 R228, [R1+0x1b0] ;  /* 0x0001b00001e47983 */ /* 0x000ea40000300a00 */
[----:B------:R-:W-:-:S05]  /*188b0*/  IMAD.WIDE R112, R250, 0x4, R218 ;  /* 0x00000004fa707825 */ /* 0x000fca00078e02da */
[----:B------:R-:W-:Y:S04]  /*188c0*/  STL.64 [R1+0x1318], R112 ;  /* 0x0013187001007387 */ /* 0x000fe80000100a00 */
[----:B------:R-:W-:Y:S04]  /*188d0*/  STL.64 [R1+0x1320], R138 ;  /* 0x0013208a01007387 */ /* 0x000fe80000100a00 */
[----:B------:R-:W-:Y:S04]  /*188e0*/  STL.64 [R1+0x1330], R132 ;  /* 0x0013308401007387 */ /* 0x000fe80000100a00 */
[----:B------:R-:W-:Y:S01]  /*188f0*/  STL.64 [R1+0x1338], R114 ;  /* 0x0013387201007387 */ /* 0x000fe20000100a00 */
[----:B---3--:R-:W-:-:S03]  /*18900*/  IMAD.WIDE R118, R250, 0x4, R220 ;  /* 0x00000004fa767825 */ /* 0x008fc600078e02dc */
[----:B------:R-:W1:Y:S01]  /*18910*/  LDL.LU.64 R220, [R1+0xbf8] ;  /* 0x000bf80001dc7983 */ /* 0x000e620000300a00 */
[----:B------:R-:W-:-:S03]  /*18920*/  IMAD.WIDE R120, R250, 0x4, R222 ;  /* 0x00000004fa787825 */ /* 0x000fc600078e02de */
[----:B------:R-:W3:Y:S04]  /*18930*/  LDL.LU.64 R222, [R1+0xbf0] ;  /* 0x000bf00001de7983 */ /* 0x000ee80000300a00 */
[----:B------:R-:W-:Y:S04]  /*18940*/  LDGSTS.E [R10+0x50008], desc[UR8][R112.64], !P3 ;  /* 0x50008000700a7fae */ /* 0x000fe8000d921848 */
[----:B------:R-:W-:Y:S01]  /*18950*/  LDGSTS.E [R10+0x54008], desc[UR8][R138.64], !P3 ;  /* 0x540080008a0a7fae */ /* 0x000fe2000d921848 */
[----:B------:R-:W-:-:S03]  /*18960*/  ISETP.GE.U32.AND P3, PT, R111, 0x7ffffe70, PT ;  /* 0x7ffffe706f00780c */ /* 0x000fc60003f66070 */
[----:B------:R-:W-:Y:S01]  /*18970*/  LDGSTS.E [R10+0x5000c], desc[UR8][R132.64], !P6 ;  /* 0x5000c000840a7fae */ /* 0x000fe2000f121848 */
[----:B------:R-:W-:-:S03]  /*18980*/  VIADD R111, R116, 0xfffffeed ;  /* 0xfffffeed746f7836 */ /* 0x000fc60000000000 */
[----:B------:R-:W-:Y:S01]  /*18990*/  LDGSTS.E [R10+0x5400c], desc[UR8][R114.64], !P6 ;  /* 0x5400c000720a7fae */ /* 0x000fe2000f121848 */
[----:B------:R-:W-:Y:S01]  /*189a0*/  ISETP.GE.U32.AND P6, PT, R110, 0x7ffffe6f, PT ;  /* 0x7ffffe6f6e00780c */ /* 0x000fe20003fc6070 */
[C---:B------:R-:W-:Y:S01]  /*189b0*/  IMAD.WIDE R134, R250.reuse, 0x4, R230 ;  /* 0x00000004fa867825 */ /* 0x040fe200078e02e6 */
[----:B------:R-:W-:Y:S01]  /*189c0*/  IADD3 R110, R117, -0x114, RZ ;  /* 0xfffffeec756e7810 */ /* 0x000fe20007ffe0ff */
[----:B------:R-:W3:Y:S02]  /*189d0*/  LDL.LU.64 R230, [R1+0xbe8] ;  /* 0x000be80001e67983 */ /* 0x000ee40000300a00 */
[----:B------:R-:W-:Y:S02]  /*189e0*/  IMAD.WIDE R116, R250, 0x4, R232 ;  /* 0x00000004fa747825 */ /* 0x000fe400078e02e8 */
[----:B------:R-:W3:Y:S04]  /*189f0*/  LDL.LU.64 R232, [R1+0xbe0] ;  /* 0x000be00001e87983 */ /* 0x000ee80000300a00 */
[----:B------:R-:W-:Y:S04]  /*18a00*/  STL.64 [R1+0x1340], R118 ;  /* 0x0013407601007387 */ /* 0x000fe80000100a00 */
[----:B------:R-:W-:Y:S04]  /*18a10*/  STL.64 [R1+0x1348], R120 ;  /* 0x0013487801007387 */ /* 0x000fe80000100a00 */
[----:B------:R-:W-:Y:S04]  /*18a20*/  STL.64 [R1+0x1350], R134 ;  /* 0x0013508601007387 */ /* 0x000fe80000100a00 */
[----:B------:R-:W-:Y:S04]  /*18a30*/  LDGSTS.E [R10+0x58000], desc[UR8][R118.64], !P5 ;  /* 0x58000000760a7fae */ /* 0x000fe8000e921848 */
[----:B------:R-:W-:Y:S04]  /*18a40*/  STL.64 [R1+0x1358], R116 ;  /* 0x0013587401007387 */ /* 0x000fe80000100a00 */
[----:B------:R-:W-:Y:S01]  /*18a50*/  LDGSTS.E [R10+0x5c000], desc[UR8][R120.64], !P5 ;  /* 0x5c000000780a7fae */ /* 0x000fe2000e921848 */
[----:B------:R-:W-:Y:S01]  /*18a60*/  ISETP.GE.U32.AND P5, PT, R111, 0x7ffffe6e, PT ;  /* 0x7ffffe6e6f00780c */ /* 0x000fe20003fa6070 */
[----:B------:R-:W-:-:S02]  /*18a70*/  VIADD R111, R122, 0xfffffecf ;  /* 0xfffffecf7a6f7836 */ /* 0x000fc40000000000 */
[----:B------:R-:W3:Y:S04]  /*18a80*/  LDL.LU.64 R218, [R1+0xbd8] ;  /* 0x000bd80001da7983 */ /* 0x000ee80000300a00 */
[----:B------:R-:W-:Y:S04]  /*18a90*/  LDGSTS.E [R10+0x58004], desc[UR8][R134.64], !P4 ;  /* 0x58004000860a7fae */ /* 0x000fe8000e121848 */
[----:B------:R-:W-:Y:S01]  /*18aa0*/  LDGSTS.E [R10+0x5c004], desc[UR8][R116.64], !P4 ;  /* 0x5c004000740a7fae */ /* 0x000fe2000e121848 */
[----:B------:R-:W-:Y:S01]  /*18ab0*/  ISETP.GE.U32.AND P4, PT, R110, 0x7ffffe6d, PT ;  /* 0x7ffffe6d6e00780c */ /* 0x000fe20003f86070 */
[----:B------:R-:W-:-:S02]  /*18ac0*/  VIADD R110, R130, 0xfffffece ;  /* 0xfffffece826e7836 */ /* 0x000fc40000000000 */
[----:B------:R-:W-:-:S04]  /*18ad0*/  IMAD.WIDE R130, R250, 0x4, R238 ;  /* 0x00000004fa827825 */ /* 0x000fc800078e02ee */
[C---:B----4-:R-:W-:Y:S02]  /*18ae0*/  IMAD.WIDE R126, R250.reuse, 0x4, R224 ;  /* 0x00000004fa7e7825 */ /* 0x050fe400078e02e0 */
[----:B------:R-:W4:Y:S02]  /*18af0*/  LDL.LU.64 R224, [R1+0xbd0] ;  /* 0x000bd00001e07983 */ /* 0x000f240000300a00 */
[C---:B--2---:R-:W-:Y:S02]  /*18b00*/  IMAD.WIDE R122, R250.reuse, 0x4, R226 ;  /* 0x00000004fa7a7825 */ /* 0x044fe400078e02e2 */
[----:B------:R-:W2:Y:S02]  /*18b10*/  LDL.LU.64 R226, [R1+0xbc8] ;  /* 0x000bc80001e27983 */ /* 0x000ea40000300a00 */
[C---:B------:R-:W-:Y:S02]  /*18b20*/  IMAD.WIDE R140, R250.reuse, 0x4, R228 ;  /* 0x00000004fa8c7825 */ /* 0x040fe400078e02e4 */
[----:B------:R-:W2:Y:S04]  /*18b30*/  LDL.LU.64 R228, [R1+0xbc0] ;  /* 0x000bc00001e47983 */ /* 0x000ea80000300a00 */
[----:B------:R-:W-:Y:S04]  /*18b40*/  STL.64 [R1+0x1360], R126 ;  /* 0x0013607e01007387 */ /* 0x000fe80000100a00 */
[----:B------:R-:W-:Y:S04]  /*18b50*/  STL.64 [R1+0x1368], R122 ;  /* 0x0013687a01007387 */ /* 0x000fe80000100a00 */
[----:B------:R-:W-:Y:S04]  /*18b60*/  STL.64 [R1+0x1370], R140 ;  /* 0x0013708c01007387 */ /* 0x000fe80000100a00 */
[----:B------:R-:W-:Y:S04]  /*18b70*/  STL.64 [R1+0x1378], R130 ;  /* 0x0013788201007387 */ /* 0x000fe80000100a00 */
[----:B------:R-:W-:Y:S01]  /*18b80*/  LDGSTS.E [R10+0x58008], desc[UR8][R126.64], !P1 ;  /* 0x580080007e0a7fae */ /* 0x000fe2000c921848 */
[----:B-1----:R-:W-:-:S03]  /*18b90*/  IMAD.WIDE R16, R250, 0x4, R220 ;  /* 0x00000004fa107825 */ /* 0x002fc600078e02dc */
[----:B------:R-:W-:Y:S01]  /*18ba0*/  LDGSTS.E [R10+0x5c008], desc[UR8][R122.64], !P1 ;  /* 0x5c0080007a0a7fae */ /* 0x000fe2000c921848 */
[----:B---3--:R-:W-:-:S03]  /*18bb0*/  IMAD.WIDE R14, R250, 0x4, R222 ;  /* 0x00000004fa0e7825 */ /* 0x008fc600078e02de */
[----:B------:R1:W-:Y:S04]  /*18bc0*/  STL.64 [R1+0x1f0], R16 ;  /* 0x0001f01001007387 */ /* 0x0003e80000100a00 */
[----:B------:R4:W-:Y:S04]  /*18bd0*/  STL.64 [R1+0x1e8], R14 ;  /* 0x0001e80e01007387 */ /* 0x0009e80000100a00 */
[----:B------:R-:W3:Y:S04]  /*18be0*/  LDL.LU.64 R220, [R1+0x9f8] ;  /* 0x0009f80001dc7983 */ /* 0x000ee80000300a00 */
[----:B------:R-:W3:Y:S04]  /*18bf0*/  LDL.LU.64 R222, [R1+0x9f0] ;  /* 0x0009f00001de7983 */ /* 0x000ee80000300a00 */
[----:B------:R-:W-:Y:S01]  /*18c00*/  LDGSTS.E [R10+0x5800c], desc[UR8][R140.64], !P2 ;  /* 0x5800c0008c0a7fae */ /* 0x000fe2000d121848 */
[----:B------:R-:W-:-:S03]  /*18c10*/  IMAD.WIDE R12, R250, 0x4, R230 ;  /* 0x00000004fa0c7825 */ /* 0x000fc600078e02e6 */
[----:B------:R-:W-:Y:S01]  /*18c20*/  LDGSTS.E [R10+0x5c00c], desc[UR8][R130.64], !P2 ;  /* 0x5c00c000820a7fae */ /* 0x000fe2000d121848 */
        /* <DEDUP_REMOVED lines=8> */
[----:B-1----:R-:W-:-:S03]  /*18cb0*/  IMAD.WIDE R16, R250, 0x4, R218 ;  /* 0x00000004fa107825 */ /* 0x002fc600078e02da */
[----:B------:R1:W-:Y:S04]  /*18cc0*/  LDGSTS.E [R11+0x44004], desc[UR8][R4.64], !P6 ;  /* 0x44004000040b7fae */ /* 0x0003e8000f121848 */
[----:B------:R3:W-:Y:S04]  /*18cd0*/  STL.64 [R1+0x1d0], R16 ;  /* 0x0001d01001007387 */ /* 0x0007e80000100a00 */
[----:B------:R3:W-:Y:S01]  /*18ce0*/  LDGSTS.E [R11+0x40008], desc[UR8][R16.64], !P5 ;  /* 0x40008000100b7fae */ /* 0x0007e2000e921848 */
[----:B----4-:R-:W-:-:S04]  /*18cf0*/  IMAD.WIDE R14, R250, 0x4, R224 ;  /* 0x00000004fa0e7825 */ /* 0x010fc800078e02e0 */
[C---:B--2---:R-:W-:Y:S01]  /*18d00*/  IMAD.WIDE R12, R250.reuse, 0x4, R226 ;  /* 0x00000004fa0c7825 */ /* 0x044fe200078e02e2 */
[----:B------:R2:W-:Y:S03]  /*18d10*/  STL.64 [R1+0x1c8], R14 ;  /* 0x0001c80e01007387 */ /* 0x0005e60000100a00 */
[C---:B-1----:R-:W-:Y:S01]  /*18d20*/  IMAD.WIDE R4, R250.reuse, 0x4, R228 ;  /* 0x00000004fa047825 */ /* 0x042fe200078e02e4 */
[----:B------:R-:W4:Y:S04]  /*18d30*/  LDL.LU.64 R218, [R1+0x9d8] ;  /* 0x0009d80001da7983 */ /* 0x000f280000300a00 */
[----:B------:R-:W4:Y:S04]  /*18d40*/  LDL.LU.64 R224, [R1+0x9d0] ;  /* 0x0009d00001e07983 */ /* 0x000f280000300a00 */
[----:B------:R1:W-:Y:S04]  /*18d50*/  STL.64 [R1+0x1c0], R12 ;  /* 0x0001c00c01007387 */ /* 0x0003e80000100a00 */
[----:B------:R1:W-:Y:S04]  /*18d60*/  STL.64 [R1+0x1b8], R4 ;  /* 0x0001b80401007387 */ /* 0x0003e80000100a00 */
[----:B------:R-:W4:Y:S04]  /*18d70*/  LDL.LU.64 R226, [R1+0x9c8] ;  /* 0x0009c80001e27983 */ /* 0x000f280000300a00 */
[----:B------:R-:W4:Y:S04]  /*18d80*/  LDL.LU.64 R228, [R1+0x9c0] ;  /* 0x0009c00001e47983 */ /* 0x000f280000300a00 */
[----:B------:R2:W-:Y:S04]  /*18d90*/  LDGSTS.E [R11+0x44008], desc[UR8][R14.64], !P5 ;  /* 0x440080000e0b7fae */ /* 0x0005e8000e921848 */
[----:B------:R1:W-:Y:S04]  /*18da0*/  LDGSTS.E [R11+0x4000c], desc[UR8][R12.64], !P4 ;  /* 0x4000c0000c0b7fae */ /* 0x0003e8000e121848 */
[----:B------:R1:W-:Y:S01]  /*18db0*/  LDGSTS.E [R11+0x4400c], desc[UR8][R4.64], !P4 ;  /* 0x4400c000040b7fae */ /* 0x0003e2000e121848 */
[----:B---3--:R-:W-:-:S04]  /*18dc0*/  IMAD.WIDE R16, R250, 0x4, R220 ;  /* 0x00000004fa107825 */ /* 0x008fc800078e02dc */
[C---:B--2---:R-:W-:Y:S01]  /*18dd0*/  IMAD.WIDE R14, R250.reuse, 0x4, R222 ;  /* 0x00000004fa0e7825 */ /* 0x044fe200078e02de */
[----:B------:R-:W-:Y:S04]  /*18de0*/  STL.64 [R1+0x30], R16 ;  /* 0x0000301001007387 */ /* 0x000fe80000100a00 */
[----:B------:R4:W-:Y:S04]  /*18df0*/  STL.64 [R1+0x28], R14 ;  /* 0x0000280e01007387 */ /* 0x0009e80000100a00 */
[----:B------:R-:W2:Y:S01]  /*18e00*/  LDL.LU.64 R220, [R1+0x808] ;  /* 0x0008080001dc7983 */ /* 0x000ea20000300a00 */
[----:B-1----:R-:W-:-:S04]  /*18e10*/  IMAD.WIDE R12, R250, 0x4, R230 ;  /* 0x00000004fa0c7825 */ /* 0x002fc800078e02e6 */
[----:B------:R-:W-:Y:S01]  /*18e20*/  IMAD.WIDE R4, R250, 0x4, R232 ;  /* 0x00000004fa047825 */ /* 0x000fe200078e02e8 */
[----:B------:R1:W-:Y:S04]  /*18e30*/  STL.64 [R1+0x20], R12 ;  /* 0x0000200c01007387 */ /* 0x0003e80000100a00 */
[----:B------:R-:W3:Y:S04]  /*18e40*/  LDL.LU.64 R222, [R1+0x800] ;  /* 0x0008000001de7983 */ /* 0x000ee80000300a00 */
[----:B------:R1:W-:Y:S04]  /*18e50*/  STL.64 [R1+0x18], R4 ;  /* 0x0000180401007387 */ /* 0x0003e80000100a00 */
[----:B------:R-:W3:Y:S04]  /*18e60*/  LDL.LU.64 R230, [R1+0x7f8] ;  /* 0x0007f80001e67983 */ /* 0x000ee80000300a00 */
[----:B------:R-:W3:Y:S01]  /*18e70*/  LDL.LU.64 R232, [R1+0x7f0] ;  /* 0x0007f00001e87983 */ /* 0x000ee20000300a00 */
[----:B------:R-:W-:-:S02]  /*18e80*/  ISETP.GE.U32.AND P1, PT, R111, 0x7ffffe50, PT ;  /* 0x7ffffe506f00780c */ /* 0x000fc40003f26070 */
[----:B------:R-:W-:Y:S01]  /*18e90*/  ISETP.GE.U32.AND P2, PT, R110, 0x7ffffe4f, PT ;  /* 0x7ffffe4f6e00780c */ /* 0x000fe20003f46070 */
[----:B------:R-:W-:Y:S02]  /*18ea0*/  VIADD R110, R143, 0xfffffecc ;  /* 0xfffffecc8f6e7836 */ /* 0x000fe40000000000 */
[----:B------:R-:W1:Y:S08]  /*18eb0*/  LDC R143, c[0x0][0x230] ;  /* 0x00008c00ff8f7b82 */ /* 0x000e700000000800 */
[----:B------:R-:W-:Y:S04]  /*18ec0*/  LDGSTS.E [R11+0x48000], desc[UR8][R16.64], !P1 ;  /* 0x48000000100b7fae */ /* 0x000fe8000c921848 */
[----:B------:R4:W-:Y:S04]  /*18ed0*/  LDGSTS.E [R11+0x4c000], desc[UR8][R14.64], !P1 ;  /* 0x4c0000000e0b7fae */ /* 0x0009e8000c921848 */
[----:B------:R4:W-:Y:S04]  /*18ee0*/  LDGSTS.E [R11+0x48004], desc[UR8][R12.64], !P2 ;  /* 0x480040000c0b7fae */ /* 0x0009e8000d121848 */
[----:B------:R4:W-:Y:S01]  /*18ef0*/  LDGSTS.E [R11+0x4c004], desc[UR8][R4.64], !P2 ;  /* 0x4c004000040b7fae */ /* 0x0009e2000d121848 */
[----:B------:R-:W-:-:S02]  /*18f00*/  ISETP.GE.U32.AND P6, PT, R110, 0x7ffffe4d, PT ;  /* 0x7ffffe4d6e00780c */ /* 0x000fc40003fc6070 */
[----:B------:R-:W-:Y:S02]  /*18f10*/  IADD3 R110, R145, -0x152, RZ ;  /* 0xfffffeae916e7810 */ /* 0x000fe40007ffe0ff */
[----:B------:R-:W-:Y:S01]  /*18f20*/  IADD3 R111, R136, -0x133, RZ ;  /* 0xfffffecd886f7810 */ /* 0x000fe20007ffe0ff */
[----:B------:R-:W3:Y:S01]  /*18f30*/  LDC R145, c[0x0][0x230] ;  /* 0x00008c00ff917b82 */ /* 0x000ee20000000800 */
[----:B------:R-:W-:Y:S01]  /*18f40*/  ISETP.GE.U32.AND P4, PT, R110, 0x7ffffe2f, PT ;  /* 0x7ffffe2f6e00780c */ /* 0x000fe20003f86070 */
[----:B------:R-:W-:Y:S01]  /*18f50*/  VIADD R110, R144, 0xfffffeac ;  /* 0xfffffeac906e7836 */ /* 0x000fe20000000000 */
[----:B------:R-:W-:Y:S01]  /*18f60*/  ISETP.GE.U32.AND P3, PT, R111, 0x7ffffe4e, PT ;  /* 0x7ffffe4e6f00780c */ /* 0x000fe20003f66070 */
[----:B------:R-:W-:-:S03]  /*18f70*/  VIADD R111, R142, 0xfffffeaf ;  /* 0xfffffeaf8e6f7836 */ /* 0x000fc60000000000 */
[----:B------:R-:W-:Y:S01]  /*18f80*/  ISETP.GE.U32.AND P2, PT, R110, 0x7ffffe2d, PT ;  /* 0x7ffffe2d6e00780c */ /* 0x000fe20003f46070 */
[----:B-1----:R-:W-:Y:S01]  /*18f90*/  VIADD R110, R143, 0xfffffe8e ;  /* 0xfffffe8e8f6e7836 */ /* 0x002fe20000000000 */
[----:B------:R-:W1:Y:S01]  /*18fa0*/  LDC R136, c[0x0][0x230] ;  /* 0x00008c00ff887b82 */ /* 0x000e620000000800 */
[----:B------:R-:W-:Y:S01]  /*18fb0*/  ISETP.GE.U32.AND P5, PT, R111, 0x7ffffe30, PT ;  /* 0x7ffffe306f00780c */ /* 0x000fe20003fa6070 */
[----:B------:R-:W-:-:S05]  /*18fc0*/  VIADD R111, R137, 0xfffffead ;  /* 0xfffffead896f7836 */ /* 0x000fca0000000000 */
[----:B------:R-:W-:Y:S02]  /*18fd0*/  ISETP.GE.U32.AND P1, PT, R111, 0x7ffffe2e, PT ;  /* 0x7ffffe2e6f00780c */ /* 0x000fe40003f26070 */
[----:B-1----:R-:W-:Y:S01]  /*18fe0*/  IADD3 R111, R136, -0x171, RZ ;  /* 0xfffffe8f886f7810 */ /* 0x002fe20007ffe0ff */
[----:B----4-:R-:W-:-:S04]  /*18ff0*/  IMAD.WIDE R14, R250, 0x4, R218 ;  /* 0x00000004fa0e7825 */ /* 0x010fc800078e02da */
[C---:B------:R-:W-:Y:S01]  /*19000*/  IMAD.WIDE R12, R250.reuse, 0x4, R224 ;  /* 0x00000004fa0c7825 */ /* 0x040fe200078e02e0 */
[----:B------:R1:W-:Y:S04]  /*19010*/  STL.64 [R1+0x10], R14 ;  /* 0x0000100e01007387 */ /* 0x0003e80000100a00 */
[----:B------:R4:W-:Y:S04]  /*19020*/  STL.64 [R1+0x8], R12 ;  /* 0x0000080c01007387 */ /* 0x0009e80000100a00 */
[----:B------:R1:W-:Y:S01]  /*19030*/  LDGSTS.E [R11+0x48008], desc[UR8][R14.64], !P3 ;  /* 0x480080000e0b7fae */ /* 0x0003e2000d921848 */
[----:B------:R-:W-:-:S03]  /*19040*/  IMAD.WIDE R4, R250, 0x4, R226 ;  /* 0x00000004fa047825 */ /* 0x000fc600078e02e2 */
[----:B------:R4:W-:Y:S04]  /*19050*/  LDGSTS.E [R11+0x4c008], desc[UR8][R12.64], !P3 ;  /* 0x4c0080000c0b7fae */ /* 0x0009e8000d921848 */
[----:B------:R4:W-:Y:S01]  /*19060*/  STL.64 [R1], R4 ;  /* 0x0000000401007387 */ /* 0x0009e20000100a00 */
[----:B------:R-:W-:-:S03]  /*19070*/  IMAD.WIDE R238, R250, 0x4, R228 ;  /* 0x00000004faee7825 */ /* 0x000fc600078e02e4 */
[----:B------:R-:W4:Y:S04]  /*19080*/  LDL.LU.64 R218, [R1+0x7e8] ;  /* 0x0007e80001da7983 */ /* 0x000f280000300a00 */
[----:B------:R-:W4:Y:S04]  /*19090*/  LDL.LU.64 R224, [R1+0x7e0] ;  /* 0x0007e00001e07983 */ /* 0x000f280000300a00 */
[----:B------:R-:W4:Y:S04]  /*190a0*/  LDL.LU.64 R226, [R1+0x7d8] ;  /* 0x0007d80001e27983 */ /* 0x000f280000300a00 */
[----:B------:R-:W4:Y:S04]  /*190b0*/  LDL.LU.64 R228, [R1+0x7d0] ;  /* 0x0007d00001e47983 */ /* 0x000f280000300a00 */
[----:B------:R-:W-:Y:S01]  /*190c0*/  STL.64 [R1+0x1380], R238 ;  /* 0x001380ee01007387 */ /* 0x000fe20000100a00 */
[----:B--2---:R-:W-:-:S03]  /*190d0*/  IMAD.WIDE R142, R250, 0x4, R220 ;  /* 0x00000004fa8e7825 */ /* 0x004fc600078e02dc */
[----:B------:R2:W-:Y:S04]  /*190e0*/  LDGSTS.E [R11+0x4800c], desc[UR8][R4.64], !P6 ;  /* 0x4800c000040b7fae */ /* 0x0005e8000f121848 */
[----:B------:R-:W2:Y:S01]  /*190f0*/  LDL.LU.64 R220, [R1+0x1a8] ;  /* 0x0001a80001dc7983 */ /* 0x000ea20000300a00 */
[----:B------:R-:W-:-:S03]  /*19100*/  ISETP.GE.U32.AND P3, PT, R111, 0x7ffffe10, PT ;  /* 0x7ffffe106f00780c */ /* 0x000fc60003f66070 */
[----:B------:R-:W-:Y:S01]  /*19110*/  LDGSTS.E [R11+0x4c00c], desc[UR8][R238.64], !P6 ;  /* 0x4c00c000ee0b7fae */ /* 0x000fe2000f121848 */
[----:B------:R-:W-:Y:S01]  /*19120*/  ISETP.GE.U32.AND P6, PT, R110, 0x7ffffe0f, PT ;  /* 0x7ffffe0f6e00780c */ /* 0x000fe20003fc6070 */
[----:B---3--:R-:W-:Y:S01]  /*19130*/  IMAD.WIDE R158, R250, 0x4, R230 ;  /* 0x00000004fa9e7825 */ /* 0x008fe200078e02e6 */
[----:B------:R-:W-:Y:S01]  /*19140*/  IADD3 R144, R146, -0x174, RZ ;  /* 0xfffffe8c92907810 */ /* 0x000fe20007ffe0ff */
[----:B------:R-:W-:Y:S02]  /*19150*/  LDGSTS.E [R11+0x50000], desc[UR8][R142.64], !P5 ;  /* 0x500000008e0b7fae */ /* 0x000fe4000e921848 */
[C---:B------:R-:W-:Y:S02]  /*19160*/  IMAD.WIDE R136, R250.reuse, 0x4, R222 ;  /* 0x00000004fa887825 */ /* 0x040fe400078e02de */
[----:B------:R-:W3:Y:S02]  /*19170*/  LDL.LU.64 R222, [R1+0x1a0] ;  /* 0x0001a00001de7983 */ /* 0x000ee40000300a00 */
[----:B------:R-:W-:-:S02]  /*19180*/  IMAD.WIDE R110, R250, 0x4, R232 ;  /* 0x00000004fa6e7825 */ /* 0x000fc400078e02e8 */
[----:B------:R-:W3:Y:S04]  /*19190*/  LDL.LU.64 R230, [R1+0x198] ;  /* 0x0001980001e67983 */ /* 0x000ee80000300a00 */
[----:B------:R-:W3:Y:S01]  /*191a0*/  LDL.LU.64 R232, [R1+0x190] ;  /* 0x0001900001e87983 */ /* 0x000ee20000300a00 */
[----:B------:R-:W-:-:S03]  /*191b0*/  VIADD R145, R145, 0xfffffe8d ;  /* 0xfffffe8d91917836 */ /* 0x000fc60000000000 */
        /* <DEDUP_REMOVED lines=9> */
[----:B----4-:R-:W-:-:S03]  /*19250*/  IMAD.WIDE R146, R250, 0x4, R224 ;  /* 0x00000004fa927825 */ /* 0x010fc600078e02e0 */
[----:B------:R-:W4:Y:S01]  /*19260*/  LDL.LU.64 R224, [R1+0x188] ;  /* 0x0001880001e07983 */ /* 0x000f220000300a00 */
[----:B------:R-:W-:-:S03]  /*19270*/  IMAD.WIDE R160, R250, 0x4, R226 ;  /* 0x00000004faa07825 */ /* 0x000fc600078e02e2 */
[----:B------:R-:W4:Y:S01]  /*19280*/  LDL.LU.64 R226, [R1+0x180] ;  /* 0x0001800001e27983 */ /* 0x000f220000300a00 */
[----:B------:R-:W-:-:S03]  /*19290*/  IMAD.WIDE R144, R250, 0x4, R228 ;  /* 0x00000004fa907825 */ /* 0x000fc600078e02e4 */
[----:B------:R-:W4:Y:S01]  /*192a0*/  LDL.LU.64 R228, [R1+0x178] ;  /* 0x0001780001e47983 */ /* 0x000f220000300a00 */
[----:B------:R-:W-:-:S05]  /*192b0*/  IMAD.WIDE R148, R250, 0x4, R218 ;  /* 0x00000004fa947825 */ /* 0x000fca00078e02da */
[----:B------:R-:W-:Y:S04]  /*192c0*/  STL.64 [R1+0x13a8], R148 ;  /* 0x0013a89401007387 */ /* 0x000fe80000100a00 */
[----:B------:R-:W-:Y:S04]  /*192d0*/  STL.64 [R1+0x13b0], R146 ;  /* 0x0013b09201007387 */ /* 0x000fe80000100a00 */
[----:B------:R-:W-:Y:S01]  /*192e0*/  STL.64 [R1+0x13b8], R160 ;  /* 0x0013b8a001007387 */ /* 0x000fe20000100a00 */
[----:B--2---:R-:W-:-:S03]  /*192f0*/  IMAD.WIDE R152, R250, 0x4, R220 ;  /* 0x00000004fa987825 */ /* 0x004fc600078e02dc */
[----:B------:R-:W-:Y:S04]  /*19300*/  STL.64 [R1+0x13c0], R144 ;  /* 0x0013c09001007387 */ /* 0x000fe80000100a00 */
[----:B------:R-:W1:Y:S04]  /*19310*/  LDL.LU.64 R218, [R1+0xbb8] ;  /* 0x000bb80001da7983 */ /* 0x000e680000300a00 */
[----:B------:R-:W2:Y:S04]  /*19320*/  LDL.LU.64 R220, [R1+0xbb0] ;  /* 0x000bb00001dc7983 */ /* 0x000ea80000300a00 */
[----:B------:R-:W-:Y:S04]  /*19330*/  LDGSTS.E [R11+0x50008], desc[UR8][R148.64], !P1 ;  /* 0x50008000940b7fae */ /* 0x000fe8000c921848 */
[----:B------:R-:W-:Y:S01]  /*19340*/  LDGSTS.E [R11+0x54008], desc[UR8][R146.64], !P1 ;  /* 0x54008000920b7fae */ /* 0x000fe2000c921848 */
[----:B---3--:R-:W-:-:S03]  /*19350*/  IMAD.WIDE R164, R250, 0x4, R230 ;  /* 0x00000004faa47825 */ /* 0x008fc600078e02e6 */
[----:B------:R-:W-:Y:S01]  /*19360*/  LDGSTS.E [R11+0x5000c], desc[UR8][R160.64], !P2 ;  /* 0x5000c000a00b7fae */ /* 0x000fe2000d121848 */
[----:B------:R-:W-:-:S03]  /*19370*/  IMAD.WIDE R162, R250, 0x4, R232 ;  /* 0x00000004faa27825 */ /* 0x000fc600078e02e8 */
[----:B------:R-:W3:Y:S04]  /*19380*/  LDL.LU.64 R230, [R1+0xba8] ;  /* 0x000ba80001e67983 */ /* 0x000ee80000300a00 */
[----:B------:R-:W3:Y:S01]  /*19390*/  LDL.LU.64 R232, [R1+0xba0] ;  /* 0x000ba00001e87983 */ /* 0x000ee20000300a00 */
[----:B------:R-:W-:-:S03]  /*193a0*/  ISETP.GE.U32.AND P1, PT, R151, 0x7ffffe6c, PT ;  /* 0x7ffffe6c9700780c */ /* 0x000fc60003f26070 */
[----:B------:R-:W-:Y:S01]  /*193b0*/  LDGSTS.E [R11+0x5400c], desc[UR8][R144.64], !P2 ;  /* 0x5400c000900b7fae */ /* 0x000fe2000d121848 */
[----:B------:R-:W-:Y:S01]  /*193c0*/  ISETP.GE.U32.AND P2, PT, R150, 0x7ffffe6b, PT ;  /* 0x7ffffe6b9600780c */ /* 0x000fe20003f46070 */
[----:B------:R-:W-:Y:S02]  /*193d0*/  IMAD.WIDE R150, R250, 0x4, R222 ;  /* 0x00000004fa967825 */ /* 0x000fe400078e02de */
        /* <DEDUP_REMOVED lines=20> */
[----:B------:R3:W-:Y:S01]  /*19520*/  STL.64 [R1+0x1410], R10 ;  /* 0x0014100a01007387 */ /* 0x0007e20000100a00 */
[----:B-1----:R-:W-:-:S03]  /*19530*/  IMAD.WIDE R14, R250, 0x4, R218 ;  /* 0x00000004fa0e7825 */ /* 0x002fc600078e02da */
[----:B------:R-:W-:Y:S01]  /*19540*/  STL.64 [R1+0x1408], R156 ;  /* 0x0014089c01007387 */ /* 0x000fe20000100a00 */
[----:B--2---:R-:W-:-:S03]  /*19550*/  IMAD.WIDE R12, R250, 0x4, R220 ;  /* 0x00000004fa0c7825 */ /* 0x004fc600078e02dc */
[----:B------:R1:W-:Y:S04]  /*19560*/  STL.64 [R1+0x1b0], R14 ;  /* 0x0001b00e01007387 */ /* 0x0003e80000100a00 */
[----:B------:R4:W-:Y:S04]  /*19570*/  STL.64 [R1+0x1a8], R12 ;  /* 0x0001a80c01007387 */ /* 0x0009e80000100a00 */
[----:B------:R-:W2:Y:S04]  /*19580*/  LDL.LU.64 R218, [R1+0x9b8] ;  /* 0x0009b80001da7983 */ /* 0x000ea80000300a00 */
[----:B------:R-:W4:Y:S04]  /*19590*/  LDL.LU.64 R220, [R1+0x9b0] ;  /* 0x0009b00001dc7983 */ /* 0x000f280000300a00 */
[----:B------:R-:W-:Y:S04]  /*195a0*/  LDGSTS.E [R11+0x58008], desc[UR8][R154.64], !P5 ;  /* 0x580080009a0b7fae */ /* 0x000fe8000e921848 */
[----:B------:R-:W-:Y:S04]  /*195b0*/  LDGSTS.E [R11+0x5c008], desc[UR8][R174.64], !P5 ;  /* 0x5c008000ae0b7fae */ /* 0x000fe8000e921848 */
[----:B------:R-:W-:Y:S04]  /*195c0*/  LDGSTS.E [R11+0x5800c], desc[UR8][R166.64], !P4 ;  /* 0x5800c000a60b7fae */ /* 0x000fe8000e121848 */
[----:B------:R1:W-:Y:S01]  /*195d0*/  LDGSTS.E [R11+0x5c00c], desc[UR8][R156.64], !P4 ;  /* 0x5c00c0009c0b7fae */ /* 0x0003e2000e121848 */
[----:B---3--:R-:W-:-:S03]  /*195e0*/  IMAD.WIDE R4, R250, 0x4, R232 ;  /* 0x00000004fa047825 */ /* 0x008fc600078e02e8 */
[----:B------:R3:W-:Y:S04]  /*195f0*/  LDGSTS.E [R241+0x40000], desc[UR8][R14.64], !P1 ;  /* 0x400000000ef17fae */ /* 0x0007e8000c921848 */
[----:B------:R4:W-:Y:S01]  /*19600*/  LDGSTS.E [R241+0x44000], desc[UR8][R12.64], !P1 ;  /* 0x440000000cf17fae */ /* 0x0009e2000c921848 */
[----:B-1----:R-:W-:-:S05]  /*19610*/  IMAD.WIDE R10, R250, 0x4, R230 ;  /* 0x00000004fa0a7825 */ /* 0x002fca00078e02e6 */
[----:B------:R1:W-:Y:S04]  /*19620*/  STL.64 [R1+0x1a0], R10 ;  /* 0x0001a00a01007387 */ /* 0x0003e80000100a00 */
[----:B------:R1:W-:Y:S04]  /*19630*/  STL.64 [R1+0x198], R4 ;  /* 0x0001980401007387 */ /* 0x0003e80000100a00 */
[----:B------:R-:W4:Y:S04]  /*19640*/  LDL.LU.64 R232, [R1+0x9a8] ;  /* 0x0009a80001e87983 */ /* 0x000f280000300a00 */
[----:B------:R-:W4:Y:S04]  /*19650*/  LDL.LU.64 R230, [R1+0x9a0] ;  /* 0x0009a00001e67983 */ /* 0x000f280000300a00 */
[----:B------:R1:W-:Y:S04]  /*19660*/  LDGSTS.E [R241+0x40004], desc[UR8][R10.64], !P2 ;  /* 0x400040000af17fae */ /* 0x0003e8000d121848 */
[----:B------:R1:W-:Y:S01]  /*19670*/  LDGSTS.E [R241+0x44004], desc[UR8][R4.64], !P2 ;  /* 0x4400400004f17fae */ /* 0x0003e2000d121848 */
[----:B---3--:R-:W-:-:S05]  /*19680*/  IMAD.WIDE R14, R250, 0x4, R222 ;  /* 0x00000004fa0e7825 */ /* 0x008fca00078e02de */
[----:B------:R-:W-:Y:S01]  /*19690*/  STL.64 [R1+0x190], R14 ;  /* 0x0001900e01007387 */ /* 0x000fe20000100a00 */
[----:B--2---:R-:W-:-:S04]  /*196a0*/  IMAD.WIDE R236, R250, 0x4, R218 ;  /* 0x00000004faec7825 */ /* 0x004fc800078e02da */
[C---:B----4-:R-:W-:Y:S01]  /*196b0*/  IMAD.WIDE R234, R250.reuse, 0x4, R220 ;  /* 0x00000004faea7825 */ /* 0x050fe200078e02dc */
[----:B------:R-:W-:Y:S01]  /*196c0*/  ISETP.GE.U32.AND P5, PT, R169, 0x7ffffe4c, PT ;  /* 0x7ffffe4ca900780c */ /* 0x000fe20003fa6070 */
[----:B------:R2:W-:Y:S02]  /*196d0*/  LDGSTS.E [R241+0x40008], desc[UR8][R14.64], !P3 ;  /* 0x400080000ef17fae */ /* 0x0005e4000d921848 */
[----:B------:R-:W-:-:S04]  /*196e0*/  IMAD.WIDE R12, R250, 0x4, R224 ;  /* 0x00000004fa0c7825 */ /* 0x000fc800078e02e0 */
[C---:B-1----:R-:W-:Y:S01]  /*196f0*/  IMAD.WIDE R10, R250.reuse, 0x4, R226 ;  /* 0x00000004fa0a7825 */ /* 0x042fe200078e02e2 */
[----:B------:R1:W-:Y:S03]  /*19700*/  STL.64 [R1+0x188], R12 ;  /* 0x0001880c01007387 */ /* 0x0003e60000100a00 */
[C---:B------:R-:W-:Y:S01]  /*19710*/  IMAD.WIDE R4, R250.reuse, 0x4, R228 ;  /* 0x00000004fa047825 */ /* 0x040fe200078e02e4 */
[----:B------:R3:W-:Y:S04]  /*19720*/  STL.64 [R1+0x180], R10 ;  /* 0x0001800a01007387 */ /* 0x0007e80000100a00 */
[----:B------:R4:W-:Y:S04]  /*19730*/  STL.64 [R1+0x178], R4 ;  /* 0x0001780401007387 */ /* 0x0009e80000100a00 */
[----:B------:R-:W2:Y:S04]  /*19740*/  LDL.LU.64 R228, [R1+0x998] ;  /* 0x0009980001e47983 */ /* 0x000ea80000300a00 */
[----:B------:R-:W3:Y:S04]  /*19750*/  LDL.LU.64 R226, [R1+0x990] ;  /* 0x0009900001e27983 */ /* 0x000ee80000300a00 */
[----:B------:R-:W4:Y:S04]  /*19760*/  LDL.LU.64 R224, [R1+0x988] ;  /* 0x0009880001e07983 */ /* 0x000f280000300a00 */
[----:B------:R-:W4:Y:S04]  /*19770*/  LDL.LU.64 R222, [R1+0x980] ;  /* 0x0009800001de7983 */ /* 0x000f280000300a00 */
[----:B------:R-:W4:Y:S04]  /*19780*/  LDL.LU.64 R214, [R1+0x430] ;  /* 0x0004300001d67983 */ /* 0x000f280000300a00 */
[----:B------:R-:W4:Y:S04]  /*19790*/  LDL.LU.64 R216, [R1+0x428] ;  /* 0x0004280001d87983 */ /* 0x000f280000300a00 */
[----:B------:R-:W4:Y:S04]  /*197a0*/  LDL.LU.64 R218, [R1+0x420] ;  /* 0x0004200001da7983 */ /* 0x000f280000300a00 */
[----:B------:R-:W4:Y:S01]  /*197b0*/  LDL.LU.64 R220, [R1+0x418] ;  /* 0x0004180001dc7983 */ /* 0x000f220000300a00 */
[----:B------:R-:W-:-:S04]  /*197c0*/  IMAD.WIDE R232, R250, 0x4, R232 ;  /* 0x00000004fae87825 */ /* 0x000fc800078e02e8 */
[----:B------:R-:W-:Y:S01]  /*197d0*/  IMAD.WIDE R230, R250, 0x4, R230 ;  /* 0x00000004fae67825 */ /* 0x000fe200078e02e6 */
[----:B------:R-:W-:Y:S04]  /*197e0*/  STL.64 [R1+0x1418], R236 ;  /* 0x001418ec01007387 */ /* 0x000fe80000100a00 */
[----:B------:R-:W-:Y:S04]  /*197f0*/  STL.64 [R1+0x1420], R234 ;  /* 0x001420ea01007387 */ /* 0x000fe80000100a00 */
[----:B------:R-:W-:Y:S04]  /*19800*/  STL.64 [R1+0x1428], R232 ;  /* 0x001428e801007387 */ /* 0x000fe80000100a00 */
[----:B------:R-:W-:Y:S04]  /*19810*/  STL.64 [R1+0x1430], R230 ;  /* 0x001430e601007387 */ /* 0x000fe80000100a00 */
[----:B------:R-:W4:Y:S04]  /*19820*/  LDL.LU.64 R206, [R1+0x410] ;  /* 0x0004100001ce7983 */ /* 0x000f280000300a00 */
[----:B------:R-:W4:Y:S04]  /*19830*/  LDL.LU.64 R208, [R1+0x408] ;  /* 0x0004080001d07983 */ /* 0x000f280000300a00 */
[----:B------:R-:W4:Y:S04]  /*19840*/  LDL.LU.64 R210, [R1+0x400] ;  /* 0x0004000001d27983 */ /* 0x000f280000300a00 */
[----:B------:R-:W4:Y:S01]  /*19850*/  LDL.LU.64 R212, [R1+0x3f8] ;  /* 0x0003f80001d47983 */ /* 0x000f220000300a00 */
[----:B------:R-:W-:Y:S01]  /*19860*/  ISETP.GE.U32.AND P4, PT, R168, 0x7ffffe4b, PT ;  /* 0x7ffffe4ba800780c */ /* 0x000fe20003f86070 */
[----:B------:R-:W-:-:S02]  /*19870*/  VIADD R169, R170, 0xfffffec9 ;  /* 0xfffffec9aaa97836 */ /* 0x000fc40000000000 */
[----:B------:R-:W-:Y:S01]  /*19880*/  VIADD R168, R173, 0xfffffec8 ;  /* 0xfffffec8ada87836 */ /* 0x000fe20000000000 */
[----:B------:R-:W1:Y:S01]  /*19890*/  LDC R170, c[0x0][0x230] ;  /* 0x00008c00ffaa7b82 */ /* 0x000e620000000800 */
[----:B------:R-:W-:Y:S07]  /*198a0*/  LDGSTS.E [R241+0x44008], desc[UR8][R12.64], !P3 ;  /* 0x440080000cf17fae */ /* 0x000fee000d921848 */
[----:B------:R-:W1:Y:S01]  /*198b0*/  LDC R173, c[0x0][0x230] ;  /* 0x00008c00ffad7b82 */ /* 0x000e620000000800 */
[----:B------:R-:W-:Y:S01]  /*198c0*/  ISETP.GE.U32.AND P1, PT, R169, 0x7ffffe4a, PT ;  /* 0x7ffffe4aa900780c */ /* 0x000fe20003f26070 */
[----:B------:R4:W-:Y:S01]  /*198d0*/  LDGSTS.E [R241+0x4000c], desc[UR8][R10.64], !P6 ;  /* 0x4000c0000af17fae */ /* 0x0009e2000f121848 */
[----:B------:R-:W-:Y:S01]  /*198e0*/  ISETP.GE.U32.AND P2, PT, R168, 0x7ffffe49, PT ;  /* 0x7ffffe49a800780c */ /* 0x000fe20003f46070 */
[----:B------:R-:W-:Y:S01]  /*198f0*/  VIADD R168, R177, 0xfffffeaa ;  /* 0xfffffeaab1a87836 */ /* 0x000fe20000000000 */
[----:B------:R-:W-:Y:S01]  /*19900*/  IADD3 R169, R172, -0x155, RZ ;  /* 0xfffffeabaca97810 */ /* 0x000fe20007ffe0ff */
[----:B------:R4:W-:Y:S02]  /*19910*/  LDGSTS.E [R241+0x4400c], desc[UR8][R4.64], !P6 ;  /* 0x4400c00004f17fae */ /* 0x0009e4000f121848 */
[----:B------:R-:W4:Y:S01]  /*19920*/  LDC R177, c[0x0][0x230] ;  /* 0x00008c00ffb17b82 */ /* 0x000f220000000800 */
[----:B------:R-:W-:Y:S01]  /*19930*/  ISETP.GE.U32.AND P3, PT, R169, 0x7ffffe2c, PT ;  /* 0x7ffffe2ca900780c */ /* 0x000fe20003f66070 */
[----:B------:R-:W-:Y:S01]  /*19940*/  VIADD R169, R171, 0xfffffea9 ;  /* 0xfffffea9aba97836 */ /* 0x000fe20000000000 */
[----:B------:R-:W-:Y:S01]  /*19950*/  ISETP.GE.U32.AND P6, PT, R168, 0x7ffffe2b, PT ;  /* 0x7ffffe2ba800780c */ /* 0x000fe20003fc6070 */
[----:B------:R-:W-:Y:S01]  /*19960*/  LDGSTS.E [R241+0x48000], desc[UR8][R236.64], !P5 ;  /* 0x48000000ecf17fae */ /* 0x000fe2000e921848 */
[----:B------:R-:W-:-:S03]  /*19970*/  IADD3 R168, R176, -0x158, RZ ;  /* 0xfffffea8b0a87810 */ /* 0x000fc60007ffe0ff */
[----:B------:R-:W-:Y:S01]  /*19980*/  LDGSTS.E [R241+0x4c000], desc[UR8][R234.64], !P5 ;  /* 0x4c000000eaf17fae */ /* 0x000fe2000e921848 */
[----:B------:R-:W-:-:S03]  /*19990*/  ISETP.GE.U32.AND P5, PT, R169, 0x7ffffe2a, PT ;  /* 0x7ffffe2aa900780c */ /* 0x000fc60003fa6070 */
[----:B------:R-:W-:Y:S01]  /*199a0*/  LDGSTS.E [R241+0x48004], desc[UR8][R232.64], !P4 ;  /* 0x48004000e8f17fae */ /* 0x000fe2000e121848 */
[----:B-1----:R-:W-:-:S03]  /*199b0*/  VIADD R169, R170, 0xfffffe8b ;  /* 0xfffffe8baaa97836 */ /* 0x002fc60000000000 */
[----:B------:R-:W-:Y:S01]  /*199c0*/  LDGSTS.E [R241+0x4c004], desc[UR8][R230.64], !P4 ;  /* 0x4c004000e6f17fae */ /* 0x000fe2000e121848 */
[----:B------:R-:W-:Y:S01]  /*199d0*/  ISETP.GE.U32.AND P4, PT, R168, 0x7ffffe29, PT ;  /* 0x7ffffe29a800780c */ /* 0x000fe20003f86070 */
[----:B------:R-:W-:Y:S02]  /*199e0*/  VIADD R168, R173, 0xfffffe8a ;  /* 0xfffffe8aada87836 */ /* 0x000fe40000000000 */
[----:B------:R-:W-:Y:S02]  /*199f0*/  VIADD R176, R178, 0xfffffe88 ;  /* 0xfffffe88b2b07836 */ /* 0x000fe40000000000 */
[----:B--2---:R-:W-:-:S04]  /*19a00*/  IMAD.WIDE R228, R250, 0x4, R228 ;  /* 0x00000004fae47825 */ /* 0x004fc800078e02e4 */
[C---:B---3--:R-:W-:Y:S01]  /*19a10*/  IMAD.WIDE R226, R250.reuse, 0x4, R226 ;  /* 0x00000004fae27825 */ /* 0x048fe200078e02e2 */
[----:B------:R-:W-:Y:S03]  /*19a20*/  LDGSTS.E [R241+0x48008], desc[UR8][R228.64], !P1 ;  /* 0x48008000e4f17fae */ /* 0x000fe6000c921848 */
[C---:B----4-:R-:W-:Y:S01]  /*19a30*/  IMAD.WIDE R224, R250.reuse, 0x4, R224 ;  /* 0x00000004fae07825 */ /* 0x050fe200078e02e0 */
[----:B------:R-:W-:Y:S03]  /*19a40*/  STL.64 [R1+0x1438], R228 ;  /* 0x001438e401007387 */ /* 0x000fe60000100a00 */
[----:B------:R-:W-:Y:S01]  /*19a50*/  IMAD.WIDE R222, R250, 0x4, R222 ;  /* 0x00000004fade7825 */ /* 0x000fe200078e02de */
[----:B------:R-:W-:Y:S01]  /*19a60*/  LDGSTS.E [R241+0x4c008], desc[UR8][R226.64], !P1 ;  /* 0x4c008000e2f17fae */ /* 0x000fe2000c921848 */
[----:B------:R-:W-:-:S03]  /*19a70*/  ISETP.GE.U32.AND P1, PT, R169, 0x7ffffe0c, PT ;  /* 0x7ffffe0ca900780c */ /* 0x000fc60003f26070 */
[----:B------:R-:W-:Y:S01]  /*19a80*/  STL.64 [R1+0x1440], R226 ;  /* 0x001440e201007387 */ /* 0x000fe20000100a00 */
[----:B------:R-:W-:-:S03]  /*19a90*/  IMAD.WIDE R172, R250, 0x4, R214 ;  /* 0x00000004faac7825 */ /* 0x000fc600078e02d6 */
[----:B------:R-:W-:Y:S04]  /*19aa0*/  LDGSTS.E [R241+0x4800c], desc[UR8][R224.64], !P2 ;  /* 0x4800c000e0f17fae */ /* 0x000fe8000d121848 */
[----:B------:R-:W-:Y:S04]  /*19ab0*/  STL.64 [R1+0x1448], R224 ;  /* 0x001448e001007387 */ /* 0x000fe80000100a00 */
[----:B------:R-:W-:Y:S01]  /*19ac0*/  LDGSTS.E [R241+0x4c00c], desc[UR8][R222.64], !P2 ;  /* 0x4c00c000def17fae */ /* 0x000fe2000d121848 */
[----:B------:R-:W-:Y:S01]  /*19ad0*/  ISETP.GE.U32.AND P2, PT, R168, 0x7ffffe0b, PT ;  /* 0x7ffffe0ba800780c */ /* 0x000fe20003f46070 */
[----:B------:R-:W-:-:S02]  /*19ae0*/  IMAD.WIDE R168, R250, 0x4, R216 ;  /* 0x00000004faa87825 */ /* 0x000fc400078e02d8 */
[----:B------:R-:W-:Y:S04]  /*19af0*/  STL.64 [R1+0x1450], R222 ;  /* 0x001450de01007387 */ /* 0x000fe80000100a00 */
[----:B------:R-:W2:Y:S01]  /*19b00*/  LDL.LU.64 R214, [R1+0x170] ;  /* 0x0001700001d67983 */ /* 0x000ea20000300a00 */
[----:B------:R-:W-:-:S03]  /*19b10*/  IMAD.WIDE R190, R250, 0x4, R218 ;  /* 0x00000004fabe7825 */ /* 0x000fc600078e02da */
[----:B------:R-:W3:Y:S01]  /*19b20*/  LDL.LU.64 R216, [R1+0x168] ;  /* 0x0001680001d87983 */ /* 0x000ee20000300a00 */
[----:B------:R-:W-:-:S03]  /*19b30*/  IMAD.WIDE R170, R250, 0x4, R220 ;  /* 0x00000004faaa7825 */ /* 0x000fc600078e02dc */
[----:B------:R-:W4:Y:S04]  /*19b40*/  LDL.LU.64 R218, [R1+0x160] ;  /* 0x0001600001da7983 */ /* 0x000f280000300a00 */
[----:B------:R-:W4:Y:S04]  /*19b50*/  LDL.LU.64 R220, [R1+0x158] ;  /* 0x0001580001dc7983 */ /* 0x000f280000300a00 */
[----:B------:R-:W-:Y:S04]  /*19b60*/  STL.64 [R1+0x1458], R172 ;  /* 0x001458ac01007387 */ /* 0x000fe80000100a00 */
[----:B------:R-:W-:Y:S04]  /*19b70*/  STL.64 [R1+0x1460], R168 ;  /* 0x001460a801007387 */ /* 0x000fe80000100a00 */
[----:B------:R-:W-:Y:S01]  /*19b80*/  STL.64 [R1+0x1468], R190 ;  /* 0x001468be01007387 */ /* 0x000fe20000100a00 */
[----:B------:R-:W-:-:S03]  /*19b90*/  IMAD.WIDE R178, R250, 0x4, R212 ;  /* 0x00000004fab27825 */ /* 0x000fc600078e02d4 */
[----:B------:R-:W-:Y:S04]  /*19ba0*/  STL.64 [R1+0x1470], R170 ;  /* 0x001470aa01007387 */ /* 0x000fe80000100a00 */
[----:B------:R-:W4:Y:S04]  /*19bb0*/  LDL.LU.64 R188, [R1+0x150] ;  /* 0x0001500001bc7983 */ /* 0x000f280000300a00 */
[----:B------:R-:W4:Y:S04]  /*19bc0*/  LDL.LU.64 R192, [R1+0x148] ;  /* 0x0001480001c07983 */ /* 0x000f280000300a00 */
[----:B------:R-:W4:Y:S04]  /*19bd0*/  LDL.LU.64 R198, [R1+0x140] ;  /* 0x0001400001c67983 */ /* 0x000f280000300a00 */
[----:B------:R-:W4:Y:S01]  /*19be0*/  LDL.LU.64 R212, [R1+0x138] ;  /* 0x0001380001d47983 */ /* 0x000f220000300a00 */
[----:B------:R-:W-:-:S03]  /*19bf0*/  IADD3 R177, R177, -0x177, RZ ;  /* 0xfffffe89b1b17810 */ /* 0x000fc60007ffe0ff */
[----:B------:R-:W-:Y:S04]  /*19c00*/  LDGSTS.E [R241+0x50000], desc[UR8][R172.64], !P3 ;  /* 0x50000000acf17fae */ /* 0x000fe8000d921848 */
[----:B------:R-:W-:Y:S01]  /*19c10*/  LDGSTS.E [R241+0x54000], desc[UR8][R168.64], !P3 ;  /* 0x54000000a8f17fae */ /* 0x000fe2000d921848 */
[----:B------:R-:W-:-:S03]  /*19c20*/  ISETP.GE.U32.AND P3, PT, R177, 0x7ffffe0a, PT ;  /* 0x7ffffe0ab100780c */ /* 0x000fc60003f66070 */
[----:B------:R-:W-:Y:S01]  /*19c30*/  LDGSTS.E [R241+0x50004], desc[UR8][R190.64], !P6 ;  /* 0x50004000bef17fae */ /* 0x000fe2000f121848 */
[----:B------:R-:W-:Y:S02]  /*19c40*/  IMAD.WIDE R200, R250, 0x4, R208 ;  /* 0x00000004fac87825 */ /* 0x000fe400078e02d0 */
[----:B------:R-:W1:Y:S01]  /*19c50*/  LDC R208, c[0x0][0x230] ;  /* 0x00008c00ffd07b82 */ /* 0x000e620000000800 */
[----:B------:R-:W-:Y:S01]  /*19c60*/  LDGSTS.E [R241+0x54004], desc[UR8][R170.64], !P6 ;  /* 0x54004000aaf17fae */ /* 0x000fe2000f121848 */
[----:B------:R-:W-:Y:S01]  /*19c70*/  ISETP.GE.U32.AND P6, PT, R176, 0x7ffffe09, PT ;  /* 0x7ffffe09b000780c */ /* 0x000fe20003fc6070 */
[----:B------:R-:W-:-:S04]  /*19c80*/  IMAD.WIDE R176, R250, 0x4, R206 ;  /* 0x00000004fab07825 */ /* 0x000fc800078e02ce */
[----:B------:R-:W-:Y:S01]  /*19c90*/  IMAD.WIDE R194, R250, 0x4, R210 ;  /* 0x00000004fac27825 */ /* 0x000fe200078e02d2 */
[----:B------:R-:W-:Y:S01]  /*19ca0*/  STL.64 [R1+0x1478], R176 ;  /* 0x001478b001007387 */ /* 0x000fe20000100a00 */
[----:B------:R-:W1:Y:S03]  /*19cb0*/  LDC R211, c[0x0][0x230] ;  /* 0x00008c00ffd37b82 */ /* 0x000e660000000800 */
[----:B------:R-:W-:Y:S04]  /*19cc0*/  STL.64 [R1+0x1480], R200 ;  /* 0x001480c801007387 */ /* 0x000fe80000100a00 */
[----:B------:R-:W-:Y:S01]  /*19cd0*/  STL.64 [R1+0x1488], R194 ;  /* 0x001488c201007387 */ /* 0x000fe20000100a00 */
[----:B------:R-:W1:Y:S03]  /*19ce0*/  LDC R206, c[0x0][0x230] ;  /* 0x00008c00ffce7b82 */ /* 0x000e660000000800 */
[----:B------:R-:W-:Y:S04]  /*19cf0*/  LDGSTS.E [R241+0x50008], desc[UR8][R176.64], !P5 ;  /* 0x50008000b0f17fae */ /* 0x000fe8000e921848 */
[----:B------:R-:W-:Y:S01]  /*19d00*/  STL.64 [R1+0x1490], R178 ;  /* 0x001490b201007387 */ /* 0x000fe20000100a00 */
[----:B------:R-:W1:Y:S03]  /*19d10*/  LDC R210, c[0x0][0x230] ;  /* 0x00008c00ffd27b82 */ /* 0x000e660000000800 */
[----:B------:R-:W-:Y:S01]  /*19d20*/  LDGSTS.E [R241+0x54008], desc[UR8][R200.64], !P5 ;  /* 0x54008000c8f17fae */ /* 0x000fe2000e921848 */
[----:B------:R-:W-:-:S03]  /*19d30*/  ISETP.GE.U32.AND P5, PT, R181, 0x7ffffe68, PT ;  /* 0x7ffffe68b500780c */ /* 0x000fc60003fa6070 */
[----:B------:R-:W-:Y:S01]  /*19d40*/  LDGSTS.E [R241+0x5000c], desc[UR8][R194.64], !P4 ;  /* 0x5000c000c2f17fae */ /* 0x000fe2000e121848 */
[----:B------:R-:W1:Y:S03]  /*19d50*/  LDC R209, c[0x0][0x230] ;  /* 0x00008c00ffd17b82 */ /* 0x000e660000000800 */
[----:B------:R-:W-:Y:S01]  /*19d60*/  LDGSTS.E [R241+0x5400c], desc[UR8][R178.64], !P4 ;  /* 0x5400c000b2f17fae */ /* 0x000fe2000e121848 */
[----:B------:R-:W-:-:S04]  /*19d70*/  ISETP.GE.U32.AND P4, PT, R180, 0x7ffffe67, PT ;  /* 0x7ffffe67b400780c */ /* 0x000fc80003f86070 */
[----:B------:R-:W1:Y:S01]  /*19d80*/  LDC R207, c[0x0][0x230] ;  /* 0x00008c00ffcf7b82 */ /* 0x000e620000000800 */
[C---:B--2---:R-:W-:Y:S02]  /*19d90*/  IMAD.WIDE R182, R250.reuse, 0x4, R214 ;  /* 0x00000004fab67825 */ /* 0x044fe400078e02d6 */
[----:B------:R-:W2:Y:S02]  /*19da0*/  LDL.LU.64 R214, [R1+0xb78] ;  /* 0x000b780001d67983 */ /* 0x000ea40000300a00 */
[C---:B---3--:R-:W-:Y:S02]  /*19db0*/  IMAD.WIDE R184, R250.reuse, 0x4, R216 ;  /* 0x00000004fab87825 */ /* 0x048fe400078e02d8 */
[----:B------:R-:W3:Y:S02]  /*19dc0*/  LDL.LU.64 R216, [R1+0xb70] ;  /* 0x000b700001d87983 */ /* 0x000ee40000300a00 */
[C---:B----4-:R-:W-:Y:S02]  /*19dd0*/  IMAD.WIDE R196, R250.reuse, 0x4, R218 ;  /* 0x00000004fac47825 */ /* 0x050fe400078e02da */
[----:B------:R-:W4:Y:S02]  /*19de0*/  LDL.LU.64 R218, [R1+0xb68] ;  /* 0x000b680001da7983 */ /* 0x000f240000300a00 */
[----:B------:R-:W-:-:S02]  /*19df0*/  IMAD.WIDE R180, R250, 0x4, R220 ;  /* 0x00000004fab47825 */ /* 0x000fc400078e02dc */
[----:B------:R-:W4:Y:S04]  /*19e00*/  LDL.LU.64 R220, [R1+0xb60] ;  /* 0x000b600001dc7983 */ /* 0x000f280000300a00 */
        /* <DEDUP_REMOVED lines=8> */
[----:B------:R-:W-:Y:S01]  /*19e90*/  ISETP.GE.U32.AND P2, PT, R186, 0x7ffffe65, PT ;  /* 0x7ffffe65ba00780c */ /* 0x000fe20003f46070 */
[----:B------:R-:W-:-:S02]  /*19ea0*/  IMAD.WIDE R186, R250, 0x4, R192 ;  /* 0x00000004faba7825 */ /* 0x000fc400078e02c0 */
[----:B------:R-:W-:Y:S02]  /*19eb0*/  STL.64 [R1+0x14b0], R180 ;  /* 0x0014b0b401007387 */ /* 0x000fe40000100a00 */
[C---:B------:R-:W-:Y:S02]  /*19ec0*/  IMAD.WIDE R192, R250.reuse, 0x4, R212 ;  /* 0x00000004fac07825 */ /* 0x040fe400078e02d4 */
[----:B------:R-:W4:Y:S04]  /*19ed0*/  LDL.LU.64 R202, [R1+0xb58] ;  /* 0x000b580001ca7983 */ /* 0x000f280000300a00 */
[----:B------:R-:W4:Y:S04]  /*19ee0*/  LDL.LU.64 R12, [R1+0xb50] ;  /* 0x000b5000010c7983 */ /* 0x000f280000300a00 */
[----:B------:R-:W4:Y:S04]  /*19ef0*/  LDL.LU.64 R244, [R1+0xb48] ;  /* 0x000b480001f47983 */ /* 0x000f280000300a00 */
[----:B------:R-:W4:Y:S01]  /*19f00*/  LDL.LU.64 R212, [R1+0xb40] ;  /* 0x000b400001d47983 */ /* 0x000f220000300a00 */
[----:B------:R-:W-:-:S04]  /*19f10*/  IMAD.WIDE R188, R250, 0x4, R188 ;  /* 0x00000004fabc7825 */ /* 0x000fc800078e02bc */
[C---:B------:R-:W-:Y:S01]  /*19f20*/  IMAD.WIDE R198, R250.reuse, 0x4, R198 ;  /* 0x00000004fac67825 */ /* 0x040fe200078e02c6 */
        /* <DEDUP_REMOVED lines=8> */
[----:B--2---:R-:W-:-:S04]  /*19fb0*/  IMAD.WIDE R16, R250, 0x4, R214 ;  /* 0x00000004fa107825 */ /* 0x004fc800078e02d6 */
[C---:B---3--:R-:W-:Y:S01]  /*19fc0*/  IMAD.WIDE R14, R250.reuse, 0x4, R216 ;  /* 0x00000004fa0e7825 */ /* 0x048fe200078e02d8 */
[----:B------:R-:W-:Y:S03]  /*19fd0*/  STL.64 [R1+0x170], R16 ;  /* 0x0001701001007387 */ /* 0x000fe60000100a00 */
[C---:B----4-:R-:W-:Y:S01]  /*19fe0*/  IMAD.WIDE R10, R250.reuse, 0x4, R218 ;  /* 0x00000004fa0a7825 */ /* 0x050fe200078e02da */
[----:B------:R2:W-:Y:S03]  /*19ff0*/  STL.64 [R1+0x168], R14 ;  /* 0x0001680e01007387 */ /* 0x0005e60000100a00 */
[C---:B------:R-:W-:Y:S01]  /*1a000*/  IMAD.WIDE R4, R250.reuse, 0x4, R220 ;  /* 0x00000004fa047825 */ /* 0x040fe200078e02dc */
[----:B------:R-:W-:Y:S03]  /*1a010*/  LDGSTS.E [R242+0x40000], desc[UR8][R16.64], !P5 ;  /* 0x4000000010f27fae */ /* 0x000fe6000e921848 */
[----:B------:R-:W-:Y:S01]  /*1a020*/  IMAD.WIDE R12, R250, 0x4, R12 ;  /* 0x00000004fa0c7825 */ /* 0x000fe200078e020c */
[----:B------:R-:W3:Y:S01]  /*1a030*/  LDL.LU.64 R220, [R1+0x978] ;  /* 0x0009780001dc7983 */ /* 0x000ee20000300a00 */
[----:B------:R-:W-:Y:S01]  /*1a040*/  ISETP.GE.U32.AND P3, PT, R205, 0x7ffffe48, PT ;  /* 0x7ffffe48cd00780c */ /* 0x000fe20003f66070 */
[----:B------:R-:W4:Y:S02]  /*1a050*/  LDC R215, c[0x0][0x230] ;  /* 0x00008c00ffd77b82 */ /* 0x000f240000000800 */
[----:B------:R-:W4:Y:S04]  /*1a060*/  LDL.LU.64 R218, [R1+0x970] ;  /* 0x0009700001da7983 */ /* 0x000f280000300a00 */
[----:B------:R1:W-:Y:S01]  /*1a070*/  STL.64 [R1+0x160], R10 ;  /* 0x0001600a01007387 */ /* 0x0003e20000100a00 */
[----:B------:R-:W-:Y:S01]  /*1a080*/  ISETP.GE.U32.AND P6, PT, R204, 0x7ffffe47, PT ;  /* 0x7ffffe47cc00780c */ /* 0x000fe20003fc6070 */
[----:B------:R-:W4:Y:S02]  /*1a090*/  LDC R214, c[0x0][0x230] ;  /* 0x00008c00ffd67b82 */ /* 0x000f240000000800 */
[----:B------:R1:W-:Y:S04]  /*1a0a0*/  STL.64 [R1+0x158], R4 ;  /* 0x0001580401007387 */ /* 0x0003e80000100a00 */
[----:B------:R-:W4:Y:S04]  /*1a0b0*/  LDL.LU.64 R216, [R1+0x968] ;  /* 0x0009680001d87983 */ /* 0x000f280000300a00 */
[----:B------:R-:W4:Y:S04]  /*1a0c0*/  LDL.LU.64 R20, [R1+0x960] ;  /* 0x0009600001147983 */ /* 0x000f280000300a00 */
[----:B------:R2:W-:Y:S04]  /*1a0d0*/  LDGSTS.E [R242+0x44000], desc[UR8][R14.64], !P5 ;  /* 0x440000000ef27fae */ /* 0x0005e8000e921848 */
[----:B------:R1:W-:Y:S04]  /*1a0e0*/  LDGSTS.E [R242+0x40004], desc[UR8][R10.64], !P4 ;  /* 0x400040000af27fae */ /* 0x0003e8000e121848 */
[----:B------:R1:W-:Y:S01]  /*1a0f0*/  LDGSTS.E [R242+0x44004], desc[UR8][R4.64], !P4 ;  /* 0x4400400004f27fae */ /* 0x0003e2000e121848 */
[----:B--2---:R-:W-:-:S04]  /*1a100*/  IMAD.WIDE R14, R250, 0x4, R202 ;  /* 0x00000004fa0e7825 */ /* 0x004fc800078e02ca */
[C---:B-1----:R-:W-:Y:S01]  /*1a110*/  IMAD.WIDE R10, R250.reuse, 0x4, R244 ;  /* 0x00000004fa0a7825 */ /* 0x042fe200078e02f4 */
[----:B------:R1:W-:Y:S03]  /*1a120*/  STL.64 [R1+0x150], R14 ;  /* 0x0001500e01007387 */ /* 0x0003e60000100a00 */
[----:B------:R-:W-:Y:S01]  /*1a130*/  IMAD.WIDE R4, R250, 0x4, R212 ;  /* 0x00000004fa047825 */ /* 0x000fe200078e02d4 */
[----:B------:R2:W-:Y:S04]  /*1a140*/  STL.64 [R1+0x148], R12 ;  /* 0x0001480c01007387 */ /* 0x0005e80000100a00 */
[----:B------:R4:W-:Y:S04]  /*1a150*/  STL.64 [R1+0x140], R10 ;  /* 0x0001400a01007387 */ /* 0x0009e80000100a00 */
[----:B------:R4:W-:Y:S04]  /*1a160*/  STL.64 [R1+0x138], R4 ;  /* 0x0001380401007387 */ /* 0x0009e80000100a00 */
[----:B------:R-:W4:Y:S04]  /*1a170*/  LDL.LU.64 R16, [R1+0x958] ;  /* 0x0009580001107983 */ /* 0x000f280000300a00 */
[----:B------:R-:W4:Y:S04]  /*1a180*/  LDL.LU.64 R202, [R1+0x950] ;  /* 0x0009500001ca7983 */ /* 0x000f280000300a00 */
[----:B------:R-:W4:Y:S01]  /*1a190*/  LDL.LU.64 R244, [R1+0x948] ;  /* 0x0009480001f47983 */ /* 0x000f220000300a00 */
[----:B------:R-:W-:Y:S01]  /*1a1a0*/  VIADD R205, R208, 0xfffffec5 ;  /* 0xfffffec5d0cd7836 */ /* 0x000fe20000000000 */
[----:B------:R-:W-:-:S02]  /*1a1b0*/  IADD3 R204, R211, -0x13c, RZ ;  /* 0xfffffec4d3cc7810 */ /* 0x000fc40007ffe0ff */
[----:B------:R-:W4:Y:S02]  /*1a1c0*/  LDL.LU.64 R212, [R1+0x940] ;  /* 0x0009400001d47983 */ /* 0x000f240000300a00 */
[----:B------:R-:W-:Y:S01]  /*1a1d0*/  ISETP.GE.U32.AND P5, PT, R205, 0x7ffffe46, PT ;  /* 0x7ffffe46cd00780c */ /* 0x000fe20003fa6070 */
[----:B------:R-:W-:Y:S01]  /*1a1e0*/  VIADD R205, R206, 0xfffffea7 ;  /* 0xfffffea7cecd7836 */ /* 0x000fe20000000000 */
[----:B------:R-:W-:Y:S01]  /*1a1f0*/  ISETP.GE.U32.AND P4, PT, R204, 0x7ffffe45, PT ;  /* 0x7ffffe45cc00780c */ /* 0x000fe20003f86070 */
[----:B------:R-:W-:Y:S01]  /*1a200*/  VIADD R204, R210, 0xfffffea6 ;  /* 0xfffffea6d2cc7836 */ /* 0x000fe20000000000 */
[----:B------:R1:W-:Y:S04]  /*1a210*/  LDGSTS.E [R242+0x40008], desc[UR8][R14.64], !P1 ;  /* 0x400080000ef27fae */ /* 0x0003e8000c921848 */
[----:B------:R-:W4:Y:S04]  /*1a220*/  LDL.LU.64 R18, [R1+0x3f0] ;  /* 0x0003f00001127983 */ /* 0x000f280000300a00 */
[----:B------:R-:W-:Y:S01]  /*1a230*/  LDGSTS.E [R242+0x44008], desc[UR8][R12.64], !P1 ;  /* 0x440080000cf27fae */ /* 0x000fe2000c921848 */
[----:B------:R-:W-:-:S03]  /*1a240*/  ISETP.GE.U32.AND P1, PT, R205, 0x7ffffe28, PT ;  /* 0x7ffffe28cd00780c */ /* 0x000fc60003f26070 */
[----:B------:R-:W4:Y:S01]  /*1a250*/  LDL.LU.64 R24, [R1+0x300] ;  /* 0x0003000001187983 */ /* 0x000f220000300a00 */
[----:B------:R-:W-:Y:S01]  /*1a260*/  VIADD R206, R209, 0xfffffea4 ;  /* 0xfffffea4d1ce7836 */ /* 0x000fe20000000000 */
[----:B------:R-:W-:Y:S01]  /*1a270*/  IADD3 R207, R207, -0x15b, RZ ;  /* 0xfffffea5cfcf7810 */ /* 0x000fe20007ffe0ff */
[----:B-1----:R-:W1:Y:S01]  /*1a280*/  LDC R14, c[0x0][0x230] ;  /* 0x00008c00ff0e7b82 */ /* 0x002e620000000800 */
[----:B------:R4:W-:Y:S04]  /*1a290*/  LDGSTS.E [R242+0x4000c], desc[UR8][R10.64], !P2 ;  /* 0x4000c0000af27fae */ /* 0x0009e8000d121848 */
[----:B------:R1:W-:Y:S01]  /*1a2a0*/  LDGSTS.E [R242+0x4400c], desc[UR8][R4.64], !P2 ;  /* 0x4400c00004f27fae */ /* 0x0003e2000d121848 */
[----:B------:R-:W-:-:S03]  /*1a2b0*/  ISETP.GE.U32.AND P2, PT, R204, 0x7ffffe27, PT ;  /* 0x7ffffe27cc00780c */ /* 0x000fc60003f46070 */
[----:B--2---:R-:W2:Y:S01]  /*1a2c0*/  LDL.LU.64 R12, [R1+0x310] ;  /* 0x00031000010c7983 */ /* 0x004ea20000300a00 */
[----:B---3--:R-:W-:-:S04]  /*1a2d0*/  IMAD.WIDE R220, R250, 0x4, R220 ;  /* 0x00000004fadc7825 */ /* 0x008fc800078e02dc */
[----:B----4-:R-:W-:Y:S01]  /*1a2e0*/  IMAD.WIDE R218, R250, 0x4, R218 ;  /* 0x00000004fada7825 */ /* 0x010fe200078e02da */
[----:B------:R-:W-:Y:S01]  /*1a2f0*/  LDGSTS.E [R242+0x48000], desc[UR8][R220.64], !P3 ;  /* 0x48000000dcf27fae */ /* 0x000fe2000d921848 */
[----:B------:R-:W-:Y:S01]  /*1a300*/  IADD3 R214, R214, -0x17a, RZ ;  /* 0xfffffe86d6d67810 */ /* 0x000fe20007ffe0ff */
[----:B------:R-:W3:Y:S02]  /*1a310*/  LDC R11, c[0x0][0x230] ;  /* 0x00008c00ff0b7b82 */ /* 0x000ee40000000800 */
[----:B------:R-:W-:Y:S01]  /*1a320*/  LDGSTS.E [R242+0x4c000], desc[UR8][R218.64], !P3 ;  /* 0x4c000000daf27fae */ /* 0x000fe2000d921848 */
[----:B------:R-:W-:-:S05]  /*1a330*/  IMAD.WIDE R216, R250, 0x4, R216 ;  /* 0x00000004fad87825 */ /* 0x000fca00078e02d8 */
[----:B------:R-:W4:Y:S01]  /*1a340*/  LDC R10, c[0x0][0x230] ;  /* 0x00008c00ff0a7b82 */ /* 0x000f220000000800 */
[C---:B------:R-:W-:Y:S01]  /*1a350*/  IMAD.WIDE R204, R250.reuse, 0x4, R20 ;  /* 0x00000004facc7825 */ /* 0x040fe200078e0214 */
[----:B------:R-:W-:Y:S04]  /*1a360*/  LDGSTS.E [R242+0x48004], desc[UR8][R216.64], !P6 ;  /* 0x48004000d8f27fae */ /* 0x000fe8000f121848 */
[----:B------:R-:W4:Y:S01]  /*1a370*/  LDL.LU.64 R20, [R1+0x320] ;  /* 0x0003200001147983 */ /* 0x000f220000300a00 */
[----:B------:R-:W-:Y:S01]  /*1a380*/  ISETP.GE.U32.AND P3, PT, R207, 0x7ffffe26, PT ;  /* 0x7ffffe26cf00780c */ /* 0x000fe20003f66070 */
[C---:B------:R-:W-:Y:S02]  /*1a390*/  IMAD.WIDE R208, R250.reuse, 0x4, R202 ;  /* 0x00000004fad07825 */ /* 0x040fe400078e02ca */
[----:B------:R-:W-:Y:S01]  /*1a3a0*/  STL.64 [R1+0x14d8], R220 ;  /* 0x0014d8dc01007387 */ /* 0x000fe20000100a00 */
[----:B-1----:R-:W1:Y:S03]  /*1a3b0*/  LDC R5, c[0x0][0x230] ;  /* 0x00008c00ff057b82 */ /* 0x002e660000000800 */
[----:B------:R-:W-:Y:S04]  /*1a3c0*/  STL.64 [R1+0x14e0], R218 ;  /* 0x0014e0da01007387 */ /* 0x000fe80000100a00 */
[----:B------:R-:W-:Y:S01]  /*1a3d0*/  STL.64 [R1+0x14e8], R216 ;  /* 0x0014e8d801007387 */ /* 0x000fe20000100a00 */
[----:B------:R-:W-:Y:S01]  /*1a3e0*/  IMAD.WIDE R210, R250, 0x4, R244 ;  /* 0x00000004fad27825 */ /* 0x000fe200078e02f4 */
[----:B------:R-:W1:Y:S02]  /*1a3f0*/  LDC R4, c[0x0][0x230] ;  /* 0x00008c00ff047b82 */ /* 0x000e640000000800 */
[----:B------:R-:W-:Y:S01]  /*1a400*/  LDGSTS.E [R242+0x4c004], desc[UR8][R204.64], !P6 ;  /* 0x4c004000ccf27fae */ /* 0x000fe2000f121848 */
[----:B------:R-:W-:Y:S01]  /*1a410*/  ISETP.GE.U32.AND P6, PT, R206, 0x7ffffe25, PT ;  /* 0x7ffffe25ce00780c */ /* 0x000fe20003fc6070 */
[----:B------:R-:W-:-:S02]  /*1a420*/  IMAD.WIDE R206, R250, 0x4, R16 ;  /* 0x00000004face7825 */ /* 0x000fc400078e0210 */
[----:B------:R-:W-:Y:S04]  /*1a430*/  STL.64 [R1+0x14f0], R204 ;  /* 0x0014f0cc01007387 */ /* 0x000fe80000100a00 */
[----:B------:R-:W4:Y:S04]  /*1a440*/  LDL.LU.64 R36, [R1+0x330] ;  /* 0x0003300001247983 */ /* 0x000f280000300a00 */
[----:B------:R-:W4:Y:S04]  /*1a450*/  LDL.LU.64 R16, [R1+0x340] ;  /* 0x0003400001107983 */ /* 0x000f280000300a00 */
[----:B------:R-:W4:Y:S04]  /*1a460*/  LDL.LU.64 R202, [R1+0x350] ;  /* 0x0003500001ca7983 */ /* 0x000f280000300a00 */
[----:B------:R-:W4:Y:S01]  /*1a470*/  LDL.LU.64 R244, [R1+0x360] ;  /* 0x0003600001f47983 */ /* 0x000f220000300a00 */
[----:B------:R-:W-:-:S03]  /*1a480*/  IMAD.WIDE R212, R250, 0x4, R212 ;  /* 0x00000004fad47825 */ /* 0x000fc600078e02d4 */
[----:B------:R-:W-:Y:S01]  /*1a490*/  LDGSTS.E [R242+0x48008], desc[UR8][R206.64], !P5 ;  /* 0x48008000cef27fae */ /* 0x000fe2000e921848 */
[----:B------:R-:W-:Y:S02]  /*1a4a0*/  VIADD R215, R215, 0xfffffe87 ;  /* 0xfffffe87d7d77836 */ /* 0x000fe40000000000 */
[C---:B------:R-:W-:Y:S01]  /*1a4b0*/  IMAD.WIDE R24, R250.reuse, 0x4, R24 ;  /* 0x00000004fa187825 */ /* 0x040fe200078e0218 */
[----:B------:R-:W-:Y:S04]  /*1a4c0*/  STL.64 [R1+0x1500], R206 ;  /* 0x001500ce01007387 */ /* 0x000fe80000100a00 */
[----:B------:R-:W-:Y:S01]  /*1a4d0*/  LDGSTS.E [R242+0x4c008], desc[UR8][R208.64], !P5 ;  /* 0x4c008000d0f27fae */ /* 0x000fe2000e921848 */
[----:B--2---:R-:W-:Y:S01]  /*1a4e0*/  IMAD.WIDE R22, R250, 0x4, R12 ;  /* 0x00000004fa167825 */ /* 0x004fe200078e020c */
[----:B------:R-:W-:-:S02]  /*1a4f0*/  ISETP.GE.U32.AND P5, PT, R215, 0x7ffffe08, PT ;  /* 0x7ffffe08d700780c */ /* 0x000fc40003fa6070 */
[----:B------:R-:W-:Y:S01]  /*1a500*/  STL.64 [R1+0x1508], R208 ;  /* 0x001508d001007387 */ /* 0x000fe20000100a00 */
[----:B------:R-:W-:-:S03]  /*1a510*/  VIADD R252, R14, 0xfffffe84 ;  /* 0xfffffe840efc7836 */ /* 0x000fc60000000000 */
[----:B------:R-:W-:Y:S04]  /*1a520*/  LDGSTS.E [R242+0x4800c], desc[UR8][R210.64], !P4 ;  /* 0x4800c000d2f27fae */ /* 0x000fe8000e121848 */
[----:B------:R-:W-:Y:S04]  /*1a530*/  STL.64 [R1+0x1510], R210 ;  /* 0x001510d201007387 */ /* 0x000fe80000100a00 */
[----:B------:R-:W-:Y:S01]  /*1a540*/  LDGSTS.E [R242+0x4c00c], desc[UR8][R212.64], !P4 ;  /* 0x4c00c000d4f27fae */ /* 0x000fe2000e121848 */
[----:B------:R-:W-:Y:S01]  /*1a550*/  ISETP.GE.U32.AND P4, PT, R214, 0x7ffffe07, PT ;  /* 0x7ffffe07d600780c */ /* 0x000fe20003f86070 */
[----:B------:R-:W-:-:S02]  /*1a560*/  IMAD.WIDE R214, R250, 0x4, R18 ;  /* 0x00000004fad67825 */ /* 0x000fc400078e0212 */
[----:B------:R-:W-:Y:S04]  /*1a570*/  STL.64 [R1+0x1518], R212 ;  /* 0x001518d401007387 */ /* 0x000fe80000100a00 */
[----:B------:R2:W-:Y:S04]  /*1a580*/  STL.64 [R1+0x300], R24 ;  /* 0x0003001801007387 */ /* 0x0005e80000100a00 */
[----:B------:R-:W2:Y:S04]  /*1a590*/  LDL.LU.64 R12, [R1+0x370] ;  /* 0x00037000010c7983 */ /* 0x000ea80000300a00 */
[----:B------:R-:W-:Y:S04]  /*1a5a0*/  LDGSTS.E [R242+0x50000], desc[UR8][R214.64], !P1 ;  /* 0x50000000d6f27fae */ /* 0x000fe8000c921848 */
[----:B------:R-:W-:Y:S01]  /*1a5b0*/  LDGSTS.E [R242+0x54000], desc[UR8][R24.64], !P1 ;  /* 0x5400000018f27fae */ /* 0x000fe2000c921848 */
[----:B------:R-:W-:-:S03]  /*1a5c0*/  ISETP.GE.U32.AND P1, PT, R26, 0x7ffffe06, PT ;  /* 0x7ffffe061a00780c */ /* 0x000fc60003f26070 */
[----:B------:R-:W-:Y:S01]  /*1a5d0*/  LDGSTS.E [R242+0x50004], desc[UR8][R22.64], !P2 ;  /* 0x5000400016f27fae */ /* 0x000fe2000d121848 */
[----:B---3--:R-:W-:Y:S01]  /*1a5e0*/  IADD3 R26, R11, -0x11d, RZ ;  /* 0xfffffee30b1a7810 */ /* 0x008fe20007ffe0ff */
[----:B----4-:R-:W-:Y:S02]  /*1a5f0*/  IMAD.WIDE R14, R250, 0x4, R20 ;  /* 0x00000004fa0e7825 */ /* 0x010fe400078e0214 */
[----:B------:R-:W3:Y:S04]  /*1a600*/  LDL.LU.64 R20, [R1+0x380] ;  /* 0x0003800001147983 */ /* 0x000ee80000300a00 */
[----:B------:R-:W-:Y:S04]  /*1a610*/  STL.64 [R1+0x310], R22 ;  /* 0x0003101601007387 */ /* 0x000fe80000100a00 */
[----:B------:R-:W4:Y:S04]  /*1a620*/  LDL.LU.64 R18, [R1+0x390] ;  /* 0x0003900001127983 */ /* 0x000f280000300a00 */
[----:B------:R1:W-:Y:S04]  /*1a630*/  STL.64 [R1+0x320], R14 ;  /* 0x0003200e01007387 */ /* 0x0003e80000100a00 */
[----:B------:R-:W-:Y:S04]  /*1a640*/  STL.64 [R1+0x1520], R214 ;  /* 0x001520d601007387 */ /* 0x000fe80000100a00 */
[----:B--2---:R-:W2:Y:S04]  /*1a650*/  LDL.LU.64 R24, [R1+0x3a0] ;  /* 0x0003a00001187983 */ /* 0x004ea80000300a00 */
[----:B------:R1:W-:Y:S01]  /*1a660*/  LDGSTS.E [R242+0x54004], desc[UR8][R14.64], !P2 ;  /* 0x540040000ef27fae */ /* 0x0003e2000d121848 */
[----:B------:R-:W-:Y:S01]  /*1a670*/  ISETP.GE.U32.AND P2, PT, R252, 0x7ffffe05, PT ;  /* 0x7ffffe05fc00780c */ /* 0x000fe20003f46070 */
[----:B------:R-:W-:Y:S01]  /*1a680*/  VIADD R252, R10, 0xfffffee2 ;  /* 0xfffffee20afc7836 */ /* 0x000fe20000000000 */
[----:B-1----:R-:W1:Y:S08]  /*1a690*/  LDC R15, c[0x0][0x230] ;  /* 0x00008c00ff0f7b82 */ /* 0x002e700000000800 */
[----:B------:R-:W1:Y:S01]  /*1a6a0*/  LDC R14, c[0x0][0x230] ;  /* 0x00008c00ff0e7b82 */ /* 0x000e620000000800 */
[----:B------:R-:W-:-:S04]  /*1a6b0*/  IMAD.WIDE R30, R250, 0x4, R36 ;  /* 0x00000004fa1e7825 */ /* 0x000fc800078e0224 */
[C---:B------:R-:W-:Y:S01]  /*1a6c0*/  IMAD.WIDE R28, R250.reuse, 0x4, R16 ;  /* 0x00000004fa1c7825 */ /* 0x040fe200078e0210 */
[----:B------:R-:W-:Y:S03]  /*1a6d0*/  STL.64 [R1+0x330], R30 ;  /* 0x0003301e01007387 */ /* 0x000fe60000100a00 */
[C---:B------:R-:W-:Y:S01]  /*1a6e0*/  IMAD.WIDE R22, R250.reuse, 0x4, R202 ;  /* 0x00000004fa167825 */ /* 0x040fe200078e02ca */
[----:B------:R-:W-:Y:S03]  /*1a6f0*/  STL.64 [R1+0x340], R28 ;  /* 0x0003401c01007387 */ /* 0x000fe60000100a00 */
[----:B------:R-:W-:Y:S01]  /*1a700*/  IMAD.WIDE R10, R250, 0x4, R244 ;  /* 0x00000004fa0a7825 */ /* 0x000fe200078e02f4 */
[----:B------:R-:W2:Y:S04]  /*1a710*/  LDL.LU.64 R36, [R1+0x3b0] ;  /* 0x0003b00001247983 */ /* 0x000ea80000300a00 */
[----:B------:R-:W2:Y:S04]  /*1a720*/  LDL.LU.64 R16, [R1+0x3c0] ;  /* 0x0003c00001107983 */ /* 0x000ea80000300a00 */
[----:B------:R-:W-:Y:S04]  /*1a730*/  STL.64 [R1+0x350], R22 ;  /* 0x0003501601007387 */ /* 0x000fe80000100a00 */
[----:B------:R1:W-:Y:S04]  /*1a740*/  STL.64 [R1+0x360], R10 ;  /* 0x0003600a01007387 */ /* 0x0003e80000100a00 */
[----:B------:R-:W2:Y:S04]  /*1a750*/  LDL.LU.64 R202, [R1+0x3d0] ;  /* 0x0003d00001ca7983 */ /* 0x000ea80000300a00 */
[----:B------:R-:W2:Y:S04]  /*1a760*/  LDL.LU.64 R244, [R1+0x3e0] ;  /* 0x0003e00001f47983 */ /* 0x000ea80000300a00 */
[----:B------:R-:W-:Y:S04]  /*1a770*/  LDGSTS.E [R242+0x50008], desc[UR8][R30.64], !P3 ;  /* 0x500080001ef27fae */ /* 0x000fe8000d921848 */
[----:B------:R-:W-:Y:S01]  /*1a780*/  LDGSTS.E [R242+0x54008], desc[UR8][R28.64], !P3 ;  /* 0x540080001cf27fae */ /* 0x000fe2000d921848 */
[----:B------:R-:W-:-:S03]  /*1a790*/  ISETP.GE.U32.AND P3, PT, R26, 0x7ffffe64, PT ;  /* 0x7ffffe641a00780c */ /* 0x000fc60003f66070 */
[----:B------:R-:W-:Y:S01]  /*1a7a0*/  LDGSTS.E [R242+0x5000c], desc[UR8][R22.64], !P6 ;  /* 0x5000c00016f27fae */ /* 0x000fe2000f121848 */
[----:B------:R-:W-:-:S03]  /*1a7b0*/  VIADD R26, R5, 0xfffffee1 ;  /* 0xfffffee1051a7836 */ /* 0x000fc60000000000 */
[----:B------:R1:W-:Y:S01]  /*1a7c0*/  LDGSTS.E [R242+0x5400c], desc[UR8][R10.64], !P6 ;  /* 0x5400c0000af27fae */ /* 0x0003e2000f121848 */
[----:B------:R-:W-:Y:S01]  /*1a7d0*/  IMAD.WIDE R12, R250, 0x4, R12 ;  /* 0x00000004fa0c7825 */ /* 0x000fe200078e020c */
[----:B------:R-:W-:Y:S02]  /*1a7e0*/  ISETP.GE.U32.AND P6, PT, R252, 0x7ffffe63, PT ;  /* 0x7ffffe63fc00780c */ /* 0x000fe40003fc6070 */
[----:B------:R-:W-:Y:S02]  /*1a7f0*/  IADD3 R252, R4, -0x120, RZ ;  /* 0xfffffee004fc7810 */ /* 0x000fe40007ffe0ff */
[----:B------:R2:W-:Y:S04]  /*1a800*/  STL.64 [R1+0x370], R12 ;  /* 0x0003700c01007387 */ /* 0x0005e80000100a00 */
[----:B------:R-:W-:Y:S01]  /*1a810*/  LDGSTS.E [R242+0x58000], desc[UR8][R12.64], !P5 ;  /* 0x580000000cf27fae */ /* 0x000fe2000e921848 */
[----:B-1----:R-:W1:Y:S08]  /*1a820*/  LDC R11, c[0x0][0x230] ;  /* 0x00008c00ff0b7b82 */ /* 0x002e700000000800 */
[----:B------:R-:W1:Y:S01]  /*1a830*/  LDC R10, c[0x0][0x230] ;  /* 0x00008c00ff0a7b82 */ /* 0x000e620000000800 */
[----:B---3--:R-:W-:-:S05]  /*1a840*/  IMAD.WIDE R20, R250, 0x4, R20 ;  /* 0x00000004fa147825 */ /* 0x008fca00078e0214 */
[----:B------:R3:W-:Y:S01]  /*1a850*/  STL.64 [R1+0x380], R20 ;  /* 0x0003801401007387 */ /* 0x0007e20000100a00 */
[----:B----4-:R-:W-:-:S03]  /*1a860*/  IMAD.WIDE R22, R250, 0x4, R18 ;  /* 0x00000004fa167825 */ /* 0x010fc600078e0212 */
[----:B------:R-:W-:Y:S01]  /*1a870*/  LDGSTS.E [R242+0x5c000], desc[UR8][R20.64], !P5 ;  /* 0x5c00000014f27fae */ /* 0x000fe2000e921848 */
[----:B--2---:R-:W-:-:S03]  /*1a880*/  IMAD.WIDE R4, R250, 0x4, R24 ;  /* 0x00000004fa047825 */ /* 0x004fc600078e0218 */
[----:B------:R-:W-:Y:S04]  /*1a890*/  LDGSTS.E [R242+0x58004], desc[UR8][R22.64], !P4 ;  /* 0x5800400016f27fae */ /* 0x000fe8000e121848 */
[----:B------:R-:W2:Y:S04]  /*1a8a0*/  LDL.LU.64 R24, [R1+0xb38] ;  /* 0x000b380001187983 */ /* 0x000ea80000300a00 */
[----:B------:R-:W4:Y:S04]  /*1a8b0*/  LDL.LU.64 R18, [R1+0xb30] ;  /* 0x000b300001127983 */ /* 0x000f280000300a00 */
[----:B------:R-:W-:Y:S04]  /*1a8c0*/  STL.64 [R1+0x390], R22 ;  /* 0x0003901601007387 */ /* 0x000fe80000100a00 */
[----:B------:R1:W-:Y:S04]  /*1a8d0*/  STL.64 [R1+0x3a0], R4 ;  /* 0x0003a00401007387 */ /* 0x0003e80000100a00 */
[----:B------:R-:W4:Y:S04]  /*1a8e0*/  LDL.LU.64 R12, [R1+0xb28] ;  /* 0x000b2800010c7983 */ /* 0x000f280000300a00 */
[----:B---3--:R-:W3:Y:S01]  /*1a8f0*/  LDL.LU.64 R20, [R1+0xb20] ;  /* 0x000b200001147983 */ /* 0x008ee20000300a00 */
[----:B------:R-:W-:Y:S01]  /*1a900*/  ISETP.GE.U32.AND P5, PT, R26, 0x7ffffe62, PT ;  /* 0x7ffffe621a00780c */ /* 0x000fe20003fa6070 */
[----:B------:R-:W-:-:S02]  /*1a910*/  VIADD R26, R15, 0xfffffec3 ;  /* 0xfffffec30f1a7836 */ /* 0x000fc40000000000 */
[----:B------:R1:W-:Y:S01]  /*1a920*/  LDGSTS.E [R242+0x5c004], desc[UR8][R4.64], !P4 ;  /* 0x5c00400004f27fae */ /* 0x0003e2000e121848 */
[----:B------:R-:W-:Y:S01]  /*1a930*/  ISETP.GE.U32.AND P4, PT, R252, 0x7ffffe61, PT ;  /* 0x7ffffe61fc00780c */ /* 0x000fe20003f86070 */
[----:B------:R-:W-:Y:S01]  /*1a940*/  VIADD R252, R14, 0xfffffec2 ;  /* 0xfffffec20efc7836 */ /* 0x000fe20000000000 */
[----:B-1----:R-:W1:Y:S01]  /*1a950*/  LDC R5, c[0x0][0x230] ;  /* 0x00008c00ff057b82 */ /* 0x002e620000000800 */
[----:B------:R-:W-:-:S07]  /*1a960*/  IMAD.WIDE R30, R250, 0x4, R36 ;  /* 0x00000004fa1e7825 */ /* 0x000fce00078e0224 */
[----:B------:R-:W1:Y:S01]  /*1a970*/  LDC R4, c[0x0][0x230] ;  /* 0x00008c00ff047b82 */ /* 0x000e620000000800 */
[C---:B------:R-:W-:Y:S01]  /*1a980*/  IMAD.WIDE R28, R250.reuse, 0x4, R16 ;  /* 0x00000004fa1c7825 */ /* 0x040fe200078e0210 */
[----:B------:R-:W-:Y:S04]  /*1a990*/  STL.64 [R1+0x3b0], R30 ;  /* 0x0003b01e01007387 */ /* 0x000fe80000100a00 */
[----:B------:R-:W-:Y:S04]  /*1a9a0*/  STL.64 [R1+0x3c0], R28 ;  /* 0x0003c01c01007387 */ /* 0x000fe80000100a00 */
[----:B------:R-:W3:Y:S01]  /*1a9b0*/  LDL.LU.64 R36, [R1+0xb18] ;  /* 0x000b180001247983 */ /* 0x000ee20000300a00 */
[----:B------:R-:W-:-:S03]  /*1a9c0*/  IMAD.WIDE R22, R250, 0x4, R202 ;  /* 0x00000004fa167825 */ /* 0x000fc600078e02ca */
[----:B------:R-:W3:Y:S01]  /*1a9d0*/  LDL.LU.64 R14, [R1+0xb10] ;  /* 0x000b1000010e7983 */ /* 0x000ee20000300a00 */
[----:B------:R-:W-:-:S03]  /*1a9e0*/  IMAD.WIDE R16, R250, 0x4, R244 ;  /* 0x00000004fa107825 */ /* 0x000fc600078e02f4 */
[----:B------:R1:W-:Y:S04]  /*1a9f0*/  STL.64 [R1+0x3d0], R22 ;  /* 0x0003d01601007387 */ /* 0x0003e80000100a00 */
[----:B------:R1:W-:Y:S04]  /*1aa00*/  STL.64 [R1+0x3e0], R16 ;  /* 0x0003e01001007387 */ /* 0x0003e80000100a00 */
[----:B------:R-:W3:Y:S04]  /*1aa10*/  LDL.LU.64 R202, [R1+0xb08] ;  /* 0x000b080001ca7983 */ /* 0x000ee80000300a00 */
[----:B------:R-:W3:Y:S04]  /*1aa20*/  LDL.LU.64 R244, [R1+0xb00] ;  /* 0x000b000001f47983 */ /* 0x000ee80000300a00 */
[----:B------:R-:W-:Y:S04]  /*1aa30*/  LDGSTS.E [R242+0x58008], desc[UR8][R30.64], !P1 ;  /* 0x580080001ef27fae */ /* 0x000fe8000c921848 */
[----:B------:R-:W-:Y:S01]  /*1aa40*/  LDGSTS.E [R242+0x5c008], desc[UR8][R28.64], !P1 ;  /* 0x5c0080001cf27fae */ /* 0x000fe2000c921848 */
[----:B------:R-:W-:-:S03]  /*1aa50*/  ISETP.GE.U32.AND P1, PT, R26, 0x7ffffe44, PT ;  /* 0x7ffffe441a00780c */ /* 0x000fc60003f26070 */
[----:B------:R1:W-:Y:S04]  /*1aa60*/  LDGSTS.E [R242+0x5800c], desc[UR8][R22.64], !P2 ;  /* 0x5800c00016f27fae */ /* 0x0003e8000d121848 */
[----:B------:R1:W-:Y:S01]  /*1aa70*/  LDGSTS.E [R242+0x5c00c], desc[UR8][R16.64], !P2 ;  /* 0x5c00c00010f27fae */ /* 0x0003e2000d121848 */
[----:B------:R-:W-:Y:S01]  /*1aa80*/  ISETP.GE.U32.AND P2, PT, R252, 0x7ffffe43, PT ;  /* 0x7ffffe43fc00780c */ /* 0x000fe20003f46070 */
[----:B------:R-:W-:Y:S01]  /*1aa90*/  VIADD R252, R10, 0xfffffec0 ;  /* 0xfffffec00afc7836 */ /* 0x000fe20000000000 */
[----:B-1----:R-:W-:Y:S01]  /*1aaa0*/  IADD3 R22, R11, -0x13f, RZ ;  /* 0xfffffec10b167810 */ /* 0x002fe20007ffe0ff */
[----:B------:R-:W1:Y:S08]  /*1aab0*/  LDC R17, c[0x0][0x230] ;  /* 0x00008c00ff117b82 */ /* 0x000e700000000800 */
[----:B------:R-:W1:Y:S01]  /*1aac0*/  LDC R16, c[0x0][0x230] ;  /* 0x00008c00ff107b82 */ /* 0x000e620000000800 */
[----:B--2---:R-:W-:-:S04]  /*1aad0*/  IMAD.WIDE R24, R250, 0x4, R24 ;  /* 0x00000004fa187825 */ /* 0x004fc800078e0218 */
[C---:B----4-:R-:W-:Y:S01]  /*1aae0*/  IMAD.WIDE R26, R250.reuse, 0x4, R18 ;  /* 0x00000004fa1a7825 */ /* 0x050fe200078e0212 */
[----:B------:R2:W-:Y:S04]  /*1aaf0*/  STL.64 [R1+0x430], R24 ;  /* 0x0004301801007387 */ /* 0x0005e80000100a00 */
[----:B------:R-:W-:Y:S04]  /*1ab00*/  STL.64 [R1+0x428], R26 ;  /* 0x0004281a01007387 */ /* 0x000fe80000100a00 */
[----:B------:R-:W-:Y:S01]  /*1ab10*/  LDGSTS.E [R243+0x40000], desc[UR8][R24.64], !P3 ;  /* 0x4000000018f37fae */ /* 0x000fe2000d921848 */
[----:B------:R-:W-:-:S03]  /*1ab20*/  IMAD.WIDE R12, R250, 0x4, R12 ;  /* 0x00000004fa0c7825 */ /* 0x000fc600078e020c */
[----:B------:R4:W-:Y:S01]  /*1ab30*/  LDGSTS.E [R243+0x44000], desc[UR8][R26.64], !P3 ;  /* 0x440000001af37fae */ /* 0x0009e2000d921848 */
[----:B---3--:R-:W-:-:S03]  /*1ab40*/  IMAD.WIDE R10, R250, 0x4, R20 ;  /* 0x00000004fa0a7825 */ /* 0x008fc600078e0214 */
[----:B------:R-:W-:Y:S04]  /*1ab50*/  LDGSTS.E [R243+0x40004], desc[UR8][R12.64], !P6 ;  /* 0x400040000cf37fae */ /* 0x000fe8000f121848 */
[----:B------:R-:W3:Y:S04]  /*1ab60*/  LDL.LU.64 R20, [R1+0x938] ;  /* 0x0009380001147983 */ /* 0x000ee80000300a00 */
[----:B------:R-:W3:Y:S04]  /*1ab70*/  LDL.LU.64 R18, [R1+0x930] ;  /* 0x0009300001127983 */ /* 0x000ee80000300a00 */
[----:B------:R1:W-:Y:S04]  /*1ab80*/  STL.64 [R1+0x420], R12 ;  /* 0x0004200c01007387 */ /* 0x0003e80000100a00 */
[----:B------:R4:W-:Y:S04]  /*1ab90*/  STL.64 [R1+0x418], R10 ;  /* 0x0004180a01007387 */ /* 0x0009e80000100a00 */
[----:B--2---:R-:W2:Y:S04]  /*1aba0*/  LDL.LU.64 R24, [R1+0x928] ;  /* 0x0009280001187983 */ /* 0x004ea80000300a00 */
[----:B-1----:R-:W2:Y:S01]  /*1abb0*/  LDL.LU.64 R12, [R1+0x920] ;  /* 0x00092000010c7983 */ /* 0x002ea20000300a00 */
[----:B------:R-:W-:Y:S01]  /*1abc0*/  ISETP.GE.U32.AND P3, PT, R22, 0x7ffffe42, PT ;  /* 0x7ffffe421600780c */ /* 0x000fe20003f66070 */
[----:B----4-:R-:W-:-:S02]  /*1abd0*/  VIADD R26, R5, 0xfffffea3 ;  /* 0xfffffea3051a7836 */ /* 0x010fc40000000000 */
[----:B------:R1:W-:Y:S01]  /*1abe0*/  LDGSTS.E [R243+0x44004], desc[UR8][R10.64], !P6 ;  /* 0x440040000af37fae */ /* 0x0003e2000f121848 */
[----:B------:R-:W-:Y:S01]  /*1abf0*/  ISETP.GE.U32.AND P6, PT, R252, 0x7ffffe41, PT ;  /* 0x7ffffe41fc00780c */ /* 0x000fe20003fc6070 */
[C---:B------:R-:W-:Y:S02]  /*1ac00*/  IMAD.WIDE R30, R250.reuse, 0x4, R36 ;  /* 0x00000004fa1e7825 */ /* 0x040fe400078e0224 */
[----:B------:R-:W4:Y:S02]  /*1ac10*/  LDL.LU.64 R36, [R1+0x4a0] ;  /* 0x0004a00001247983 */ /* 0x000f240000300a00 */
[----:B------:R-:W-:Y:S01]  /*1ac20*/  IMAD.WIDE R28, R250, 0x4, R14 ;  /* 0x00000004fa1c7825 */ /* 0x000fe200078e020e */
[----:B-1----:R-:W1:Y:S01]  /*1ac30*/  LDC R11, c[0x0][0x230] ;  /* 0x00008c00ff0b7b82 */ /* 0x002e620000000800 */
[----:B------:R-:W-:Y:S01]  /*1ac40*/  STL.64 [R1+0x410], R30 ;  /* 0x0004101e01007387 */ /* 0x000fe20000100a00 */
[----:B------:R-:W-:-:S03]  /*1ac50*/  IADD3 R252, R4, -0x15e, RZ ;  /* 0xfffffea204fc7810 */ /* 0x000fc60007ffe0ff */
[----:B------:R-:W4:Y:S03]  /*1ac60*/  LDL.LU.64 R14, [R1+0x4c0] ;  /* 0x0004c000010e7983 */ /* 0x000f260000300a00 */
[----:B------:R-:W1:Y:S01]  /*1ac70*/  LDC R10, c[0x0][0x230] ;  /* 0x00008c00ff0a7b82 */ /* 0x000e620000000800 */
[----:B------:R-:W-:Y:S01]  /*1ac80*/  STL.64 [R1+0x408], R28 ;  /* 0x0004081c01007387 */ /* 0x000fe20000100a00 */
[----:B------:R-:W-:-:S03]  /*1ac90*/  IMAD.WIDE R22, R250, 0x4, R202 ;  /* 0x00000004fa167825 */ /* 0x000fc600078e02ca */
[----:B------:R-:W4:Y:S01]  /*1aca0*/  LDL.LU.64 R202, [R1+0x4d0] ;  /* 0x0004d00001ca7983 */ /* 0x000f220000300a00 */
[----:B------:R-:W-:-:S03]  /*1acb0*/  IMAD.WIDE R4, R250, 0x4, R244 ;  /* 0x00000004fa047825 */ /* 0x000fc600078e02f4 */
[----:B------:R-:W4:Y:S04]  /*1acc0*/  LDL.LU.64 R244, [R1+0x4e0] ;  /* 0x0004e00001f47983 */ /* 0x000f280000300a00 */
[----:B------:R-:W-:Y:S04]  /*1acd0*/  LDGSTS.E [R243+0x40008], desc[UR8][R30.64], !P5 ;  /* 0x400080001ef37fae */ /* 0x000fe8000e921848 */
[----:B------:R-:W-:Y:S01]  /*1ace0*/  LDGSTS.E [R243+0x44008], desc[UR8][R28.64], !P5 ;  /* 0x440080001cf37fae */ /* 0x000fe2000e921848 */
[----:B------:R-:W-:-:S03]  /*1acf0*/  ISETP.GE.U32.AND P5, PT, R26, 0x7ffffe24, PT ;  /* 0x7ffffe241a00780c */ /* 0x000fc60003fa6070 */
[----:B------:R-:W-:Y:S01]  /*1ad00*/  LDGSTS.E [R243+0x4000c], desc[UR8][R22.64], !P4 ;  /* 0x4000c00016f37fae */ /* 0x000fe2000e121848 */
[----:B------:R-:W-:-:S03]  /*1ad10*/  VIADD R26, R17, 0xfffffea1 ;  /* 0xfffffea1111a7836 */ /* 0x000fc60000000000 */
[----:B------:R-:W-:Y:S04]  /*1ad20*/  STL.64 [R1+0x400], R22 ;  /* 0x0004001601007387 */ /* 0x000fe80000100a00 */
[----:B------:R1:W-:Y:S01]  /*1ad30*/  LDGSTS.E [R243+0x4400c], desc[UR8][R4.64], !P4 ;  /* 0x4400c00004f37fae */ /* 0x0003e2000e121848 */
[----:B------:R-:W-:Y:S01]  /*1ad40*/  ISETP.GE.U32.AND P4, PT, R252, 0x7ffffe23, PT ;  /* 0x7ffffe23fc00780c */ /* 0x000fe20003f86070 */
[----:B------:R-:W-:Y:S02]  /*1ad50*/  VIADD R252, R16, 0xfffffea0 ;  /* 0xfffffea010fc7836 */ /* 0x000fe40000000000 */
[----:B------:R1:W-:Y:S02]  /*1ad60*/  STL.64 [R1+0x3f8], R4 ;  /* 0x0003f80401007387 */ /* 0x0003e40000100a00 */
[----:B-1----:R-:W1:Y:S08]  /*1ad70*/  LDC R5, c[0x0][0x230] ;  /* 0x00008c00ff057b82 */ /* 0x002e700000000800 */
[----:B------:R-:W1:Y:S01]  /*1ad80*/  LDC R4, c[0x0][0x230] ;  /* 0x00008c00ff047b82 */ /* 0x000e620000000800 */
[----:B---3--:R-:W-:-:S04]  /*1ad90*/  IMAD.WIDE R20, R250, 0x4, R20 ;  /* 0x00000004fa147825 */ /* 0x008fc800078e0214 */
[C---:B------:R-:W-:Y:S01]  /*1ada0*/  IMAD.WIDE R28, R250.reuse, 0x4, R18 ;  /* 0x00000004fa1c7825 */ /* 0x040fe200078e0212 */
[----:B------:R3:W-:Y:S04]  /*1adb0*/  STL.64 [R1+0x3f0], R20 ;  /* 0x0003f01401007387 */ /* 0x0007e80000100a00 */
[----:B------:R-:W4:Y:S04]  /*1adc0*/  LDL.LU.64 R16, [R1+0x4f8] ;  /* 0x0004f80001107983 */ /* 0x000f280000300a00 */
[----:B------:R-:W-:Y:S01]  /*1add0*/  STL.64 [R1+0x440], R28 ;  /* 0x0004401c01007387 */ /* 0x000fe20000100a00 */
[----:B--2---:R-:W-:-:S03]  /*1ade0*/  IMAD.WIDE R22, R250, 0x4, R24 ;  /* 0x00000004fa167825 */ /* 0x004fc600078e0218 */
[----:B------:R-:W-:Y:S01]  /*1adf0*/  LDGSTS.E [R243+0x48000], desc[UR8][R20.64], !P1 ;  /* 0x4800000014f37fae */ /* 0x000fe2000c921848 */
[----:B------:R-:W-:-:S03]  /*1ae00*/  IMAD.WIDE R18, R250, 0x4, R12 ;  /* 0x00000004fa127825 */ /* 0x000fc600078e020c */
[----:B------:R-:W2:Y:S04]  /*1ae10*/  LDL.LU.64 R24, [R1+0x500] ;  /* 0x0005000001187983 */ /* 0x000ea80000300a00 */
[----:B------:R1:W-:Y:S04]  /*1ae20*/  STL.64 [R1+0x450], R22 ;  /* 0x0004501601007387 */ /* 0x0003e80000100a00 */
[----:B------:R-:W2:Y:S04]  /*1ae30*/  LDL.LU.64 R12, [R1+0x520] ;  /* 0x00052000010c7983 */ /* 0x000ea80000300a00 */
[----:B---3--:R-:W3:Y:S04]  /*1ae40*/  LDL.LU.64 R20, [R1+0x530] ;  /* 0x0005300001147983 */ /* 0x008ee80000300a00 */
[----:B------:R-:W-:Y:S01]  /*1ae50*/  LDGSTS.E [R243+0x4c000], desc[UR8][R28.64], !P1 ;  /* 0x4c0000001cf37fae */ /* 0x000fe2000c921848 */
[----:B------:R-:W-:Y:S01]  /*1ae60*/  ISETP.GE.U32.AND P1, PT, R26, 0x7ffffe22, PT ;  /* 0x7ffffe221a00780c */ /* 0x000fe20003f26070 */
[----:B----4-:R-:W-:-:S02]  /*1ae70*/  IMAD.WIDE R26, R250, 0x4, R36 ;  /* 0x00000004fa1a7825 */ /* 0x010fc400078e0224 */
[----:B------:R1:W-:Y:S04]  /*1ae80*/  LDGSTS.E [R243+0x48004], desc[UR8][R22.64], !P2 ;  /* 0x4800400016f37fae */ /* 0x0003e8000d121848 */
[----:B------:R4:W-:Y:S01]  /*1ae90*/  LDGSTS.E [R243+0x4c004], desc[UR8][R18.64], !P2 ;  /* 0x4c00400012f37fae */ /* 0x0009e2000d121848 */
[----:B------:R-:W-:Y:S01]  /*1aea0*/  ISETP.GE.U32.AND P2, PT, R252, 0x7ffffe21, PT ;  /* 0x7ffffe21fc00780c */ /* 0x000fe20003f46070 */
[----:B------:R-:W-:Y:S02]  /*1aeb0*/  VIADD R252, R10, 0xfffffe82 ;  /* 0xfffffe820afc7836 */ /* 0x000fe40000000000 */
[----:B------:R4:W-:Y:S01]  /*1aec0*/  STL.64 [R1+0x460], R18 ;  /* 0x0004601201007387 */ /* 0x0009e20000100a00 */
[----:B-1----:R-:W-:-:S03]  /*1aed0*/  IMAD.WIDE R22, R250, 0x4, R14 ;  /* 0x00000004fa167825 */ /* 0x002fc600078e020e */
[----:B------:R1:W-:Y:S01]  /*1aee0*/  STL.64 [R1+0x4a0], R26 ;  /* 0x0004a01a01007387 */ /* 0x0003e20000100a00 */
[----:B------:R-:W-:-:S03]  /*1aef0*/  IMAD.WIDE R14, R250, 0x4, R202 ;  /* 0x00000004fa0e7825 */ /* 0x000fc600078e02ca */
[----:B------:R1:W-:Y:S01]  /*1af00*/  LDGSTS.E [R243+0x48008], desc[UR8][R26.64], !P3 ;  /* 0x480080001af37fae */ /* 0x0003e2000d921848 */
[----:B----4-:R-:W-:Y:S01]  /*1af10*/  IADD3 R18, R11, -0x17d, RZ ;  /* 0xfffffe830b127810 */ /* 0x010fe20007ffe0ff */
[----:B------:R-:W-:Y:S02]  /*1af20*/  IMAD.WIDE R10, R250, 0x4, R244 ;  /* 0x00000004fa0a7825 */ /* 0x000fe400078e02f4 */
[----:B------:R-:W-:Y:S04]  /*1af30*/  STL.64 [R1+0x4c0], R22 ;  /* 0x0004c01601007387 */ /* 0x000fe80000100a00 */
[----:B------:R-:W-:Y:S01]  /*1af40*/  LDGSTS.E [R243+0x4c008], desc[UR8][R22.64], !P3 ;  /* 0x4c00800016f37fae */ /* 0x000fe2000d921848 */
[----:B------:R-:W-:Y:S02]  /*1af50*/  ISETP.GE.U32.AND P3, PT, R18, 0x7ffffe04, PT ;  /* 0x7ffffe041200780c */ /* 0x000fe40003f66070 */
[----:B-1----:R-:W-:Y:S01]  /*1af60*/  IADD3 R27, R4, -0x180, RZ ;  /* 0xfffffe80041b7810 */ /* 0x002fe20007ffe0ff */
[----:B------:R1:W-:Y:S01]  /*1af70*/  STL.64 [R1+0x4d0], R14 ;  /* 0x0004d00e01007387 */ /* 0x0003e20000100a00 */
[----:B------:R-:W4:Y:S03]  /*1af80*/  LDC R26, c[0x0][0x230] ;  /* 0x00008c00ff1a7b82 */ /* 0x000f260000000800 */
[----:B------:R1:W-:Y:S04]  /*1af90*/  STL.64 [R1+0x4e0], R10 ;  /* 0x0004e00a01007387 */ /* 0x0003e80000100a00 */
[----:B------:R-:W-:Y:S04]  /*1afa0*/  LDGSTS.E [R243+0x4800c], desc[UR8][R14.64], !P6 ;  /* 0x4800c0000ef37fae */ /* 0x000fe8000f121848 */
[----:B------:R1:W-:Y:S04]  /*1afb0*/  LDGSTS.E [R243+0x4c00c], desc[UR8][R10.64], !P6 ;  /* 0x4c00c0000af37fae */ /* 0x0003e8000f121848 */
[----:B-1----:R-:W4:Y:S04]  /*1afc0*/  LDL.LU.64 R14, [R1+0x540] ;  /* 0x00054000010e7983 */ /* 0x002f280000300a00 */
[----:B------:R-:W4:Y:S01]  /*1afd0*/  LDL.LU.64 R18, [R1+0x558] ;  /* 0x0005580001127983 */ /* 0x000f220000300a00 */
[----:B------:R-:W1:Y:S03]  /*1afe0*/  LDC R11, c[0x0][0x230] ;  /* 0x00008c00ff0b7b82 */ /* 0x000e660000000800 */
[----:B------:R-:W4:Y:S04]  /*1aff0*/  LDL.LU.64 R202, [R1+0x568] ;  /* 0x0005680001ca7983 */ /* 0x000f280000300a00 */
[----:B------:R-:W4:Y:S01]  /*1b000*/  LDL.LU.64 R244, [R1+0x580] ;  /* 0x0005800001f47983 */ /* 0x000f220000300a00 */
[----:B------:R-:W-:Y:S01]  /*1b010*/  ISETP.GE.U32.AND P6, PT, R252, 0x7ffffe03, PT ;  /* 0x7ffffe03fc00780c */ /* 0x000fe20003fc6070 */
[----:B------:R-:W-:Y:S01]  /*1b020*/  VIADD R252, R5, 0xfffffe81 ;  /* 0xfffffe8105fc7836 */ /* 0x000fe20000000000 */
[----:B------:R-:W1:Y:S01]  /*1b030*/  LDC R10, c[0x0][0x230] ;  /* 0x00008c00ff0a7b82 */ /* 0x000e620000000800 */
[----:B---3--:R-:W-:-:S02]  /*1b040*/  IMAD.WIDE R4, R250, 0x4, R20 ;  /* 0x00000004fa047825 */ /* 0x008fc400078e0214 */
[----:B------:R-:W3:Y:S02]  /*1b050*/  S2R R21, SR_TID.X ;  /* 0x0000000000157919 */ /* 0x000ee40000002100 */
[----:B------:R-:W-:-:S04]  /*1b060*/  IMAD.WIDE R22, R250, 0x4, R16 ;  /* 0x00000004fa167825 */ /* 0x000fc800078e0210 */
[C---:B--2---:R-:W-:Y:S01]  /*1b070*/  IMAD.WIDE R16, R250.reuse, 0x4, R24 ;  /* 0x00000004fa107825 */ /* 0x044fe200078e0218 */
[----:B------:R-:W-:Y:S03]  /*1b080*/  STL.64 [R1+0x4f8], R22 ;  /* 0x0004f81601007387 */ /* 0x000fe60000100a00 */
[----:B------:R-:W-:Y:S01]  /*1b090*/  IMAD.WIDE R12, R250, 0x4, R12 ;  /* 0x00000004fa0c7825 */ /* 0x000fe200078e020c */
[----:B------:R2:W-:Y:S04]  /*1b0a0*/  STL.64 [R1+0x500], R16 ;  /* 0x0005001001007387 */ /* 0x0005e80000100a00 */
[----:B------:R1:W-:Y:S04]  /*1b0b0*/  STL.64 [R1+0x520], R12 ;  /* 0x0005200c01007387 */ /* 0x0003e80000100a00 */
[----:B------:R-:W-:Y:S04]  /*1b0c0*/  LDGSTS.E [R243+0x50000], desc[UR8][R22.64], !P5 ;  /* 0x5000000016f37fae */ /* 0x000fe8000e921848 */
[----:B------:R4:W-:Y:S04]  /*1b0d0*/  STL.64 [R1+0x530], R4 ;  /* 0x0005300401007387 */ /* 0x0009e80000100a00 */
[----:B------:R-:W-:Y:S04]  /*1b0e0*/  LDGSTS.E [R243+0x54000], desc[UR8][R16.64], !P5 ;  /* 0x5400000010f37fae */ /* 0x000fe8000e921848 */
[----:B------:R-:W4:Y:S01]  /*1b0f0*/  LDL.LU.64 R36, [R1+0x7c8] ;  /* 0x0007c80001247983 */ /* 0x000f220000300a00 */
[----:B---3--:R-:W-:-:S03]  /*1b100*/  LOP3.LUT R21, R21, 0x7f, RZ, 0xc0, !PT ;  /* 0x0000007f15157812 */ /* 0x008fc600078ec0ff */
[----:B------:R-:W-:Y:S01]  /*1b110*/  LDGSTS.E [R243+0x50004], desc[UR8][R12.64], !P4 ;  /* 0x500040000cf37fae */ /* 0x000fe2000e121848 */
[----:B------:R-:W-:-:S03]  /*1b120*/  ISETP.GE.AND P5, PT, R21, R27, PT ;  /* 0x0000001b1500720c */ /* 0x000fc60003fa6270 */
[----:B--2---:R-:W2:Y:S04]  /*1b130*/  LDL.LU.64 R16, [R1+0x7c0] ;  /* 0x0007c00001107983 */ /* 0x004ea80000300a00 */
[----:B------:R3:W-:Y:S04]  /*1b140*/  LDGSTS.E [R243+0x54004], desc[UR8][R4.64], !P4 ;  /* 0x5400400004f37fae */ /* 0x0007e8000e121848 */
[----:B-1----:R-:W2:Y:S01]  /*1b150*/  LDL.LU.64 R12, [R1+0x7b8] ;  /* 0x0007b800010c7983 */ /* 0x002ea20000300a00 */
[----:B------:R-:W-:-:S03]  /*1b160*/  ISETP.GE.U32.AND P4, PT, R252, 0x7ffffe02, PT ;  /* 0x7ffffe02fc00780c */ /* 0x000fc60003f86070 */
[----:B------:R-:W2:Y:S01]  /*1b170*/  LDL.LU.64 R24, [R1+0x7b0] ;  /* 0x0007b00001187983 */ /* 0x000ea20000300a00 */
[----:B------:R-:W-:Y:S02]  /*1b180*/  SEL R252, RZ, 0x4, P5 ;  /* 0x00000004fffc7807 */ /* 0x000fe40002800000 */
[----:B------:R-:W-:Y:S01]  /*1b190*/  ISETP.GT.AND P5, PT, R3, 0x1ff, PT ;  /* 0x000001ff0300780c */ /* 0x000fe20003fa4270 */
[----:B------:R-:W2:Y:S01]  /*1b1a0*/  LDL.LU.64 R20, [R1+0x7a8] ;  /* 0x0007a80001147983 */ /* 0x000ea20000300a00 */
[C---:B----4-:R-:W-:Y:S01]  /*1b1b0*/  IMAD.WIDE R14, R250.reuse, 0x4, R14 ;  /* 0x00000004fa0e7825 */ /* 0x050fe200078e020e */
[----:B---3--:R-:W1:Y:S02]  /*1b1c0*/  LDC R5, c[0x0][0x230] ;  /* 0x00008c00ff057b82 */ /* 0x008e640000000800 */
[----:B------:R3:W-:Y:S01]  /*1b1d0*/  STL.64 [R1+0x1528], R2 ;  /* 0x0015280201007387 */ /* 0x0007e20000100a00 */
[----:B------:R-:W-:-:S03]  /*1b1e0*/  IMAD.WIDE R22, R250, 0x4, R202 ;  /* 0x00000004fa167825 */ /* 0x000fc600078e02ca */
[----:B------:R4:W-:Y:S02]  /*1b1f0*/  STL.64 [R1+0x540], R14 ;  /* 0x0005400e01007387 */ /* 0x0009e40000100a00 */
[----:B------:R-:W1:Y:S02]  /*1b200*/  LDC R4, c[0x0][0x230] ;  /* 0x00008c00ff047b82 */ /* 0x000e640000000800 */
[----:B------:R-:W-:Y:S01]  /*1b210*/  LDGSTS.E [R243+0x50008], desc[UR8][R14.64], !P1 ;  /* 0x500080000ef37fae */ /* 0x000fe2000c921848 */
[----:B---3--:R-:W-:-:S04]  /*1b220*/  IMAD.WIDE R2, R250, 0x4, R18 ;  /* 0x00000004fa027825 */ /* 0x008fc800078e0212 */
[----:B------:R-:W-:Y:S01]  /*1b230*/  IMAD.WIDE R18, R250, 0x4, R244 ;  /* 0x00000004fa127825 */ /* 0x000fe200078e02f4 */
[----:B------:R3:W-:Y:S01]  /*1b240*/  STL.64 [R1+0x558], R2 ;  /* 0x0005580201007387 */ /* 0x0007e20000100a00 */
[----:B------:R-:W-:-:S03]  /*1b250*/  SEL R252, R252, RZ, P5 ;  /* 0x000000fffcfc7207 */ /* 0x000fc60002800000 */
[----:B------:R3:W-:Y:S04]  /*1b260*/  LDGSTS.E [R243+0x54008], desc[UR8][R2.64], !P1 ;  /* 0x5400800002f37fae */ /* 0x0007e8000c921848 */
[----:B----4-:R-:W4:Y:S04]  /*1b270*/  LDL.LU.64 R14, [R1+0x7a0] ;  /* 0x0007a000010e7983 */ /* 0x010f280000300a00 */
[----:B------:R-:W-:Y:S04]  /*1b280*/  STL.64 [R1+0x568], R22 ;  /* 0x0005681601007387 */ /* 0x000fe80000100a00 */
[----:B------:R1:W-:Y:S04]  /*1b290*/  STL.64 [R1+0x580], R18 ;  /* 0x0005801201007387 */ /* 0x0003e80000100a00 */
[----:B------:R-:W4:Y:S04]  /*1b2a0*/  LDL.LU.64 R202, [R1+0x798] ;  /* 0x0007980001ca7983 */ /* 0x000f280000300a00 */
[----:B------:R-:W4:Y:S01]  /*1b2b0*/  LDL.LU.64 R244, [R1+0x790] ;  /* 0x0007900001f47983 */ /* 0x000f220000300a00 */
[----:B------:R-:W-:-:S03]  /*1b2c0*/  ISETP.NE.U32.AND P5, PT, R252, RZ, PT ;  /* 0x000000fffc00720c */ /* 0x000fc60003fa5070 */
[----:B------:R-:W-:Y:S01]  /*1b2d0*/  LDGSTS.E [R243+0x5000c], desc[UR8][R22.64], !P2 ;  /* 0x5000c00016f37fae */ /* 0x000fe2000d121848 */
[----:B---3--:R-:W-:-:S03]  /*1b2e0*/  VIADD R3, R11, 0xfffffe7e ;  /* 0xfffffe7e0b037836 */ /* 0x008fc60000000000 */
[----:B------:R1:W-:Y:S01]  /*1b2f0*/  LDGSTS.E [R243+0x5400c], desc[UR8][R18.64], !P2 ;  /* 0x5400c00012f37fae */ /* 0x0003e2000d121848 */
[----:B------:R-:W-:Y:S01]  /*1b300*/  IADD3 R252, R10, -0x183, RZ ;  /* 0xfffffe7d0afc7810 */ /* 0x000fe20007ffe0ff */
[----:B-1----:R-:W-:-:S04]  /*1b310*/  IMAD.WIDE R18, R250, 0x4, R36 ;  /* 0x00000004fa127825 */ /* 0x002fc800078e0224 */
[C---:B--2---:R-:W-:Y:S01]  /*1b320*/  IMAD.WIDE R16, R250.reuse, 0x4, R16 ;  /* 0x00000004fa107825 */ /* 0x044fe200078e0210 */
[----:B------:R-:W-:Y:S03]  /*1b330*/  STL.64 [R1+0xe88], R18 ;  /* 0x000e881201007387 */ /* 0x000fe60000100a00 */
[C---:B------:R-:W-:Y:S01]  /*1b340*/  IMAD.WIDE R12, R250.reuse, 0x4, R12 ;  /* 0x00000004fa0c7825 */ /* 0x040fe200078e020c */
[----:B------:R1:W-:Y:S03]  /*1b350*/  STL.64 [R1+0xea0], R16 ;  /* 0x000ea01001007387 */ /* 0x0003e60000100a00 */
[C---:B------:R-:W-:Y:S01]  /*1b360*/  IMAD.WIDE R10, R250.reuse, 0x4, R24 ;  /* 0x00000004fa0a7825 */ /* 0x040fe200078e0218 */
[----:B------:R-:W-:Y:S04]  /*1b370*/  LDGSTS.E [R243+0x58000], desc[UR8][R18.64], !P3 ;  /* 0x5800000012f37fae */ /* 0x000fe8000d921848 */
[----:B------:R2:W-:Y:S04]  /*1b380*/  STL.64 [R1+0xe78], R12 ;  /* 0x000e780c01007387 */ /* 0x0005e80000100a00 */
[----:B------:R1:W-:Y:S04]  /*1b390*/  LDGSTS.E [R243+0x5c000], desc[UR8][R16.64], !P3 ;  /* 0x5c00000010f37fae */ /* 0x0003e8000d921848 */
[----:B------:R3:W-:Y:S04]  /*1b3a0*/  STL.64 [R1+0xe98], R10 ;  /* 0x000e980a01007387 */ /* 0x0007e80000100a00 */
[----:B------:R-:W3:Y:S01]  /*1b3b0*/  LDL.LU.64 R38, [R1+0x5a8] ;  /* 0x0005a80001267983 */ /* 0x000ee20000300a00 */
[----:B-1----:R-:W-:-:S03]  /*1b3c0*/  IMAD.WIDE R16, R250, 0x4, R20 ;  /* 0x00000004fa107825 */ /* 0x002fc600078e0214 */
[----:B------:R-:W3:Y:S04]  /*1b3d0*/  LDL.LU.64 R22, [R1+0x5a0] ;  /* 0x0005a00001167983 */ /* 0x000ee80000300a00 */
[----:B------:R-:W3:Y:S01]  /*1b3e0*/  LDL.LU.64 R28, [R1+0x598] ;  /* 0x00059800011c7983 */ /* 0x000ee20000300a00 */
[----:B------:R-:W-:-:S03]  /*1b3f0*/  ISETP.GE.U32.AND P3, PT, R3, 0x7ffffdff, PT ;  /* 0x7ffffdff0300780c */ /* 0x000fc60003f66070 */
[----:B------:R-:W-:Y:S04]  /*1b400*/  LDGSTS.E [R243+0x58004], desc[UR8][R12.64], !P6 ;  /* 0x580040000cf37fae */ /* 0x000fe8000f121848 */
[----:B------:R1:W-:Y:S01]  /*1b410*/  STL.64 [R1+0xe70], R16 ;  /* 0x000e701001007387 */ /* 0x0003e20000100a00 */
[----:B----4-:R-:W-:-:S03]  /*1b420*/  IMAD.WIDE R14, R250, 0x4, R14 ;  /* 0x00000004fa0e7825 */ /* 0x010fc600078e020e */
[----:B------:R3:W-:Y:S01]  /*1b430*/  LDGSTS.E [R243+0x5c004], desc[UR8][R10.64], !P6 ;  /* 0x5c0040000af37fae */ /* 0x0007e2000f121848 */
[----:B------:R-:W-:-:S03]  /*1b440*/  ISETP.GE.U32.AND P6, PT, R252, 0x7ffffdfe, PT ;  /* 0x7ffffdfefc00780c */ /* 0x000fc60003fc6070 */
[----:B--2---:R-:W2:Y:S01]  /*1b450*/  LDL.LU.64 R12, [R1+0x590] ;  /* 0x00059000010c7983 */ /* 0x004ea20000300a00 */
[----:B------:R-:W-:Y:S02]  /*1b460*/  VIADD R3, R5, 0xfffffe7c ;  /* 0xfffffe7c05037836 */ /* 0x000fe40000000000 */
[----:B------:R-:W-:Y:S01]  /*1b470*/  VIADD R252, R4, 0xfffffe5f ;  /* 0xfffffe5f04fc7836 */ /* 0x000fe20000000000 */
[----:B------:R-:W4:Y:S01]  /*1b480*/  LDL.LU.64 R20, [R1+0x5b8] ;  /* 0x0005b80001147983 */ /* 0x000f220000300a00 */
[----:B------:R-:W-:-:S03]  /*1b490*/  IMAD.WIDE R4, R250, 0x4, R244 ;  /* 0x00000004fa047825 */ /* 0x000fc600078e02f4 */
[----:B------:R1:W-:Y:S01]  /*1b4a0*/  STL.64 [R1+0xe90], R14 ;  /* 0x000e900e01007387 */ /* 0x0003e20000100a00 */
[----:B---3--:R-:W-:-:S03]  /*1b4b0*/  IMAD.WIDE R10, R250, 0x4, R202 ;  /* 0x00000004fa0a7825 */ /* 0x008fc600078e02ca */
[----:B------:R-:W3:Y:S04]  /*1b4c0*/  LDL.LU.64 R244, [R1+0x5d8] ;  /* 0x0005d80001f47983 */ /* 0x000ee80000300a00 */
[----:B------:R-:W-:Y:S04]  /*1b4d0*/  STL.64 [R1+0xe68], R10 ;  /* 0x000e680a01007387 */ /* 0x000fe80000100a00 */
[----:B------:R-:W-:Y:S04]  /*1b4e0*/  STL.64 [R1+0xe80], R4 ;  /* 0x000e800401007387 */ /* 0x000fe80000100a00 */
[----:B------:R-:W3:Y:S04]  /*1b4f0*/  LDL.LU.64 R18, [R1+0x630] ;  /* 0x0006300001127983 */ /* 0x000ee80000300a00 */
[----:B------:R-:W-:Y:S04]  /*1b500*/  LDGSTS.E [R243+0x58008], desc[UR8][R16.64], !P4 ;  /* 0x5800800010f37fae */ /* 0x000fe8000e121848 */
[----:B------:R-:W3:Y:S04]  /*1b510*/  LDL.LU.64 R36, [R1+0x638] ;  /* 0x0006380001247983 */ /* 0x000ee80000300a00 */
[----:B------:R-:W-:Y:S04]  /*1b520*/  LDGSTS.E [R243+0x5c008], desc[UR8][R14.64], !P4 ;  /* 0x5c0080000ef37fae */ /* 0x000fe8000e121848 */
[----:B-1----:R-:W3:Y:S04]  /*1b530*/  LDL.LU.64 R16, [R1+0x660] ;  /* 0x0006600001107983 */ /* 0x002ee80000300a00 */
[----:B------:R-:W3:Y:S04]  /*1b540*/  LDL.LU.64 R24, [R1+0x6c0] ;  /* 0x0006c00001187983 */ /* 0x000ee80000300a00 */
[----:B------:R-:W-:Y:S04]  /*1b550*/  STL.64 [R1+0x1530], R242 ;  /* 0x001530f201007387 */ /* 0x000fe80000100a00 */
[----:B------:R-:W-:Y:S04]  /*1b560*/  STL [R1+0x1538], R44 ;  /* 0x0015382c01007387 */ /* 0x000fe80000100800 */
[----:B------:R-:W-:Y:S04]  /*1b570*/  STL.64 [R1+0x1540], R42 ;  /* 0x0015402a01007387 */ /* 0x000fe80000100a00 */
[----:B------:R-:W-:Y:S04]  /*1b580*/  STL [R1+0x1548], R47 ;  /* 0x0015482f01007387 */ /* 0x000fe80000100800 */
[----:B------:R-:W3:Y:S04]  /*1b590*/  LDL.LU.64 R14, [R1+0x6b8] ;  /* 0x0006b800010e7983 */ /* 0x000ee80000300a00 */
[----:B------:R-:W3:Y:S01]  /*1b5a0*/  LDL.LU.64 R202, [R1+0x6b0] ;  /* 0x0006b00001ca7983 */ /* 0x000ee20000300a00 */
[----:B------:R-:W-:-:S05]  /*1b5b0*/  VIADD R2, R26, 0xfffffe7f ;  /* 0xfffffe7f1a027836 */ /* 0x000fca0000000000 */
[----:B------:R-:W-:Y:S02]  /*1b5c0*/  ISETP.GE.U32.AND P2, PT, R2, 0x7ffffe00, PT ;  /* 0x7ffffe000200780c */ /* 0x000fe40003f46070 */
[----:B------:R-:W1:Y:S01]  /*1b5d0*/  LDC R2, c[0x0][0x230] ;  /* 0x00008c00ff027b82 */ /* 0x000e620000000800 */
[----:B------:R-:W-:Y:S02]  /*1b5e0*/  ISETP.GE.U32.AND P1, PT, R27, 0x7ffffe01, PT ;  /* 0x7ffffe011b00780c */ /* 0x000fe40003f26070 */
[----:B------:R-:W-:-:S11]  /*1b5f0*/  ISETP.GE.U32.AND P4, PT, R3, 0x7ffffdfd, PT ;  /* 0x7ffffdfd0300780c */ /* 0x000fd60003f86070 */
[----:B------:R-:W-:Y:S04]  /*1b600*/  LDGSTS.E [R243+0x5800c], desc[UR8][R10.64], !P1 ;  /* 0x5800c0000af37fae */ /* 0x000fe8000c921848 */
[----:B------:R3:W-:Y:S01]  /*1b610*/  LDGSTS.E [R243+0x5c00c], desc[UR8][R4.64], !P1 ;  /* 0x5c00c00004f37fae */ /* 0x0007e2000c921848 */
[----:B------:R-:W-:-:S03]  /*1b620*/  ISETP.GE.U32.AND P1, PT, R252, 0x7ffffde0, PT ;  /* 0x7ffffde0fc00780c */ /* 0x000fc60003f26070 */
[----:B------:R-:W0:Y:S01]  /*1b630*/  LDGDEPBAR ;  /* 0x00000000000079af */ /* 0x000e220000000000 */
[----:B-1----:R-:W-:Y:S01]  /*1b640*/  IADD3 R252, R2, -0x1a2, RZ ;  /* 0xfffffe5e02fc7810 */ /* 0x002fe20007ffe0ff */
[----:B------:R-:W-:-:S05]  /*1b650*/  IMAD.WIDE R2, R251, 0x4, R38 ;  /* 0x00000004fb027825 */ /* 0x000fca00078e0226 */
[----:B------:R2:W-:Y:S01]  /*1b660*/  STL.64 [R1+0x5a8], R2 ;  /* 0x0005a80201007387 */ /* 0x0005e20000100a00 */
[----:B------:R-:W-:-:S03]  /*1b670*/  IMAD.WIDE R204, R251, 0x4, R22 ;  /* 0x00000004fbcc7825 */ /* 0x000fc600078e0216 */
[----:B------:R-:W3:Y:S01]  /*1b680*/  LDL.LU.64 R38, [R1+0x6a0] ;  /* 0x0006a00001267983 */ /* 0x000ee20000300a00 */
[----:B------:R-:W-:-:S04]  /*1b690*/  IMAD.WIDE R170, R251, 0x4, R28 ;  /* 0x00000004fbaa7825 */ /* 0x000fc800078e021c */
[----:B--2---:R-:W-:-:S04]  /*1b6a0*/  IMAD.WIDE R2, R251, 0x4, R12 ;  /* 0x00000004fb027825 */ /* 0x004fc800078e020c */
[C---:B----4-:R-:W-:Y:S01]  /*1b6b0*/  IMAD.WIDE R216, R251.reuse, 0x4, R20 ;  /* 0x00000004fbd87825 */ /* 0x050fe200078e0214 */
[----:B------:R1:W-:Y:S04]  /*1b6c0*/  STL.64 [R1+0x590], R2 ;  /* 0x0005900201007387 */ /* 0x0003e80000100a00 */
[----:B------:R-:W2:Y:S04]  /*1b6d0*/  LDL.LU.64 R12, [R1+0x698] ;  /* 0x00069800010c7983 */ /* 0x000ea80000300a00 */
[----:B------:R-:W4:Y:S01]  /*1b6e0*/  LDL.LU.64 R20, [R1+0x680] ;  /* 0x0006800001147983 */ /* 0x000f220000300a00 */
[----:B---3--:R-:W-:-:S03]  /*1b6f0*/  IMAD.WIDE R190, R251, 0x4, R244 ;  /* 0x00000004fbbe7825 */ /* 0x008fc600078e02f4 */
[----:B------:R-:W-:Y:S04]  /*1b700*/  STL.64 [R1+0x5a0], R204 ;  /* 0x0005a0cc01007387 */ /* 0x000fe80000100a00 */
[----:B------:R-:W-:Y:S01]  /*1b710*/  STL.64 [R1+0x1550], R204 ;  /* 0x001550cc01007387 */ /* 0x000fe20000100a00 */
[----:B-1----:R-:W-:-:S03]  /*1b720*/  IMAD.WIDE R2, R251, 0x4, R18 ;  /* 0x00000004fb027825 */ /* 0x002fc600078e0212 */
[----:B------:R-:W3:Y:S04]  /*1b730*/  LDL.LU.64 R244, [R1+0x670] ;  /* 0x0006700001f47983 */ /* 0x000ee80000300a00 */
[----:B------:R-:W-:Y:S04]  /*1b740*/  STL.64 [R1+0x598], R170 ;  /* 0x000598aa01007387 */ /* 0x000fe80000100a00 */
[----:B------:R1:W-:Y:S04]  /*1b750*/  STL.64 [R1+0x1558], R170 ;  /* 0x001558aa01007387 */ /* 0x0003e80000100a00 */
[----:B------:R-:W3:Y:S04]  /*1b760*/  LDL.LU.64 R22, [R1+0x658] ;  /* 0x0006580001167983 */ /* 0x000ee80000300a00 */
[----:B------:R-:W3:Y:S01]  /*1b770*/  LDL.LU.64 R28, [R1+0x650] ;  /* 0x00065000011c7983 */ /* 0x000ee20000300a00 */
[----:B------:R-:W-:-:S03]  /*1b780*/  IMAD.WIDE R168, R251, 0x4, R16 ;  /* 0x00000004fba87825 */ /* 0x000fc600078e0210 */
[----:B------:R3:W-:Y:S01]  /*1b790*/  STL.64 [R1+0x630], R2 ;  /* 0x0006300201007387 */ /* 0x0007e20000100a00 */
[----:B------:R-:W-:-:S03]  /*1b7a0*/  IMAD.WIDE R218, R251, 0x4, R36 ;  /* 0x00000004fbda7825 */ /* 0x000fc600078e0224 */
[----:B------:R-:W-:Y:S04]  /*1b7b0*/  STL.64 [R1+0x5b8], R216 ;  /* 0x0005b8d801007387 */ /* 0x000fe80000100a00 */
[----:B------:R-:W-:Y:S04]  /*1b7c0*/  STL.64 [R1+0x1560], R216 ;  /* 0x001560d801007387 */ /* 0x000fe80000100a00 */
[----:B------:R-:W3:Y:S04]  /*1b7d0*/  LDL.LU.64 R16, [R1+0x648] ;  /* 0x0006480001107983 */ /* 0x000ee80000300a00 */
[----:B------:R-:W-:Y:S04]  /*1b7e0*/  STL.64 [R1+0x5d8], R190 ;  /* 0x0005d8be01007387 */ /* 0x000fe80000100a00 */
[----:B------:R-:W-:Y:S04]  /*1b7f0*/  STL.64 [R1+0x1568], R190 ;  /* 0x001568be01007387 */ /* 0x000fe80000100a00 */
[----:B------:R-:W3:Y:S01]  /*1b800*/  LDL.LU.64 R18, [R1+0x628] ;  /* 0x0006280001127983 */ /* 0x000ee20000300a00 */
[----:B------:R-:W-:-:S03]  /*1b810*/  IMAD.WIDE R172, R251, 0x4, R202 ;  /* 0x00000004fbac7825 */ /* 0x000fc600078e02ca */
[----:B------:R-:W3:Y:S04]  /*1b820*/  LDL.LU.64 R36, [R1+0x618] ;  /* 0x0006180001247983 */ /* 0x000ee80000300a00 */
[----:B------:R-:W-:Y:S04]  /*1b830*/  STL.64 [R1+0x638], R218 ;  /* 0x000638da01007387 */ /* 0x000fe80000100a00 */
[----:B------:R3:W-:Y:S04]  /*1b840*/  STL.64 [R1+0x1570], R218 ;  /* 0x001570da01007387 */ /* 0x0007e80000100a00 */
[----:B------:R-:W3:Y:S01]  /*1b850*/  LDL.LU.64 R202, [R1+0x610] ;  /* 0x0006100001ca7983 */ /* 0x000ee20000300a00 */
[----:B-1----:R-:W-:-:S03]  /*1b860*/  IMAD.WIDE R170, R251, 0x4, R24 ;  /* 0x00000004fbaa7825 */ /* 0x002fc600078e0218 */
[----:B------:R-:W3:Y:S01]  /*1b870*/  LDL.LU.64 R24, [R1+0x608] ;  /* 0x0006080001187983 */ /* 0x000ee20000300a00 */
[----:B------:R-:W-:-:S03]  /*1b880*/  IMAD.WIDE R220, R251, 0x4, R14 ;  /* 0x00000004fbdc7825 */ /* 0x000fc600078e020e */
[----:B------:R-:W3:Y:S04]  /*1b890*/  LDL.LU.64 R14, [R1+0x5f8] ;  /* 0x0005f800010e7983 */ /* 0x000ee80000300a00 */
[----:B------:R1:W-:Y:S04]  /*1b8a0*/  STL.64 [R1+0x7a0], R170 ;  /* 0x0007a0aa01007387 */ /* 0x0003e80000100a00 */
[----:B------:R-:W-:Y:S04]  /*1b8b0*/  STL.64 [R1+0x660], R168 ;  /* 0x000660a801007387 */ /* 0x000fe80000100a00 */
[----:B------:R-:W-:Y:S01]  /*1b8c0*/  STL.64 [R1+0x798], R220 ;  /* 0x000798dc01007387 */ /* 0x000fe20000100a00 */
[----:B------:R-:W-:-:S04]  /*1b8d0*/  IMAD.WIDE R204, R251, 0x4, R38 ;  /* 0x00000004fbcc7825 */ /* 0x000fc800078e0226 */
[C---:B--2---:R-:W-:Y:S02]  /*1b8e0*/  IMAD.WIDE R192, R251.reuse, 0x4, R12 ;  /* 0x00000004fbc07825 */ /* 0x044fe400078e020c */
[----:B------:R-:W2:Y:S02]  /*1b8f0*/  LDL.LU.64 R12, [R1+0x5d0] ;  /* 0x0005d000010c7983 */ /* 0x000ea40000300a00 */
[C---:B----4-:R-:W-:Y:S02]  /*1b900*/  IMAD.WIDE R222, R251.reuse, 0x4, R20 ;  /* 0x00000004fbde7825 */ /* 0x050fe400078e0214 */
[----:B------:R-:W4:Y:S04]  /*1b910*/  LDL.LU.64 R20, [R1+0x5c8] ;  /* 0x0005c80001147983 */ /* 0x000f280000300a00 */
[----:B------:R1:W-:Y:S04]  /*1b920*/  STL.64 [R1+0x7b8], R204 ;  /* 0x0007b8cc01007387 */ /* 0x0003e80000100a00 */
[----:B------:R-:W-:Y:S01]  /*1b930*/  STL.64 [R1+0x790], R172 ;  /* 0x000790ac01007387 */ /* 0x000fe20000100a00 */
[----:B---3--:R-:W-:-:S03]  /*1b940*/  IMAD.WIDE R46, R251, 0x4, R244 ;  /* 0x00000004fb2e7825 */ /* 0x008fc600078e02f4 */
[----:B------:R-:W3:Y:S04]  /*1b950*/  LDL.LU.64 R244, [R1+0x5b0] ;  /* 0x0005b00001f47983 */ /* 0x000ee80000300a00 */
[----:B------:R-:W-:Y:S04]  /*1b960*/  STL.64 [R1+0x7b0], R192 ;  /* 0x0007b0c001007387 */ /* 0x000fe80000100a00 */
[----:B------:R-:W3:Y:S01]  /*1b970*/  LDL.LU.64 R38, [R1+0x588] ;  /* 0x0005880001267983 */ /* 0x000ee20000300a00 */
[----:B------:R-:W-:-:S03]  /*1b980*/  IMAD.WIDE R198, R251, 0x4, R22 ;  /* 0x00000004fbc67825 */ /* 0x000fc600078e0216 */
[----:B------:R1:W-:Y:S01]  /*1b990*/  STL.64 [R1+0x7d0], R46 ;  /* 0x0007d02e01007387 */ /* 0x0003e20000100a00 */
[----:B------:R-:W-:-:S03]  /*1b9a0*/  IMAD.WIDE R224, R251, 0x4, R28 ;  /* 0x00000004fbe07825 */ /* 0x000fc600078e021c */
[----:B------:R-:W-:Y:S04]  /*1b9b0*/  STL.64 [R1+0x7a8], R222 ;  /* 0x0007a8de01007387 */ /* 0x000fe80000100a00 */
[----:B------:R-:W3:Y:S04]  /*1b9c0*/  LDL.LU.64 R22, [R1+0x578] ;  /* 0x0005780001167983 */ /* 0x000ee80000300a00 */
[----:B------:R-:W3:Y:S01]  /*1b9d0*/  LDL.LU.64 R28, [R1+0x550] ;  /* 0x00055000011c7983 */ /* 0x000ee20000300a00 */
[----:B------:R-:W-:-:S03]  /*1b9e0*/  IMAD.WIDE R42, R251, 0x4, R16 ;  /* 0x00000004fb2a7825 */ /* 0x000fc600078e0210 */
[----:B------:R-:W3:Y:S04]  /*1b9f0*/  LDL.LU.64 R16, [R1+0x518] ;  /* 0x0005180001107983 */ /* 0x000ee80000300a00 */
[----:B------:R-:W-:Y:S01]  /*1ba00*/  STL.64 [R1+0x7c8], R198 ;  /* 0x0007c8c601007387 */ /* 0x000fe20000100a00 */
[----:B------:R-:W-:-:S03]  /*1ba10*/  IMAD.WIDE R186, R251, 0x4, R18 ;  /* 0x00000004fbba7825 */ /* 0x000fc600078e0212 */
[----:B------:R-:W3:Y:S04]  /*1ba20*/  LDL.LU.64 R18, [R1+0x510] ;  /* 0x0005100001127983 */ /* 0x000ee80000300a00 */
[----:B------:R1:W-:Y:S04]  /*1ba30*/  STL.64 [R1+0xdc8], R42 ;  /* 0x000dc82a01007387 */ /* 0x0003e80000100a00 */
[----:B------:R-:W-:Y:S01]  /*1ba40*/  STL.64 [R1+0x7c0], R224 ;  /* 0x0007c0e001007387 */ /* 0x000fe20000100a00 */
[----:B------:R-:W-:-:S03]  /*1ba50*/  IMAD.WIDE R44, R251, 0x4, R202 ;  /* 0x00000004fb2c7825 */ /* 0x000fc600078e02ca */
[----:B------:R-:W3:Y:S01]  /*1ba60*/  LDL.LU.64 R202, [R1+0x4f0] ;  /* 0x0004f00001ca7983 */ /* 0x000ee20000300a00 */
[----:B------:R-:W-:-:S03]  /*1ba70*/  IMAD.WIDE R226, R251, 0x4, R36 ;  /* 0x00000004fbe27825 */ /* 0x000fc600078e0224 */
[----:B------:R-:W-:Y:S01]  /*1ba80*/  STL.64 [R1+0xdc0], R186 ;  /* 0x000dc0ba01007387 */ /* 0x000fe20000100a00 */
[----:B------:R-:W-:-:S03]  /*1ba90*/  IMAD.WIDE R188, R251, 0x4, R24 ;  /* 0x00000004fbbc7825 */ /* 0x000fc600078e0218 */
[----:B------:R-:W3:Y:S04]  /*1baa0*/  LDL.LU.64 R36, [R1+0x4e8] ;  /* 0x0004e80001247983 */ /* 0x000ee80000300a00 */
[----:B------:R-:W3:Y:S04]  /*1bab0*/  LDL.LU.64 R24, [R1+0x490] ;  /* 0x0004900001187983 */ /* 0x000ee80000300a00 */
[----:B------:R1:W-:Y:S04]  /*1bac0*/  STL.64 [R1+0xde0], R44 ;  /* 0x000de02c01007387 */ /* 0x0003e80000100a00 */
[----:B------:R-:W-:Y:S01]  /*1bad0*/  STL.64 [R1+0xdb8], R226 ;  /* 0x000db8e201007387 */ /* 0x000fe20000100a00 */
[----:B------:R-:W-:-:S04]  /*1bae0*/  IMAD.WIDE R228, R251, 0x4, R14 ;  /* 0x00000004fbe47825 */ /* 0x000fc800078e020e */
[C---:B--2---:R-:W-:Y:S02]  /*1baf0*/  IMAD.WIDE R242, R251.reuse, 0x4, R12 ;  /* 0x00000004fbf27825 */ /* 0x044fe400078e020c */
[----:B------:R-:W2:Y:S02]  /*1bb00*/  LDL.LU.64 R12, [R1+0x488] ;  /* 0x00048800010c7983 */ /* 0x000ea40000300a00 */
[C---:B----4-:R-:W-:Y:S02]  /*1bb10*/  IMAD.WIDE R180, R251.reuse, 0x4, R20 ;  /* 0x00000004fbb47825 */ /* 0x050fe400078e0214 */
[----:B------:R-:W-:Y:S04]  /*1bb20*/  STL.64 [R1+0xdd8], R188 ;  /* 0x000dd8bc01007387 */ /* 0x000fe80000100a00 */
[----:B------:R-:W4:Y:S04]  /*1bb30*/  LDL.LU.64 R20, [R1+0x438] ;  /* 0x0004380001147983 */ /* 0x000f280000300a00 */
[----:B------:R-:W4:Y:S01]  /*1bb40*/  LDL.LU.64 R14, [R1+0x3e8] ;  /* 0x0003e800010e7983 */ /* 0x000f220000300a00 */
[----:B---3--:R-:W-:-:S03]  /*1bb50*/  IMAD.WIDE R2, R251, 0x4, R244 ;  /* 0x00000004fb027825 */ /* 0x008fc600078e02f4 */
[----:B------:R-:W3:Y:S04]  /*1bb60*/  LDL.LU.64 R244, [R1+0x378] ;  /* 0x0003780001f47983 */ /* 0x000ee80000300a00 */
[----:B------:R1:W-:Y:S01]  /*1bb70*/  STL.64 [R1+0xdf0], R242 ;  /* 0x000df0f201007387 */ /* 0x0003e20000100a00 */
[----:B------:R-:W-:-:S03]  /*1bb80*/  IMAD.WIDE R196, R251, 0x4, R38 ;  /* 0x00000004fbc47825 */ /* 0x000fc600078e0226 */
[----:B------:R-:W-:Y:S04]  /*1bb90*/  STL.64 [R1+0xdd0], R228 ;  /* 0x000dd0e401007387 */ /* 0x000fe80000100a00 */
[----:B------:R-:W-:Y:S04]  /*1bba0*/  STL.64 [R1+0xde8], R180 ;  /* 0x000de8b401007387 */ /* 0x000fe80000100a00 */
[----:B------:R1:W-:Y:S01]  /*1bbb0*/  STL.64 [R1+0xe00], R2 ;  /* 0x000e000201007387 */ /* 0x0003e20000100a00 */
[----:B------:R-:W-:-:S03]  /*1bbc0*/  IMAD.WIDE R214, R251, 0x4, R22 ;  /* 0x00000004fbd67825 */ /* 0x000fc600078e0216 */
[----:B------:R-:W3:Y:S01]  /*1bbd0*/  LDL.LU.64 R32, [R1+0x368] ;  /* 0x0003680001207983 */ /* 0x000ee20000300a00 */
[----:B------:R-:W-:-:S03]  /*1bbe0*/  IMAD.WIDE R212, R251, 0x4, R16 ;  /* 0x00000004fbd47825 */ /* 0x000fc600078e0210 */
[----:B------:R-:W3:Y:S04]  /*1bbf0*/  LDL.LU.64 R16, [R1+0xda0] ;  /* 0x000da00001107983 */ /* 0x000ee80000300a00 */
[----:B------:R-:W-:Y:S04]  /*1bc00*/  STL.64 [R1+0xdf8], R196 ;  /* 0x000df8c401007387 */ /* 0x000fe80000100a00 */
[----:B------:R1:W-:Y:S01]  /*1bc10*/  STL.64 [R1+0xe10], R214 ;  /* 0x000e10d601007387 */ /* 0x0003e20000100a00 */
[----:B------:R-:W-:-:S03]  /*1bc20*/  IMAD.WIDE R182, R251, 0x4, R18 ;  /* 0x00000004fbb67825 */ /* 0x000fc600078e0212 */
[----:B------:R-:W3:Y:S04]  /*1bc30*/  LDL.LU.64 R22, [R1+0xd98] ;  /* 0x000d980001167983 */ /* 0x000ee80000300a00 */
[----:B------:R-:W3:Y:S01]  /*1bc40*/  LDL.LU.64 R18, [R1+0xd90] ;  /* 0x000d900001127983 */ /* 0x000ee20000300a00 */
[----:B------:R-:W-:-:S03]  /*1bc50*/  IMAD.WIDE R210, R251, 0x4, R202 ;  /* 0x00000004fbd27825 */ /* 0x000fc600078e02ca */
[----:B------:R-:W3:Y:S01]  /*1bc60*/  LDL.LU.64 R202, [R1+0xd88] ;  /* 0x000d880001ca7983 */ /* 0x000ee20000300a00 */
[----:B------:R-:W-:-:S03]  /*1bc70*/  IMAD.WIDE R184, R251, 0x4, R28 ;  /* 0x00000004fbb87825 */ /* 0x000fc600078e021c */
[----:B------:R1:W-:Y:S01]  /*1bc80*/  STL.64 [R1+0xe20], R212 ;  /* 0x000e20d401007387 */ /* 0x0003e20000100a00 */
[----:B------:R-:W-:-:S03]  /*1bc90*/  IMAD.WIDE R178, R251, 0x4, R36 ;  /* 0x00000004fbb27825 */ /* 0x000fc600078e0224 */
[----:B------:R-:W-:Y:S01]  /*1bca0*/  STL.64 [R1+0xe08], R184 ;  /* 0x000e08b801007387 */ /* 0x000fe20000100a00 */
[----:B------:R-:W-:-:S03]  /*1bcb0*/  IMAD.WIDE R208, R251, 0x4, R24 ;  /* 0x00000004fbd07825 */ /* 0x000fc600078e0218 */
[----:B------:R-:W3:Y:S04]  /*1bcc0*/  LDL.LU.64 R36, [R1+0xd80] ;  /* 0x000d800001247983 */ /* 0x000ee80000300a00 */
[----:B------:R-:W3:Y:S04]  /*1bcd0*/  LDL.LU.64 R24, [R1+0xd78] ;  /* 0x000d780001187983 */ /* 0x000ee80000300a00 */
[----:B------:R1:W-:Y:S04]  /*1bce0*/  STL.64 [R1+0xe30], R210 ;  /* 0x000e30d201007387 */ /* 0x0003e80000100a00 */
[----:B------:R-:W-:Y:S01]  /*1bcf0*/  STL.64 [R1+0xe18], R182 ;  /* 0x000e18b601007387 */ /* 0x000fe20000100a00 */
[----:B--2---:R-:W-:-:S03]  /*1bd00*/  IMAD.WIDE R194, R251, 0x4, R12 ;  /* 0x00000004fbc27825 */ /* 0x004fc600078e020c */
[----:B------:R-:W2:Y:S01]  /*1bd10*/  LDL.LU.64 R12, [R1+0xd70] ;  /* 0x000d7000010c7983 */ /* 0x000ea20000300a00 */
[----:B----4-:R-:W-:-:S03]  /*1bd20*/  IMAD.WIDE R206, R251, 0x4, R20 ;  /* 0x00000004fbce7825 */ /* 0x010fc600078e0214 */
[----:B------:R-:W4:Y:S04]  /*1bd30*/  LDL.LU.64 R20, [R1+0xd68] ;  /* 0x000d680001147983 */ /* 0x000f280000300a00 */
[----:B------:R1:W-:Y:S01]  /*1bd40*/  STL.64 [R1+0xe40], R208 ;  /* 0x000e40d001007387 */ /* 0x0003e20000100a00 */
[----:B------:R-:W-:-:S03]  /*1bd50*/  IMAD.WIDE R200, R251, 0x4, R14 ;  /* 0x00000004fbc87825 */ /* 0x000fc600078e020e */
[----:B------:R-:W-:Y:S04]  /*1bd60*/  STL.64 [R1+0xe28], R178 ;  /* 0x000e28b201007387 */ /* 0x000fe80000100a00 */
[----:B------:R-:W4:Y:S01]  /*1bd70*/  LDL.LU.64 R26, [R1+0xd60] ;  /* 0x000d6000011a7983 */ /* 0x000f220000300a00 */
[----:B---3--:R-:W-:-:S03]  /*1bd80*/  IMAD.WIDE R244, R251, 0x4, R244 ;  /* 0x00000004fbf47825 */ /* 0x008fc600078e02f4 */
[----:B------:R-:W3:Y:S04]  /*1bd90*/  LDL.LU.64 R28, [R1+0xd58] ;  /* 0x000d5800011c7983 */ /* 0x000ee80000300a00 */
[----:B------:R-:W3:Y:S04]  /*1bda0*/  LDL.LU.64 R38, [R1+0xd50] ;  /* 0x000d500001267983 */ /* 0x000ee80000300a00 */
[----:B------:R-:W3:Y:S01]  /*1bdb0*/  LDL.LU.64 R14, [R1+0xd48] ;  /* 0x000d4800010e7983 */ /* 0x000ee20000300a00 */
[----:B------:R-:W-:-:S03]  /*1bdc0*/  IMAD.WIDE R176, R251, 0x4, R32 ;  /* 0x00000004fbb07825 */ /* 0x000fc600078e0220 */
[----:B------:R1:W-:Y:S04]  /*1bdd0*/  STL.64 [R1+0xe50], R206 ;  /* 0x000e50ce01007387 */ /* 0x0003e80000100a00 */
[----:B------:R-:W-:Y:S01]  /*1bde0*/  STL.64 [R1+0xe38], R194 ;  /* 0x000e38c201007387 */ /* 0x000fe20000100a00 */
[----:B------:R-:W-:-:S03]  /*1bdf0*/  IMAD.WIDE R174, R251, 0x4, R16 ;  /* 0x00000004fbae7825 */ /* 0x000fc600078e0210 */
[----:B------:R-:W3:Y:S04]  /*1be00*/  LDL.LU.64 R16, [R1+0xd40] ;  /* 0x000d400001107983 */ /* 0x000ee80000300a00 */
[----:B------:R1:W-:Y:S04]  /*1be10*/  STL.64 [R1+0xe60], R244 ;  /* 0x000e60f401007387 */ /* 0x0003e80000100a00 */
[----:B------:R1:W-:Y:S04]  /*1be20*/  STL.64 [R1+0xe48], R200 ;  /* 0x000e48c801007387 */ /* 0x0003e80000100a00 */
[----:B------:R1:W-:Y:S01]  /*1be30*/  STL.64 [R1+0xe58], R176 ;  /* 0x000e58b001007387 */ /* 0x0003e20000100a00 */
[----:B------:R-:W-:-:S03]  /*1be40*/  IMAD.WIDE R108, R251, 0x4, R18 ;  /* 0x00000004fb6c7825 */ /* 0x000fc600078e0212 */
[----:B------:R-:W3:Y:S01]  /*1be50*/  LDL.LU.64 R18, [R1+0xd38] ;  /* 0x000d380001127983 */ /* 0x000ee20000300a00 */
[----:B------:R-:W-:-:S03]  /*1be60*/  IMAD.WIDE R94, R251, 0x4, R202 ;  /* 0x00000004fb5e7825 */ /* 0x000fc600078e02ca */
[----:B------:R-:W3:Y:S01]  /*1be70*/  LDL.LU.64 R202, [R1+0xd30] ;  /* 0x000d300001ca7983 */ /* 0x000ee20000300a00 */
[----:B------:R-:W-:-:S03]  /*1be80*/  IMAD.WIDE R140, R251, 0x4, R22 ;  /* 0x00000004fb8c7825 */ /* 0x000fc600078e0216 */
[----:B------:R-:W-:Y:S04]  /*1be90*/  STL.64 [R1+0x490], R174 ;  /* 0x000490ae01007387 */ /* 0x000fe80000100a00 */
[----:B------:R-:W-:Y:S01]  /*1bea0*/  STL.64 [R1+0x488], R140 ;  /* 0x0004888c01007387 */ /* 0x000fe20000100a00 */
[----:B------:R-:W-:-:S03]  /*1beb0*/  IMAD.WIDE R22, R251, 0x4, R36 ;  /* 0x00000004fb167825 */ /* 0x000fc600078e0224 */
[----:B------:R-:W3:Y:S01]  /*1bec0*/  LDL.LU.64 R36, [R1+0xd28] ;  /* 0x000d280001247983 */ /* 0x000ee20000300a00 */
[----:B------:R-:W-:-:S03]  /*1bed0*/  IMAD.WIDE R154, R251, 0x4, R24 ;  /* 0x00000004fb9a7825 */ /* 0x000fc600078e0218 */
[----:B------:R-:W3:Y:S04]  /*1bee0*/  LDL.LU.64 R24, [R1+0xd20] ;  /* 0x000d200001187983 */ /* 0x000ee80000300a00 */
[----:B------:R-:W-:Y:S01]  /*1bef0*/  STL.64 [R1+0x438], R108 ;  /* 0x0004386c01007387 */ /* 0x000fe20000100a00 */
[----:B--2---:R-:W-:-:S03]  /*1bf00*/  IMAD.WIDE R122, R251, 0x4, R12 ;  /* 0x00000004fb7a7825 */ /* 0x004fc600078e020c */
[----:B------:R-:W2:Y:S04]  /*1bf10*/  LDL.LU.64 R12, [R1+0xd18] ;  /* 0x000d1800010c7983 */ /* 0x000ea80000300a00 */
[----:B------:R-:W-:Y:S01]  /*1bf20*/  STL.64 [R1+0x3e8], R94 ;  /* 0x0003e85e01007387 */ /* 0x000fe20000100a00 */
[----:B----4-:R-:W-:-:S03]  /*1bf30*/  IMAD.WIDE R4, R251, 0x4, R20 ;  /* 0x00000004fb047825 */ /* 0x010fc600078e0214 */
[----:B------:R-:W-:Y:S04]  /*1bf40*/  STL.64 [R1+0x4e8], R154 ;  /* 0x0004e89a01007387 */ /* 0x000fe80000100a00 */
[----:B------:R-:W4:Y:S04]  /*1bf50*/  LDL.LU.64 R20, [R1+0xd10] ;  /* 0x000d100001147983 */ /* 0x000f280000300a00 */
[----:B------:R-:W-:Y:S01]  /*1bf60*/  STL.64 [R1+0x378], R22 ;  /* 0x0003781601007387 */ /* 0x000fe20000100a00 */
[----:B------:R-:W-:-:S03]  /*1bf70*/  IMAD.WIDE R72, R251, 0x4, R26 ;  /* 0x00000004fb487825 */ /* 0x000fc600078e021a */
[----:B------:R-:W-:Y:S04]  /*1bf80*/  STL.64 [R1+0x4f0], R122 ;  /* 0x0004f07a01007387 */ /* 0x000fe80000100a00 */
[----:B------:R-:W-:Y:S01]  /*1bf90*/  STL.64 [R1+0x510], R4 ;  /* 0x0005100401007387 */ /* 0x000fe20000100a00 */
[----:B---3--:R-:W-:-:S03]  /*1bfa0*/  IMAD.WIDE R28, R251, 0x4, R28 ;  /* 0x00000004fb1c7825 */ /* 0x008fc600078e021c */
[----:B------:R-:W3:Y:S01]  /*1bfb0*/  LDL.LU.64 R34, [R1+0x788] ;  /* 0x0007880001227983 */ /* 0x000ee20000300a00 */
[----:B------:R-:W-:-:S03]  /*1bfc0*/  IMAD.WIDE R162, R251, 0x4, R38 ;  /* 0x00000004fba27825 */ /* 0x000fc600078e0226 */
[----:B------:R-:W3:Y:S01]  /*1bfd0*/  LDL.LU.64 R40, [R1+0x780] ;  /* 0x0007800001287983 */ /* 0x000ee20000300a00 */
[----:B------:R-:W-:-:S03]  /*1bfe0*/  IMAD.WIDE R126, R251, 0x4, R14 ;  /* 0x00000004fb7e7825 */ /* 0x000fc600078e020e */
[----:B------:R-:W3:Y:S04]  /*1bff0*/  LDL.LU.64 R14, [R1+0x778] ;  /* 0x00077800010e7983 */ /* 0x000ee80000300a00 */
[----:B------:R-:W-:Y:S04]  /*1c000*/  STL.64 [R1+0x518], R72 ;  /* 0x0005184801007387 */ /* 0x000fe80000100a00 */
[----:B------:R-:W3:Y:S01]  /*1c010*/  LDL.LU.64 R30, [R1+0x770] ;  /* 0x00077000011e7983 */ /* 0x000ee20000300a00 */
[----:B------:R-:W-:-:S03]  /*1c020*/  IMAD.WIDE R92, R251, 0x4, R16 ;  /* 0x00000004fb5c7825 */ /* 0x000fc600078e0210 */
[----:B------:R-:W3:Y:S04]  /*1c030*/  LDL.LU.64 R16, [R1+0x768] ;  /* 0x0007680001107983 */ /* 0x000ee80000300a00 */
[----:B------:R-:W-:Y:S04]  /*1c040*/  STL.64 [R1+0x578], R162 ;  /* 0x000578a201007387 */ /* 0x000fe80000100a00 */
[----:B------:R-:W-:Y:S04]  /*1c050*/  STL.64 [R1+0x550], R28 ;  /* 0x0005501c01007387 */ /* 0x000fe80000100a00 */
[----:B------:R-:W-:Y:S01]  /*1c060*/  STL.64 [R1+0x588], R126 ;  /* 0x0005887e01007387 */ /* 0x000fe20000100a00 */
[----:B------:R-:W-:-:S03]  /*1c070*/  IMAD.WIDE R78, R251, 0x4, R18 ;  /* 0x00000004fb4e7825 */ /* 0x000fc600078e0212 */
[----:B------:R-:W3:Y:S04]  /*1c080*/  LDL.LU.64 R32, [R1+0x760] ;  /* 0x0007600001207983 */ /* 0x000ee80000300a00 */
[----:B------:R-:W3:Y:S01]  /*1c090*/  LDL.LU.64 R26, [R1+0x758] ;  /* 0x00075800011a7983 */ /* 0x000ee20000300a00 */
[----:B------:R-:W-:-:S03]  /*1c0a0*/  IMAD.WIDE R18, R251, 0x4, R202 ;  /* 0x00000004fb127825 */ /* 0x000fc600078e02ca */
[----:B------:R-:W3:Y:S04]  /*1c0b0*/  LDL.LU.64 R202, [R1+0x750] ;  /* 0x0007500001ca7983 */ /* 0x000ee80000300a00 */
[----:B------:R-:W-:Y:S04]  /*1c0c0*/  STL.64 [R1+0x5b0], R92 ;  /* 0x0005b05c01007387 */ /* 0x000fe80000100a00 */
[----:B------:R-:W-:Y:S04]  /*1c0d0*/  STL.64 [R1+0x5c8], R78 ;  /* 0x0005c84e01007387 */ /* 0x000fe80000100a00 */
[----:B------:R-:W3:Y:S01]  /*1c0e0*/  LDL.LU.64 R38, [R1+0x748] ;  /* 0x0007480001267983 */ /* 0x000ee20000300a00 */
[----:B------:R-:W-:-:S04]  /*1c0f0*/  IMAD.WIDE R164, R251, 0x4, R36 ;  /* 0x00000004fba47825 */ /* 0x000fc800078e0224 */
[C---:B------:R-:W-:Y:S02]  /*1c100*/  IMAD.WIDE R116, R251.reuse, 0x4, R24 ;  /* 0x00000004fb747825 */ /* 0x040fe400078e0218 */
[----:B------:R-:W3:Y:S04]  /*1c110*/  LDL.LU.64 R24, [R1+0x740] ;  /* 0x0007400001187983 */ /* 0x000ee80000300a00 */
[----:B------:R-:W-:Y:S01]  /*1c120*/  STL.64 [R1+0x5f8], R164 ;  /* 0x0005f8a401007387 */ /* 0x000fe20000100a00 */
[----:B------:R-:W-:-:S03]  /*1c130*/  IMAD.WIDE R36, R251, 0x4, R248 ;  /* 0x00000004fb247825 */ /* 0x000fc600078e02f8 */
[----:B------:R-:W-:Y:S04]  /*1c140*/  STL.64 [R1+0x5d0], R18 ;  /* 0x0005d01201007387 */ /* 0x000fe80000100a00 */
[----:B------:R-:W-:Y:S01]  /*1c150*/  STL.64 [R1+0x608], R116 ;  /* 0x0006087401007387 */ /* 0x000fe20000100a00 */
[----:B--2---:R-:W-:-:S03]  /*1c160*/  IMAD.WIDE R102, R251, 0x4, R12 ;  /* 0x00000004fb667825 */ /* 0x004fc600078e020c */
[----:B------:R-:W2:Y:S01]  /*1c170*/  LDL.LU.64 R12, [R1+0x6d0] ;  /* 0x0006d000010c7983 */ /* 0x000ea20000300a00 */
[----:B----4-:R-:W-:-:S03]  /*1c180*/  IMAD.WIDE R58, R251, 0x4, R20 ;  /* 0x00000004fb3a7825 */ /* 0x010fc600078e0214 */
[----:B------:R-:W4:Y:S04]  /*1c190*/  LDL.LU.64 R20, [R1+0x6e0] ;  /* 0x0006e00001147983 */ /* 0x000f280000300a00 */
[----:B------:R-:W4:Y:S04]  /*1c1a0*/  LDL.LU.64 R248, [R1+0x6f0] ;  /* 0x0006f00001f87983 */ /* 0x000f280000300a00 */
[----:B------:R-:W-:Y:S01]  /*1c1b0*/  STL.64 [R1+0x610], R102 ;  /* 0x0006106601007387 */ /* 0x000fe20000100a00 */
[----:B---3--:R-:W-:-:S03]  /*1c1c0*/  IMAD.WIDE R150, R251, 0x4, R34 ;  /* 0x00000004fb967825 */ /* 0x008fc600078e0222 */
[----:B------:R-:W-:Y:S01]  /*1c1d0*/  STL.64 [R1+0x618], R58 ;  /* 0x0006183a01007387 */ /* 0x000fe20000100a00 */
[----:B------:R-:W-:-:S04]  /*1c1e0*/  IMAD.WIDE R134, R251, 0x4, R40 ;  /* 0x00000004fb867825 */ /* 0x000fc800078e0228 */
[C---:B------:R-:W-:Y:S02]  /*1c1f0*/  IMAD.WIDE R124, R251.reuse, 0x4, R14 ;  /* 0x00000004fb7c7825 */ /* 0x040fe400078e020e */
[----:B------:R-:W3:Y:S04]  /*1c200*/  LDL.LU.64 R14, [R1+0x6f8] ;  /* 0x0006f800010e7983 */ /* 0x000ee80000300a00 */
[----:B------:R-:W-:Y:S01]  /*1c210*/  STL.64 [R1+0x648], R150 ;  /* 0x0006489601007387 */ /* 0x000fe20000100a00 */
[----:B------:R-:W-:-:S03]  /*1c220*/  IMAD.WIDE R74, R251, 0x4, R30 ;  /* 0x00000004fb4a7825 */ /* 0x000fc600078e021e */
[----:B------:R-:W-:Y:S01]  /*1c230*/  STL.64 [R1+0x628], R36 ;  /* 0x0006282401007387 */ /* 0x000fe20000100a00 */
[----:B------:R-:W-:-:S03]  /*1c240*/  IMAD.WIDE R16, R251, 0x4, R16 ;  /* 0x00000004fb107825 */ /* 0x000fc600078e0210 */
[----:B------:R-:W-:Y:S04]  /*1c250*/  STL.64 [R1+0x650], R134 ;  /* 0x0006508601007387 */ /* 0x000fe80000100a00 */
[----:B------:R-:W3:Y:S04]  /*1c260*/  LDL.LU.64 R40, [R1+0x718] ;  /* 0x0007180001287983 */ /* 0x000ee80000300a00 */
[----:B------:R-:W-:Y:S04]  /*1c270*/  STL.64 [R1+0x658], R124 ;  /* 0x0006587c01007387 */ /* 0x000fe80000100a00 */
[----:B------:R-:W-:Y:S01]  /*1c280*/  STL.64 [R1+0x670], R74 ;  /* 0x0006704a01007387 */ /* 0x000fe20000100a00 */
[----:B------:R-:W-:-:S03]  /*1c290*/  IMAD.WIDE R152, R251, 0x4, R32 ;  /* 0x00000004fb987825 */ /* 0x000fc600078e0220 */
[----:B------:R-:W3:Y:S01]  /*1c2a0*/  LDL.LU.64 R32, [R1+0x738] ;  /* 0x0007380001207983 */ /* 0x000ee20000300a00 */
[----:B------:R-:W-:-:S04]  /*1c2b0*/  IMAD.WIDE R120, R251, 0x4, R26 ;  /* 0x00000004fb787825 */ /* 0x000fc800078e021a */
[C---:B------:R-:W-:Y:S02]  /*1c2c0*/  IMAD.WIDE R90, R251.reuse, 0x4, R202 ;  /* 0x00000004fb5a7825 */ /* 0x040fe400078e02ca */
[----:B------:R-:W3:Y:S04]  /*1c2d0*/  LDL.LU.64 R202, [R1+0x730] ;  /* 0x0007300001ca7983 */ /* 0x000ee80000300a00 */
[----:B------:R-:W-:Y:S04]  /*1c2e0*/  STL.64 [R1+0x698], R152 ;  /* 0x0006989801007387 */ /* 0x000fe80000100a00 */
[----:B------:R-:W-:Y:S01]  /*1c2f0*/  STL.64 [R1+0x680], R16 ;  /* 0x0006801001007387 */ /* 0x000fe20000100a00 */
[----:B------:R-:W-:-:S03]  /*1c300*/  IMAD.WIDE R62, R251, 0x4, R38 ;  /* 0x00000004fb3e7825 */ /* 0x000fc600078e0226 */
[----:B------:R-:W-:Y:S04]  /*1c310*/  STL.64 [R1+0x6a0], R120 ;  /* 0x0006a07801007387 */ /* 0x000fe80000100a00 */
[----:B------:R-:W3:Y:S04]  /*1c320*/  LDL.LU.64 R38, [R1+0x2f8] ;  /* 0x0002f80001267983 */ /* 0x000ee80000300a00 */
[----:B------:R-:W3:Y:S01]  /*1c330*/  LDL.LU.64 R48, [R1+0x710] ;  /* 0x0007100001307983 */ /* 0x000ee20000300a00 */
[----:B------:R-:W-:-:S03]  /*1c340*/  IMAD.WIDE R24, R251, 0x4, R24 ;  /* 0x00000004fb187825 */ /* 0x000fc600078e0218 */
[----:B------:R-:W-:Y:S04]  /*1c350*/  STL.64 [R1+0x6b0], R90 ;  /* 0x0006b05a01007387 */ /* 0x000fe80000100a00 */
[----:B------:R-:W3:Y:S04]  /*1c360*/  LDL.LU.64 R30, [R1+0x708] ;  /* 0x00070800011e7983 */ /* 0x000ee80000300a00 */
[----:B------:R-:W-:Y:S04]  /*1c370*/  STL.64 [R1+0x6b8], R62 ;  /* 0x0006b83e01007387 */ /* 0x000fe80000100a00 */
[----:B------:R-:W3:Y:S01]  /*1c380*/  LDL.LU.64 R26, [R1+0x6e8] ;  /* 0x0006e800011a7983 */ /* 0x000ee20000300a00 */
[----:B--2---:R-:W-:-:S04]  /*1c390*/  IMAD.WIDE R144, R251, 0x4, R12 ;  /* 0x00000004fb907825 */ /* 0x004fc800078e020c */
[----:B----4-:R-:W-:-:S04]  /*1c3a0*/  IMAD.WIDE R118, R251, 0x4, R20 ;  /* 0x00000004fb767825 */ /* 0x010fc800078e0214 */
[C---:B------:R-:W-:Y:S02]  /*1c3b0*/  IMAD.WIDE R98, R251.reuse, 0x4, R248 ;  /* 0x00000004fb627825 */ /* 0x040fe400078e02f8 */
[----:B------:R-:W2:Y:S04]  /*1c3c0*/  LDL.LU.64 R248, [R1+0x6d8] ;  /* 0x0006d80001f87983 */ /* 0x000ea80000300a00 */
[----:B------:R-:W4:Y:S04]  /*1c3d0*/  LDL.LU.64 R12, [R1+0x6c8] ;  /* 0x0006c800010c7983 */ /* 0x000f280000300a00 */
[----:B------:R-:W4:Y:S04]  /*1c3e0*/  LDL.LU.64 R20, [R1+0x6a8] ;  /* 0x0006a80001147983 */ /* 0x000f280000300a00 */
[----:B------:R-:W-:Y:S04]  /*1c3f0*/  STL.64 [R1+0x6d0], R144 ;  /* 0x0006d09001007387 */ /* 0x000fe80000100a00 */
[----:B------:R-:W-:Y:S01]  /*1c400*/  STL.64 [R1+0x6c0], R24 ;  /* 0x0006c01801007387 */ /* 0x000fe20000100a00 */
[----:B---3--:R-:W-:-:S03]  /*1c410*/  IMAD.WIDE R34, R251, 0x4, R14 ;  /* 0x00000004fb227825 */ /* 0x008fc600078e020e */
[----:B------:R-:W-:Y:S01]  /*1c420*/  STL.64 [R1+0x6e0], R118 ;  /* 0x0006e07601007387 */ /* 0x000fe20000100a00 */
[----:B------:R-:W-:-:S03]  /*1c430*/  IMAD.WIDE R14, R251, 0x4, R246 ;  /* 0x00000004fb0e7825 */ /* 0x000fc600078e02f6 */
[----:B------:R-:W3:Y:S04]  /*1c440*/  LDL.LU.64 R246, [R1+0x690] ;  /* 0x0006900001f67983 */ /* 0x000ee80000300a00 */
[----:B------:R-:W-:Y:S04]  /*1c450*/  STL.64 [R1+0x6f0], R98 ;  /* 0x0006f06201007387 */ /* 0x000fe80000100a00 */
[----:B------:R-:W-:Y:S01]  /*1c460*/  STL.64 [R1+0x6f8], R34 ;  /* 0x0006f82201007387 */ /* 0x000fe20000100a00 */
[----:B------:R-:W-:-:S03]  /*1c470*/  IMAD.WIDE R160, R251, 0x4, R40 ;  /* 0x00000004fba07825 */ /* 0x000fc600078e0228 */
[----:B------:R-:W3:Y:S04]  /*1c480*/  LDL.LU.64 R64, [R1+0x688] ;  /* 0x0006880001407983 */ /* 0x000ee80000300a00 */
[----:B------:R-:W-:Y:S04]  /*1c490*/  STL.64 [R1+0x718], R160 ;  /* 0x000718a001007387 */ /* 0x000fe80000100a00 */
[----:B------:R-:W-:Y:S01]  /*1c4a0*/  STL.64 [R1+0x700], R14 ;  /* 0x0007000e01007387 */ /* 0x000fe20000100a00 */
[----:B------:R-:W-:-:S03]  /*1c4b0*/  IMAD.WIDE R40, R251, 0x4, R32 ;  /* 0x00000004fb287825 */ /* 0x000fc600078e0220 */
[----:B------:R-:W3:Y:S04]  /*1c4c0*/  LDL.LU.64 R50, [R1+0x678] ;  /* 0x0006780001327983 */ /* 0x000ee80000300a00 */
[----:B------:R-:W3:Y:S01]  /*1c4d0*/  LDL.LU.64 R32, [R1+0x668] ;  /* 0x0006680001207983 */ /* 0x000ee20000300a00 */
[----:B------:R-:W-:-:S03]  /*1c4e0*/  IMAD.WIDE R230, R251, 0x4, R38 ;  /* 0x00000004fbe67825 */ /* 0x000fc600078e0226 */
[----:B------:R-:W3:Y:S01]  /*1c4f0*/  LDL.LU.64 R38, [R1+0x640] ;  /* 0x0006400001267983 */ /* 0x000ee20000300a00 */
[----:B------:R-:W-:-:S03]  /*1c500*/  IMAD.WIDE R202, R251, 0x4, R202 ;  /* 0x00000004fbca7825 */ /* 0x000fc600078e02ca */
[----:B------:R-:W3:Y:S01]  /*1c510*/  LDL.LU.64 R66, [R1+0x620] ;  /* 0x0006200001427983 */ /* 0x000ee20000300a00 */
[----:B------:R-:W-:-:S03]  /*1c520*/  IMAD.WIDE R146, R251, 0x4, R48 ;  /* 0x00000004fb927825 */ /* 0x000fc600078e0230 */
[----:B------:R-:W-:Y:S01]  /*1c530*/  STL.64 [R1+0x738], R40 ;  /* 0x0007382801007387 */ /* 0x000fe20000100a00 */
[----:B------:R-:W-:-:S03]  /*1c540*/  IMAD.WIDE R114, R251, 0x4, R30 ;  /* 0x00000004fb727825 */ /* 0x000fc600078e021e */
[----:B------:R-:W3:Y:S04]  /*1c550*/  LDL.LU.64 R48, [R1+0x600] ;  /* 0x0006000001307983 */ /* 0x000ee80000300a00 */
[----:B------:R1:W-:Y:S01]  /*1c560*/  STL.64 [R1+0x740], R230 ;  /* 0x000740e601007387 */ /* 0x0003e20000100a00 */
[----:B------:R-:W-:-:S03]  /*1c570*/  IMAD.WIDE R100, R251, 0x4, R26 ;  /* 0x00000004fb647825 */ /* 0x000fc600078e021a */
[----:B------:R-:W-:Y:S04]  /*1c580*/  STL.64 [R1+0x730], R202 ;  /* 0x000730ca01007387 */ /* 0x000fe80000100a00 */
[----:B------:R-:W-:Y:S01]  /*1c590*/  STL.64 [R1+0x710], R146 ;  /* 0x0007109201007387 */ /* 0x000fe20000100a00 */
[----:B--2---:R-:W-:-:S03]  /*1c5a0*/  IMAD.WIDE R30, R251, 0x4, R248 ;  /* 0x00000004fb1e7825 */ /* 0x004fc600078e02f8 */
[----:B------:R-:W2:Y:S01]  /*1c5b0*/  LDL.LU.64 R248, [R1+0x5f0] ;  /* 0x0005f00001f87983 */ /* 0x000ea20000300a00 */
[----:B----4-:R-:W-:-:S03]  /*1c5c0*/  IMAD.WIDE R70, R251, 0x4, R12 ;  /* 0x00000004fb467825 */ /* 0x010fc600078e020c */
[----:B------:R-:W-:Y:S01]  /*1c5d0*/  STL.64 [R1+0x708], R114 ;  /* 0x0007087201007387 */ /* 0x000fe20000100a00 */
[----:B------:R-:W-:-:S03]  /*1c5e0*/  IMAD.WIDE R232, R251, 0x4, R20 ;  /* 0x00000004fbe87825 */ /* 0x000fc600078e0214 */
[----:B------:R-:W4:Y:S04]  /*1c5f0*/  LDL.LU.64 R26, [R1+0x5e8] ;  /* 0x0005e800011a7983 */ /* 0x000f280000300a00 */
[----:B------:R-:W4:Y:S04]  /*1c600*/  LDL.LU.64 R12, [R1+0x5e0] ;  /* 0x0005e000010c7983 */ /* 0x000f280000300a00 */
[----:B------:R-:W-:Y:S04]  /*1c610*/  STL.64 [R1+0x6e8], R100 ;  /* 0x0006e86401007387 */ /* 0x000fe80000100a00 */
[----:B------:R-:W4:Y:S01]  /*1c620*/  LDL.LU.64 R20, [R1+0x5c0] ;  /* 0x0005c00001147983 */ /* 0x000f220000300a00 */
[----:B---3--:R-:W-:-:S03]  /*1c630*/  IMAD.WIDE R148, R251, 0x4, R246 ;  /* 0x00000004fb947825 */ /* 0x008fc600078e02f6 */
[----:B------:R-:W3:Y:S04]  /*1c640*/  LDL.LU.64 R246, [R1+0x570] ;  /* 0x0005700001f67983 */ /* 0x000ee80000300a00 */
[----:B------:R-:W-:Y:S04]  /*1c650*/  STL.64 [R1+0x6d8], R30 ;  /* 0x0006d81e01007387 */ /* 0x000fe80000100a00 */
[----:B------:R1:W-:Y:S01]  /*1c660*/  STL.64 [R1+0x6a8], R232 ;  /* 0x0006a8e801007387 */ /* 0x0003e20000100a00 */
[----:B------:R-:W-:-:S03]  /*1c670*/  IMAD.WIDE R132, R251, 0x4, R64 ;  /* 0x00000004fb847825 */ /* 0x000fc600078e0240 */
[----:B------:R-:W3:Y:S04]  /*1c680*/  LDL.LU.64 R76, [R1+0x560] ;  /* 0x00056000014c7983 */ /* 0x000ee80000300a00 */
[----:B------:R-:W-:Y:S04]  /*1c690*/  STL.64 [R1+0x6c8], R70 ;  /* 0x0006c84601007387 */ /* 0x000fe80000100a00 */
[----:B------:R-:W-:Y:S04]  /*1c6a0*/  STL.64 [R1+0x690], R148 ;  /* 0x0006909401007387 */ /* 0x000fe80000100a00 */
[----:B------:R-:W3:Y:S04]  /*1c6b0*/  LDL.LU.64 R52, [R1+0x548] ;  /* 0x0005480001347983 */ /* 0x000ee80000300a00 */
[----:B------:R-:W-:Y:S04]  /*1c6c0*/  STL.64 [R1+0x688], R132 ;  /* 0x0006888401007387 */ /* 0x000fe80000100a00 */
[----:B------:R-:W3:Y:S01]  /*1c6d0*/  LDL.LU.64 R64, [R1+0x538] ;  /* 0x0005380001407983 */ /* 0x000ee20000300a00 */
[----:B------:R-:W-:-:S03]  /*1c6e0*/  IMAD.WIDE R68, R251, 0x4, R38 ;  /* 0x00000004fb447825 */ /* 0x000fc600078e0226 */
        /* <DEDUP_REMOVED lines=9> */
[----:B------:R-:W-:Y:S04]  /*1c780*/  STL.64 [R1+0x668], R32 ;  /* 0x0006682001007387 */ /* 0x000fe80000100a00 */
[----:B------:R1:W-:Y:S04]  /*1c790*/  STL.64 [R1+0x620], R234 ;  /* 0x000620ea01007387 */ /* 0x0003e80000100a00 */
[----:B------:R-:W3:Y:S04]  /*1c7a0*/  LDL.LU.64 R50, [R1+0x4b8] ;  /* 0x0004b80001327983 */ /* 0x000ee80000300a00 */
[----:B------:R-:W-:Y:S04]  /*1c7b0*/  STL.64 [R1+0x640], R68 ;  /* 0x0006404401007387 */ /* 0x000fe80000100a00 */
[----:B------:R-:W-:Y:S01]  /*1c7c0*/  STL.64 [R1+0x600], R110 ;  /* 0x0006006e01007387 */ /* 0x000fe20000100a00 */
[----:B--2---:R-:W-:-:S04]  /*1c7d0*/  IMAD.WIDE R248, R251, 0x4, R248 ;  /* 0x00000004fbf87825 */ /* 0x004fc800078e02f8 */
[C---:B----4-:R-:W-:Y:S02]  /*1c7e0*/  IMAD.WIDE R88, R251.reuse, 0x4, R26 ;  /* 0x00000004fb587825 */ /* 0x050fe400078e021a */
[----:B------:R-:W2:Y:S02]  /*1c7f0*/  LDL.LU.64 R26, [R1+0x4b0] ;  /* 0x0004b000011a7983 */ /* 0x000ea40000300a00 */
[C---:B------:R-:W-:Y:S02]  /*1c800*/  IMAD.WIDE R66, R251.reuse, 0x4, R12 ;  /* 0x00000004fb427825 */ /* 0x040fe400078e020c */
[----:B------:R-:W-:Y:S04]  /*1c810*/  STL.64 [R1+0x5f0], R248 ;  /* 0x0005f0f801007387 */ /* 0x000fe80000100a00 */
[----:B------:R-:W4:Y:S01]  /*1c820*/  LDL.LU.64 R12, [R1+0x4a8] ;  /* 0x0004a800010c7983 */ /* 0x000f220000300a00 */
[----:B------:R-:W-:-:S03]  /*1c830*/  IMAD.WIDE R60, R251, 0x4, R20 ;  /* 0x00000004fb3c7825 */ /* 0x000fc600078e0214 */
[----:B------:R-:W4:Y:S01]  /*1c840*/  LDL.LU.64 R20, [R1+0x498] ;  /* 0x0004980001147983 */ /* 0x000f220000300a00 */
[----:B---3--:R-:W-:-:S03]  /*1c850*/  IMAD.WIDE R236, R251, 0x4, R246 ;  /* 0x00000004fbec7825 */ /* 0x008fc600078e02f6 */
[----:B------:R-:W3:Y:S04]  /*1c860*/  LDL.LU.64 R246, [R1+0x480] ;  /* 0x0004800001f67983 */ /* 0x000ee80000300a00 */
[----:B------:R-:W-:Y:S04]  /*1c870*/  STL.64 [R1+0x5e8], R88 ;  /* 0x0005e85801007387 */ /* 0x000fe80000100a00 */
[----:B------:R-:W-:Y:S01]  /*1c880*/  STL.64 [R1+0x5e0], R66 ;  /* 0x0005e04201007387 */ /* 0x000fe20000100a00 */
[----:B------:R-:W-:-:S03]  /*1c890*/  IMAD.WIDE R158, R251, 0x4, R76 ;  /* 0x00000004fb9e7825 */ /* 0x000fc600078e024c */
[----:B------:R1:W-:Y:S01]  /*1c8a0*/  STL.64 [R1+0x570], R236 ;  /* 0x000570ec01007387 */ /* 0x0003e20000100a00 */
[----:B------:R-:W-:-:S03]  /*1c8b0*/  IMAD.WIDE R138, R251, 0x4, R52 ;  /* 0x00000004fb8a7825 */ /* 0x000fc600078e0234 */
[----:B------:R-:W3:Y:S04]  /*1c8c0*/  LDL.LU.64 R52, [R1+0x478] ;  /* 0x0004780001347983 */ /* 0x000ee80000300a00 */
[----:B------:R-:W-:Y:S01]  /*1c8d0*/  STL.64 [R1+0x5c0], R60 ;  /* 0x0005c03c01007387 */ /* 0x000fe20000100a00 */
[----:B------:R-:W-:-:S03]  /*1c8e0*/  IMAD.WIDE R80, R251, 0x4, R64 ;  /* 0x00000004fb507825 */ /* 0x000fc600078e0240 */
[----:B------:R-:W-:Y:S01]  /*1c8f0*/  STL.64 [R1+0x560], R158 ;  /* 0x0005609e01007387 */ /* 0x000fe20000100a00 */
[----:B------:R-:W-:-:S03]  /*1c900*/  IMAD.WIDE R64, R251, 0x4, R38 ;  /* 0x00000004fb407825 */ /* 0x000fc600078e0226 */
[----:B------:R-:W3:Y:S04]  /*1c910*/  LDL.LU.64 R38, [R1+0x470] ;  /* 0x0004700001267983 */ /* 0x000ee80000300a00 */
[----:B------:R-:W-:Y:S01]  /*1c920*/  STL.64 [R1+0x548], R138 ;  /* 0x0005488a01007387 */ /* 0x000fe20000100a00 */
[----:B------:R-:W-:-:S03]  /*1c930*/  IMAD.WIDE R10, R251, 0x4, R54 ;  /* 0x00000004fb0a7825 */ /* 0x000fc600078e0236 */
[----:B------:R-:W-:Y:S01]  /*1c940*/  STL.64 [R1+0x538], R80 ;  /* 0x0005385001007387 */ /* 0x000fe20000100a00 */
        /* <DEDUP_REMOVED lines=8> */
[----:B------:R-:W3:Y:S04]  /*1c9d0*/  LDL.LU.64 R166, [R1+0x3d8] ;  /* 0x0003d80001a67983 */ /* 0x000ee80000300a00 */
[----:B------:R-:W-:Y:S04]  /*1c9e0*/  STL.64 [R1+0x508], R56 ;  /* 0x0005083801007387 */ /* 0x000fe80000100a00 */
[----:B------:R-:W-:Y:S04]  /*1c9f0*/  STL.64 [R1+0x4c8], R136 ;  /* 0x0004c88801007387 */ /* 0x000fe80000100a00 */
[----:B------:R-:W3:Y:S04]  /*1ca00*/  LDL.LU.64 R238, [R1+0x3c8] ;  /* 0x0003c80001ee7983 */ /* 0x000ee80000300a00 */
[----:B------:R-:W3:Y:S04]  /*1ca10*/  LDL.LU.64 R128, [R1+0x3b8] ;  /* 0x0003b80001807983 */ /* 0x000ee80000300a00 */
[----:B------:R-:W-:Y:S04]  /*1ca20*/  STL.64 [R1+0x4b8], R112 ;  /* 0x0004b87001007387 */ /* 0x000fe80000100a00 */
[----:B------:R-:W3:Y:S01]  /*1ca30*/  LDL.LU.64 R84, [R1+0x3a8] ;  /* 0x0003a80001547983 */ /* 0x000ee20000300a00 */
[----:B--2---:R-:W-:-:S03]  /*1ca40*/  IMAD.WIDE R96, R251, 0x4, R26 ;  /* 0x00000004fb607825 */ /* 0x004fc600078e021a */
[----:B------:R-:W2:Y:S01]  /*1ca50*/  LDL.LU.64 R26, [R1+0x398] ;  /* 0x00039800011a7983 */ /* 0x000ea20000300a00 */
[----:B----4-:R-:W-:-:S04]  /*1ca60*/  IMAD.WIDE R50, R251, 0x4, R12 ;  /* 0x00000004fb327825 */ /* 0x010fc800078e020c */
[C---:B------:R-:W-:Y:S02]  /*1ca70*/  IMAD.WIDE R12, R251.reuse, 0x4, R20 ;  /* 0x00000004fb0c7825 */ /* 0x040fe400078e0214 */
[----:B------:R-:W4:Y:S02]  /*1ca80*/  LDL.LU.64 R20, [R1+0x388] ;  /* 0x0003880001147983 */ /* 0x000f240000300a00 */
[C---:B---3--:R-:W-:Y:S02]  /*1ca90*/  IMAD.WIDE R156, R251.reuse, 0x4, R246 ;  /* 0x00000004fb9c7825 */ /* 0x048fe400078e02f6 */
[----:B------:R-:W3:Y:S04]  /*1caa0*/  LDL.LU.64 R246, [R1+0x358] ;  /* 0x0003580001f67983 */ /* 0x000ee80000300a00 */
[----:B------:R-:W-:Y:S04]  /*1cab0*/  STL.64 [R1+0x4b0], R96 ;  /* 0x0004b06001007387 */ /* 0x000fe80000100a00 */
[----:B------:R-:W3:Y:S04]  /*1cac0*/  LDL.LU.64 R130, [R1+0x348] ;  /* 0x0003480001827983 */ /* 0x000ee80000300a00 */
[----:B------:R-:W3:Y:S04]  /*1cad0*/  LDL.LU.64 R104, [R1+0x338] ;  /* 0x0003380001687983 */ /* 0x000ee80000300a00 */
[----:B------:R-:W-:Y:S04]  /*1cae0*/  STL.64 [R1+0x4a8], R50 ;  /* 0x0004a83201007387 */ /* 0x000fe80000100a00 */
[----:B------:R1:W-:Y:S01]  /*1caf0*/  STL.64 [R1+0x480], R156 ;  /* 0x0004809c01007387 */ /* 0x0003e20000100a00 */
[----:B------:R-:W-:-:S03]  /*1cb00*/  IMAD.WIDE R142, R251, 0x4, R52 ;  /* 0x00000004fb8e7825 */ /* 0x000fc600078e0234 */
[----:B------:R-:W3:Y:S01]  /*1cb10*/  LDL.LU.64 R76, [R1+0x328] ;  /* 0x00032800014c7983 */ /* 0x000ee20000300a00 */
[----:B------:R-:W-:-:S03]  /*1cb20*/  IMAD.WIDE R106, R251, 0x4, R38 ;  /* 0x00000004fb6a7825 */ /* 0x000fc600078e0226 */
[----:B------:R-:W3:Y:S04]  /*1cb30*/  LDL.LU.64 R38, [R1+0x318] ;  /* 0x0003180001267983 */ /* 0x000ee80000300a00 */
[----:B------:R-:W3:Y:S04]  /*1cb40*/  LDL.LU.64 R52, [R1+0x308] ;  /* 0x0003080001347983 */ /* 0x000ee80000300a00 */
[----:B------:R-:W-:Y:S04]  /*1cb50*/  STL.64 [R1+0x498], R12 ;  /* 0x0004980c01007387 */ /* 0x000fe80000100a00 */
[----:B------:R-:W-:Y:S04]  /*1cb60*/  STL.64 [R1+0x478], R142 ;  /* 0x0004788e01007387 */ /* 0x000fe80000100a00 */
[----:B------:R-:W3:Y:S04]  /*1cb70*/  LDL.64 R218, [R1+0x5a8] ;  /* 0x0005a80001da7983 */ /* 0x000ee80000100a00 */
[----:B------:R-:W3:Y:S04]  /*1cb80*/  LDL.64 R190, [R1+0x590] ;  /* 0x0005900001be7983 */ /* 0x000ee80000100a00 */
[----:B------:R-:W-:Y:S04]  /*1cb90*/  STL.64 [R1+0x470], R106 ;  /* 0x0004706a01007387 */ /* 0x000fe80000100a00 */
[----:B------:R-:W3:Y:S01]  /*1cba0*/  LDL.64 R216, [R1+0x630] ;  /* 0x0006300001d87983 */ /* 0x000ee20000100a00 */
[----:B------:R-:W-:-:S04]  /*1cbb0*/  IMAD.WIDE R82, R251, 0x4, R82 ;  /* 0x00000004fb527825 */ /* 0x000fc800078e0252 */
        /* <DEDUP_REMOVED lines=11> */
[----:B------:R-:W-:Y:S04]  /*1cc70*/  STL.64 [R1+0x3b8], R128 ;  /* 0x0003b88001007387 */ /* 0x000fe80000100a00 */
[----:B------:R-:W-:Y:S01]  /*1cc80*/  STL.64 [R1+0x3a8], R84 ;  /* 0x0003a85401007387 */ /* 0x000fe20000100a00 */
[----:B--2---:R-:W-:-:S05]  /*1cc90*/  IMAD.WIDE R26, R251, 0x4, R26 ;  /* 0x00000004fb1a7825 */ /* 0x004fca00078e021a */
[----:B------:R-:W-:Y:S01]  /*1cca0*/  STL.64 [R1+0x398], R26 ;  /* 0x0003981a01007387 */ /* 0x000fe20000100a00 */
[----:B----4-:R-:W-:-:S04]  /*1ccb0*/  IMAD.WIDE R20, R251, 0x4, R20 ;  /* 0x00000004fb147825 */ /* 0x010fc800078e0214 */
[----:B---3--:R-:W-:-:S05]  /*1ccc0*/  IMAD.WIDE R246, R251, 0x4, R246 ;  /* 0x00000004fbf67825 */ /* 0x008fca00078e02f6 */
[----:B------:R2:W-:Y:S01]  /*1ccd0*/  STL.64 [R1+0x770], R246 ;  /* 0x000770f601007387 */ /* 0x0005e20000100a00 */
[----:B------:R-:W-:-:S03]  /*1cce0*/  IMAD.WIDE R130, R251, 0x4, R130 ;  /* 0x00000004fb827825 */ /* 0x000fc600078e0282 */
[----:B------:R-:W-:Y:S01]  /*1ccf0*/  STL.64 [R1+0x388], R20 ;  /* 0x0003881401007387 */ /* 0x000fe20000100a00 */
[----:B------:R-:W-:-:S03]  /*1cd00*/  IMAD.WIDE R104, R251, 0x4, R104 ;  /* 0x00000004fb687825 */ /* 0x000fc600078e0268 */
[----:B------:R3:W-:Y:S04]  /*1cd10*/  STL.64 [R1+0x768], R130 ;  /* 0x0007688201007387 */ /* 0x0007e80000100a00 */
[----:B------:R4:W-:Y:S01]  /*1cd20*/  STL.64 [R1+0x760], R104 ;  /* 0x0007606801007387 */ /* 0x0009e20000100a00 */
[----:B------:R-:W-:-:S05]  /*1cd30*/  IMAD.WIDE R76, R251, 0x4, R76 ;  /* 0x00000004fb4c7825 */ /* 0x000fca00078e024c */
[----:B------:R4:W-:Y:S01]  /*1cd40*/  STL.64 [R1+0x758], R76 ;  /* 0x0007584c01007387 */ /* 0x0009e20000100a00 */
[----:B------:R-:W-:-:S04]  /*1cd50*/  IMAD.WIDE R38, R251, 0x4, R38 ;  /* 0x00000004fb267825 */ /* 0x000fc800078e0226 */
[C---:B------:R-:W-:Y:S01]  /*1cd60*/  IMAD.WIDE R52, R251.reuse, 0x4, R52 ;  /* 0x00000004fb347825 */ /* 0x040fe200078e0234 */
[----:B------:R-:W-:Y:S04]  /*1cd70*/  LDGSTS.E [R240+0x20000], desc[UR8][R218.64], P0 ;  /* 0x20000000daf07fae */ /* 0x000fe80008121848 */
[----:B------:R-:W-:Y:S04]  /*1cd80*/  LDGSTS.E [R240+0x20400], desc[UR8][R190.64], P0 ;  /* 0x20400000bef07fae */ /* 0x000fe80008121848 */
[----:B------:R-:W2:Y:S04]  /*1cd90*/  LDL.LU.64 R218, [R1+0x1570] ;  /* 0x0015700001da7983 */ /* 0x000ea80000300a00 */
[----:B------:R4:W-:Y:S04]  /*1cda0*/  STL.64 [R1+0x750], R38 ;  /* 0x0007502601007387 */ /* 0x0009e80000100a00 */
[----:B------:R-:W3:Y:S04]  /*1cdb0*/  LDL.LU.64 R190, [R1+0x1568] ;  /* 0x0015680001be7983 */ /* 0x000ee80000300a00 */
[----:B------:R-:W-:Y:S04]  /*1cdc0*/  STL.64 [R1+0x748], R52 ;  /* 0x0007483401007387 */ /* 0x000fe80000100a00 */
[----:B------:R-:W-:Y:S04]  /*1cdd0*/  LDGSTS.E [R240+0x20800], desc[UR8][R216.64], P0 ;  /* 0x20800000d8f07fae */ /* 0x000fe80008121848 */
[----:B------:R-:W-:Y:S04]  /*1cde0*/  LDGSTS.E [R240+0x20c00], desc[UR8][R170.64], P0 ;  /* 0x20c00000aaf07fae */ /* 0x000fe80008121848 */
[----:B------:R-:W-:Y:S04]  /*1cdf0*/  LDGSTS.E [R240+0x21000], desc[UR8][R204.64], P0 ;  /* 0x21000000ccf07fae */ /* 0x000fe80008121848 */
[----:B------:R-:W4:Y:S04]  /*1ce00*/  LDL.LU.64 R216, [R1+0x1560] ;  /* 0x0015600001d87983 */ /* 0x000f280000300a00 */
[----:B-1----:R-:W3:Y:S04]  /*1ce10*/  LDL.LU.64 R170, [R1+0x1558] ;  /* 0x0015580001aa7983 */ /* 0x002ee80000300a00 */
[----:B------:R-:W2:Y:S04]  /*1ce20*/  LDL.LU.64 R204, [R1+0x1550] ;  /* 0x0015500001cc7983 */ /* 0x000ea80000300a00 */
[----:B------:R1:W-:Y:S04]  /*1ce30*/  LDGSTS.E [R240+0x21400], desc[UR8][R46.64], P0 ;  /* 0x214000002ef07fae */ /* 0x0003e80008121848 */
[----:B------:R-:W-:Y:S04]  /*1ce40*/  LDGSTS.E [R240+0x21800], desc[UR8][R42.64], P0 ;  /* 0x218000002af07fae */ /* 0x000fe80008121848 */
[----:B------:R1:W-:Y:S04]  /*1ce50*/  LDGSTS.E [R240+0x21c00], desc[UR8][R44.64], P0 ;  /* 0x21c000002cf07fae */ /* 0x0003e80008121848 */
[----:B------:R-:W3:Y:S01]  /*1ce60*/  LDL.LU R47, [R1+0x1548] ;  /* 0x00154800012f7983 */ /* 0x000ee20000300800 */
[C---:B------:R-:W-:Y:S01]  /*1ce70*/  IMAD.WIDE R8, R251.reuse, 0x4, R8 ;  /* 0x00000004fb087825 */ /* 0x040fe200078e0208 */
[----:B-1----:R-:W1:Y:S02]  /*1ce80*/  LDC R46, c[0x0][0x230] ;  /* 0x00008c00ff2e7b82 */ /* 0x002e640000000800 */
[----:B------:R-:W3:Y:S04]  /*1ce90*/  LDL.LU.64 R42, [R1+0x1540] ;  /* 0x00154000012a7983 */ /* 0x000ee80000300a00 */
[----:B------:R-:W3:Y:S01]  /*1cea0*/  LDL.LU R44, [R1+0x1538] ;  /* 0x00153800012c7983 */ /* 0x000ee20000300800 */
[----:B------:R-:W-:Y:S01]  /*1ceb0*/  IMAD.WIDE R6, R251, 0x4, R6 ;  /* 0x00000004fb067825 */ /* 0x000fe200078e0206 */
[----:B------:R-:W1:Y:S02]  /*1cec0*/  LDC R45, c[0x0][0x230] ;  /* 0x00008c00ff2d7b82 */ /* 0x000e640000000800 */
[----:B------:R-:W-:Y:S04]  /*1ced0*/  LDGSTS.E [R240+0x22000], desc[UR8][R242.64], P0 ;  /* 0x22000000f2f07fae */ /* 0x000fe80008121848 */
[----:B------:R-:W-:Y:S04]  /*1cee0*/  LDGSTS.E [R240+0x22400], desc[UR8][R2.64], P0 ;  /* 0x2240000002f07fae */ /* 0x000fe80008121848 */
[----:B------:R-:W-:Y:S04]  /*1cef0*/  LDGSTS.E [R240+0x22800], desc[UR8][R214.64], P0 ;  /* 0x22800000d6f07fae */ /* 0x000fe80008121848 */
[----:B------:R-:W3:Y:S04]  /*1cf00*/  LDL.LU.64 R242, [R1+0x1530] ;  /* 0x0015300001f27983 */ /* 0x000ee80000300a00 */
[----:B------:R-:W3:Y:S04]  /*1cf10*/  LDL.LU.64 R2, [R1+0x1528] ;  /* 0x0015280001027983 */ /* 0x000ee80000300a00 */
[----:B------:R-:W3:Y:S04]  /*1cf20*/  LDL.LU.64 R214, [R1+0x1520] ;  /* 0x0015200001d67983 */ /* 0x000ee80000300a00 */
        /* <DEDUP_REMOVED lines=8> */
[----:B------:R-:W3:Y:S04]  /*1cfb0*/  LDL.LU.64 R206, [R1+0x1500] ;  /* 0x0015000001ce7983 */ /* 0x000ee80000300a00 */
[----:B------:R-:W2:Y:S04]  /*1cfc0*/  LDL.LU.64 R244, [R1+0x14f8] ;  /* 0x0014f80001f47983 */ /* 0x000ea80000300a00 */
[----:B--2---:R-:W-:Y:S04]  /*1cfd0*/  LDGSTS.E [R244+0x20080], desc[UR8][R204.64], P0 ;  /* 0x20080000ccf47fae */ /* 0x004fe80008121848 */
[----:B----4-:R-:W-:Y:S04]  /*1cfe0*/  LDGSTS.E [R244+0x20480], desc[UR8][R216.64], P0 ;  /* 0x20480000d8f47fae */ /* 0x010fe80008121848 */
[----:B------:R-:W-:Y:S04]  /*1cff0*/  LDGSTS.E [R244+0x20880], desc[UR8][R218.64], P0 ;  /* 0x20880000daf47fae */ /* 0x000fe80008121848 */
[----:B------:R-:W2:Y:S04]  /*1d000*/  LDL.LU.64 R204, [R1+0x14f0] ;  /* 0x0014f00001cc7983 */ /* 0x000ea80000300a00 */
[----:B------:R-:W4:Y:S04]  /*1d010*/  LDL.LU.64 R216, [R1+0x14e8] ;  /* 0x0014e80001d87983 */ /* 0x000f280000300a00 */
[----:B------:R-:W2:Y:S04]  /*1d020*/  LDL.LU.64 R218, [R1+0x14e0] ;  /* 0x0014e00001da7983 */ /* 0x000ea80000300a00 */
[----:B------:R-:W-:Y:S04]  /*1d030*/  LDGSTS.E [R244+0x20c80], desc[UR8][R220.64], P0 ;  /* 0x20c80000dcf47fae */ /* 0x000fe80008121848 */
[----:B------:R-:W-:Y:S04]  /*1d040*/  LDGSTS.E [R244+0x21080], desc[UR8][R192.64], P0 ;  /* 0x21080000c0f47fae */ /* 0x000fe80008121848 */
[----:B------:R-:W-:Y:S04]  /*1d050*/  LDGSTS.E [R244+0x21480], desc[UR8][R198.64], P0 ;  /* 0x21480000c6f47fae */ /* 0x000fe80008121848 */
[----:B------:R-:W4:Y:S04]  /*1d060*/  LDL.LU.64 R220, [R1+0x14d8] ;  /* 0x0014d80001dc7983 */ /* 0x000f280000300a00 */
[----:B------:R-:W2:Y:S04]  /*1d070*/  LDL.LU.64 R192, [R1+0x14d0] ;  /* 0x0014d00001c07983 */ /* 0x000ea80000300a00 */
[----:B------:R-:W4:Y:S04]  /*1d080*/  LDL.LU.64 R198, [R1+0x14c8] ;  /* 0x0014c80001c67983 */ /* 0x000f280000300a00 */
[----:B------:R-:W-:Y:S04]  /*1d090*/  LDGSTS.E [R244+0x21880], desc[UR8][R186.64], P0 ;  /* 0x21880000baf47fae */ /* 0x000fe80008121848 */
[----:B------:R-:W-:Y:S04]  /*1d0a0*/  LDGSTS.E [R244+0x21c80], desc[UR8][R188.64], P0 ;  /* 0x21c80000bcf47fae */ /* 0x000fe80008121848 */
        /* <DEDUP_REMOVED lines=13> */
[----:B------:R-:W4:Y:S04]  /*1d180*/  LDL.LU.64 R178, [R1+0x1490] ;  /* 0x0014900001b27983 */ /* 0x000f280000300a00 */
[----:B------:R-:W4:Y:S04]  /*1d190*/  LDL.LU.64 R194, [R1+0x1488] ;  /* 0x0014880001c27983 */ /* 0x000f280000300a00 */
[----:B------:R-:W4:Y:S04]  /*1d1a0*/  LDL.LU.64 R200, [R1+0x1480] ;  /* 0x0014800001c87983 */ /* 0x000f280000300a00 */
[----:B------:R-:W-:Y:S04]  /*1d1b0*/  LDGSTS.E [R244+0x23c80], desc[UR8][R176.64], P0 ;  /* 0x23c80000b0f47fae */ /* 0x000fe80008121848 */
[----:B---3--:R-:W-:Y:S04]  /*1d1c0*/  LDGSTS.E [R245+0x20100], desc[UR8][R170.64], P0 ;  /* 0x20100000aaf57fae */ /* 0x008fe80008121848 */
[----:B------:R-:W-:Y:S04]  /*1d1d0*/  LDGSTS.E [R245+0x20500], desc[UR8][R190.64], P0 ;  /* 0x20500000bef57fae */ /* 0x000fe80008121848 */
[----:B------:R-:W3:Y:S04]  /*1d1e0*/  LDL.LU.64 R176, [R1+0x1478] ;  /* 0x0014780001b07983 */ /* 0x000ee80000300a00 */
[----:B------:R-:W4:Y:S04]  /*1d1f0*/  LDL.LU.64 R170, [R1+0x1470] ;  /* 0x0014700001aa7983 */ /* 0x000f280000300a00 */
[----:B------:R-:W3:Y:S04]  /*1d200*/  LDL.LU.64 R190, [R1+0x1468] ;  /* 0x0014680001be7983 */ /* 0x000ee80000300a00 */
[----:B------:R-:W-:Y:S04]  /*1d210*/  LDGSTS.E [R245+0x20900], desc[UR8][R168.64], P0 ;  /* 0x20900000a8f57fae */ /* 0x000fe80008121848 */
[----:B------:R-:W-:Y:S04]  /*1d220*/  LDGSTS.E [R245+0x20d00], desc[UR8][R172.64], P0 ;  /* 0x20d00000acf57fae */ /* 0x000fe80008121848 */
[----:B------:R-:W-:Y:S04]  /*1d230*/  LDGSTS.E [R245+0x21100], desc[UR8][R222.64], P0 ;  /* 0x21100000def57fae */ /* 0x000fe80008121848 */
[----:B------:R-:W4:Y:S04]  /*1d240*/  LDL.LU.64 R168, [R1+0x1460] ;  /* 0x0014600001a87983 */ /* 0x000f280000300a00 */
[----:B------:R-:W3:Y:S04]  /*1d250*/  LDL.LU.64 R172, [R1+0x1458] ;  /* 0x0014580001ac7983 */ /* 0x000ee80000300a00 */
[----:B------:R-:W4:Y:S04]  /*1d260*/  LDL.LU.64 R222, [R1+0x1450] ;  /* 0x0014500001de7983 */ /* 0x000f280000300a00 */
[----:B------:R-:W-:Y:S04]  /*1d270*/  LDGSTS.E [R245+0x21500], desc[UR8][R224.64], P0 ;  /* 0x21500000e0f57fae */ /* 0x000fe80008121848 */
[----:B------:R-:W-:Y:S04]  /*1d280*/  LDGSTS.E [R245+0x21900], desc[UR8][R226.64], P0 ;  /* 0x21900000e2f57fae */ /* 0x000fe80008121848 */
        /* <DEDUP_REMOVED lines=13> */
[----:B------:R-:W2:Y:S04]  /*1d360*/  LDL.LU.64 R236, [R1+0x1418] ;  /* 0x0014180001ec7983 */ /* 0x000ea80000300a00 */
[----:B------:R-:W3:Y:S04]  /*1d370*/  LDL.LU.64 R10, [R1+0x1410] ;  /* 0x00141000010a7983 */ /* 0x000ee80000300a00 */
[----:B------:R-:W4:Y:S04]  /*1d380*/  LDL.LU.64 R156, [R1+0x1408] ;  /* 0x00140800019c7983 */ /* 0x000f280000300a00 */
[----:B------:R-:W-:Y:S04]  /*1d390*/  LDGSTS.E [R245+0x23900], desc[UR8][R166.64], P0 ;  /* 0x23900000a6f57fae */ /* 0x000fe80008121848 */
[----:B------:R1:W-:Y:S04]  /*1d3a0*/  LDGSTS.E [R245+0x23d00], desc[UR8][R246.64], P0 ;  /* 0x23d00000f6f57fae */ /* 0x0003e80008121848 */
[----:B------:R-:W2:Y:S04]  /*1d3b0*/  LDL.LU.64 R166, [R1+0x1400] ;  /* 0x0014000001a67983 */ /* 0x000ea80000300a00 */
[----:B------:R-:W3:Y:S04]  /*1d3c0*/  LDL.LU.64 R246, [R1+0x13f8] ;  /* 0x0013f80001f67983 */ /* 0x000ee80000300a00 */
[----:B------:R1:W-:Y:S04]  /*1d3d0*/  STL.64 [R1+0x1168], R244 ;  /* 0x001168f401007387 */ /* 0x0003e80000100a00 */
[----:B---3--:R-:W-:Y:S04]  /*1d3e0*/  LDGSTS.E [R246+0x20180], desc[UR8][R174.64], P0 ;  /* 0x20180000aef67fae */ /* 0x008fe80008121848 */
[----:B------:R-:W-:Y:S04]  /*1d3f0*/  LDGSTS.E [R246+0x20580], desc[UR8][R154.64], P0 ;  /* 0x205800009af67fae */ /* 0x000fe80008121848 */
[----:B------:R-:W-:Y:S04]  /*1d400*/  LDGSTS.E [R246+0x20980], desc[UR8][R162.64], P0 ;  /* 0x20980000a2f67fae */ /* 0x000fe80008121848 */
[----:B------:R-:W3:Y:S04]  /*1d410*/  LDL.LU.64 R174, [R1+0x13f0] ;  /* 0x0013f00001ae7983 */ /* 0x000ee80000300a00 */
[----:B------:R-:W4:Y:S04]  /*1d420*/  LDL.LU.64 R154, [R1+0x13e8] ;  /* 0x0013e800019a7983 */ /* 0x000f280000300a00 */
[----:B------:R-:W-:Y:S04]  /*1d430*/  LDGSTS.E [R246+0x20d80], desc[UR8][R164.64], P0 ;  /* 0x20d80000a4f67fae */ /* 0x000fe80008121848 */
[----:B------:R-:W2:Y:S04]  /*1d440*/  LDL.LU.64 R162, [R1+0x13e0] ;  /* 0x0013e00001a27983 */ /* 0x000ea80000300a00 */
[----:B------:R-:W-:Y:S04]  /*1d450*/  LDGSTS.E [R246+0x21180], desc[UR8][R150.64], P0 ;  /* 0x2118000096f67fae */ /* 0x000fe80008121848 */
[----:B------:R-:W3:Y:S04]  /*1d460*/  LDL.LU.64 R164, [R1+0x13d8] ;  /* 0x0013d80001a47983 */ /* 0x000ee80000300a00 */
[----:B------:R-:W-:Y:S04]  /*1d470*/  LDGSTS.E [R246+0x21580], desc[UR8][R152.64], P0 ;  /* 0x2158000098f67fae */ /* 0x000fe80008121848 */
[----:B------:R-:W4:Y:S04]  /*1d480*/  LDL.LU.64 R150, [R1+0x13d0] ;  /* 0x0013d00001967983 */ /* 0x000f280000300a00 */
[----:B------:R-:W-:Y:S04]  /*1d490*/  LDGSTS.E [R246+0x21980], desc[UR8][R144.64], P0 ;  /* 0x2198000090f67fae */ /* 0x000fe80008121848 */
[----:B------:R-:W2:Y:S04]  /*1d4a0*/  LDL.LU.64 R152, [R1+0x13c8] ;  /* 0x0013c80001987983 */ /* 0x000ea80000300a00 */
[----:B------:R-:W-:Y:S04]  /*1d4b0*/  LDGSTS.E [R246+0x21d80], desc[UR8][R160.64], P0 ;  /* 0x21d80000a0f67fae */ /* 0x000fe80008121848 */
[----:B------:R-:W3:Y:S04]  /*1d4c0*/  LDL.LU.64 R144, [R1+0x13c0] ;  /* 0x0013c00001907983 */ /* 0x000ee80000300a00 */
[----:B------:R-:W-:Y:S04]  /*1d4d0*/  LDGSTS.E [R246+0x22180], desc[UR8][R146.64], P0 ;  /* 0x2218000092f67fae */ /* 0x000fe80008121848 */
[----:B------:R-:W2:Y:S04]  /*1d4e0*/  LDL.LU.64 R160, [R1+0x13b8] ;  /* 0x0013b80001a07983 */ /* 0x000ea80000300a00 */
[----:B------:R-:W-:Y:S04]  /*1d4f0*/  LDGSTS.E [R246+0x22580], desc[UR8][R148.64], P0 ;  /* 0x2258000094f67fae */ /* 0x000fe80008121848 */
[----:B------:R-:W3:Y:S04]  /*1d500*/  LDL.LU.64 R146, [R1+0x13b0] ;  /* 0x0013b00001927983 */ /* 0x000ee80000300a00 */
[----:B------:R-:W-:Y:S04]  /*1d510*/  LDGSTS.E [R246+0x22980], desc[UR8][R110.64], P0 ;  /* 0x229800006ef67fae */ /* 0x000fe80008121848 */
[----:B------:R-:W2:Y:S04]  /*1d520*/  LDL.LU.64 R148, [R1+0x13a8] ;  /* 0x0013a80001947983 */ /* 0x000ea80000300a00 */
[----:B------:R-:W-:Y:S04]  /*1d530*/  LDGSTS.E [R246+0x22d80], desc[UR8][R158.64], P0 ;  /* 0x22d800009ef67fae */ /* 0x000fe80008121848 */
[----:B------:R-:W4:Y:S04]  /*1d540*/  LDL.LU.64 R110, [R1+0x13a0] ;  /* 0x0013a000016e7983 */ /* 0x000f280000300a00 */
        /* <DEDUP_REMOVED lines=21> */
[----:B------:R-:W4:Y:S04]  /*1d6a0*/  LDL.LU.64 R120, [R1+0x1348] ;  /* 0x0013480001787983 */ /* 0x000f280000300a00 */
[----:B------:R-:W-:Y:S04]  /*1d6b0*/  LDGSTS.E [R247+0x21e00], desc[UR8][R8.64], P0 ;  /* 0x21e0000008f77fae */ /* 0x000fe80008121848 */
[----:B------:R-:W3:Y:S04]  /*1d6c0*/  LDL.LU.64 R118, [R1+0x1340] ;  /* 0x0013400001767983 */ /* 0x000ee80000300a00 */
[----:B------:R-:W-:Y:S04]  /*1d6d0*/  LDGSTS.E [R247+0x22200], desc[UR8][R114.64], P0 ;  /* 0x2220000072f77fae */ /* 0x000fe80008121848 */
[----:B------:R-:W-:Y:S04]  /*1d6e0*/  LDGSTS.E [R247+0x22600], desc[UR8][R132.64], P0 ;  /* 0x2260000084f77fae */ /* 0x000fe80008121848 */
[----:B------:R-:W-:Y:S04]  /*1d6f0*/  LDGSTS.E [R247+0x22a00], desc[UR8][R248.64], P0 ;  /* 0x22a00000f8f77fae */ /* 0x000fe80008121848 */
[----:B------:R-:W4:Y:S04]  /*1d700*/  LDL.LU.64 R114, [R1+0x1338] ;  /* 0x0013380001727983 */ /* 0x000f280000300a00 */
[----:B------:R-:W3:Y:S04]  /*1d710*/  LDL.LU.64 R132, [R1+0x1330] ;  /* 0x0013300001847983 */ /* 0x000ee80000300a00 */
[----:B------:R-:W2:Y:S04]  /*1d720*/  LDL.LU.64 R248, [R1+0x1328] ;  /* 0x0013280001f87983 */ /* 0x000ea80000300a00 */
[----:B------:R-:W-:Y:S04]  /*1d730*/  LDGSTS.E [R247+0x22e00], desc[UR8][R138.64], P0 ;  /* 0x22e000008af77fae */ /* 0x000fe80008121848 */
[----:B------:R-:W-:Y:S04]  /*1d740*/  LDGSTS.E [R247+0x23200], desc[UR8][R112.64], P0 ;  /* 0x2320000070f77fae */ /* 0x000fe80008121848 */
[----:B------:R-:W-:Y:S04]  /*1d750*/  LDGSTS.E [R247+0x23600], desc[UR8][R106.64], P0 ;  /* 0x236000006af77fae */ /* 0x000fe80008121848 */
[----:B------:R-:W-:Y:S04]  /*1d760*/  LDGSTS.E [R247+0x23a00], desc[UR8][R128.64], P0 ;  /* 0x23a0000080f77fae */ /* 0x000fe80008121848 */
[----:B------:R-:W-:Y:S04]  /*1d770*/  LDGSTS.E [R247+0x23e00], desc[UR8][R104.64], P0 ;  /* 0x23e0000068f77fae */ /* 0x000fe80008121848 */
[----:B------:R-:W4:Y:S04]  /*1d780*/  LDL.LU.64 R138, [R1+0x1320] ;  /* 0x00132000018a7983 */ /* 0x000f280000300a00 */
[----:B------:R-:W3:Y:S04]  /*1d790*/  LDL.LU.64 R112, [R1+0x1318] ;  /* 0x0013180001707983 */ /* 0x000ee80000300a00 */
[----:B------:R-:W4:Y:S04]  /*1d7a0*/  LDL.LU.64 R106, [R1+0x1310] ;  /* 0x00131000016a7983 */ /* 0x000f280000300a00 */
[----:B------:R-:W3:Y:S04]  /*1d7b0*/  LDL.LU.64 R128, [R1+0x1308] ;  /* 0x0013080001807983 */ /* 0x000ee80000300a00 */
[----:B------:R-:W4:Y:S04]  /*1d7c0*/  LDL.LU.64 R104, [R1+0x1300] ;  /* 0x0013000001687983 */ /* 0x000f280000300a00 */
[----:B--2---:R-:W-:Y:S04]  /*1d7d0*/  LDGSTS.E [R248+0x20280], desc[UR8][R108.64], P0 ;  /* 0x202800006cf87fae */ /* 0x004fe80008121848 */
[----:B------:R-:W-:Y:S04]  /*1d7e0*/  LDGSTS.E [R248+0x20680], desc[UR8][R4.64], P0 ;  /* 0x2068000004f87fae */ /* 0x000fe80008121848 */
[----:B------:R-:W-:Y:S04]  /*1d7f0*/  LDGSTS.E [R248+0x20a80], desc[UR8][R92.64], P0 ;  /* 0x20a800005cf87fae */ /* 0x000fe80008121848 */
[----:B------:R-:W-:Y:S04]  /*1d800*/  LDGSTS.E [R248+0x20e80], desc[UR8][R102.64], P0 ;  /* 0x20e8000066f87fae */ /* 0x000fe80008121848 */
[----:B------:R-:W-:Y:S04]  /*1d810*/  LDGSTS.E [R248+0x21280], desc[UR8][R124.64], P0 ;  /* 0x212800007cf87fae */ /* 0x000fe80008121848 */
        /* <DEDUP_REMOVED lines=9> */
[----:B------:R-:W4:Y:S04]  /*1d8b0*/  LDL.LU.64 R124, [R1+0x12d8] ;  /* 0x0012d800017c7983 */ /* 0x000f280000300a00 */
[----:B------:R-:W-:Y:S04]  /*1d8c0*/  LDGSTS.E [R248+0x22a80], desc[UR8][R88.64], P0 ;  /* 0x22a8000058f87fae */ /* 0x000fe80008121848 */
[----:B------:R-:W2:Y:S04]  /*1d8d0*/  LDL.LU.64 R90, [R1+0x12d0] ;  /* 0x0012d000015a7983 */ /* 0x000ea80000300a00 */
[----:B------:R-:W-:Y:S04]  /*1d8e0*/  LDGSTS.E [R248+0x22e80], desc[UR8][R80.64], P0 ;  /* 0x22e8000050f87fae */ /* 0x000fe80008121848 */
[----:B------:R-:W4:Y:S04]  /*1d8f0*/  LDL.LU.64 R98, [R1+0x12c8] ;  /* 0x0012c80001627983 */ /* 0x000f280000300a00 */
[----:B------:R-:W-:Y:S04]  /*1d900*/  LDGSTS.E [R248+0x23280], desc[UR8][R96.64], P0 ;  /* 0x2328000060f87fae */ /* 0x000fe80008121848 */
[----:B------:R-:W4:Y:S04]  /*1d910*/  LDL.LU.64 R100, [R1+0x12c0] ;  /* 0x0012c00001647983 */ /* 0x000f280000300a00 */
        /* <DEDUP_REMOVED lines=27> */
[----:B------:R-:W3:Y:S04]  /*1dad0*/  LDL.LU.64 R34, [R1+0x1250] ;  /* 0x0012500001227983 */ /* 0x000ee80000300a00 */
[----:B------:R1:W-:Y:S04]  /*1dae0*/  LDGSTS.E [R249+0x22f00], desc[UR8][R64.64], P0 ;  /* 0x22f0000040f97fae */ /* 0x0003e80008121848 */
[----:B------:R-:W4:Y:S04]  /*1daf0*/  LDL.LU.64 R40, [R1+0x1248] ;  /* 0x0012480001287983 */ /* 0x000f280000300a00 */
[----:B------:R1:W-:Y:S04]  /*1db00*/  LDGSTS.E [R249+0x23300], desc[UR8][R50.64], P0 ;  /* 0x2330000032f97fae */ /* 0x0003e80008121848 */
[----:B------:R-:W2:Y:S04]  /*1db10*/  LDL.LU.64 R30, [R1+0x1240] ;  /* 0x00124000011e7983 */ /* 0x000ea80000300a00 */
[----:B------:R1:W-:Y:S04]  /*1db20*/  LDGSTS.E [R249+0x23700], desc[UR8][R48.64], P0 ;  /* 0x2370000030f97fae */ /* 0x0003e80008121848 */
[----:B------:R-:W3:Y:S04]  /*1db30*/  LDL.LU.64 R32, [R1+0x1238] ;  /* 0x0012380001207983 */ /* 0x000ee80000300a00 */
[----:B------:R-:W-:Y:S04]  /*1db40*/  LDGSTS.E [R249+0x23b00], desc[UR8][R26.64], P0 ;  /* 0x23b000001af97fae */ /* 0x000fe80008121848 */
[----:B------:R-:W1:Y:S04]  /*1db50*/  LDL.LU.64 R64, [R1+0x2f0] ;  /* 0x0002f00001407983 */ /* 0x000e680000300a00 */
[----:B------:R-:W-:Y:S04]  /*1db60*/  LDGSTS.E [R249+0x23f00], desc[UR8][R38.64], P0 ;  /* 0x23f0000026f97fae */ /* 0x000fe80008121848 */
[----:B------:R-:W4:Y:S04]  /*1db70*/  LDL.LU.64 R50, [R1+0x2e8] ;  /* 0x0002e80001327983 */ /* 0x000f280000300a00 */
[----:B------:R-:W-:Y:S04]  /*1db80*/  LDGSTS.E [R0+0x20380], desc[UR8][R22.64], P0 ;  /* 0x2038000016007fae */ /* 0x000fe80008121848 */
[----:B------:R-:W2:Y:S04]  /*1db90*/  LDL.LU.64 R66, [R1+0x2e0] ;  /* 0x0002e00001427983 */ /* 0x000ea80000300a00 */
[----:B------:R-:W-:Y:S04]  /*1dba0*/  LDGSTS.E [R0+0x20780], desc[UR8][R28.64], P0 ;  /* 0x207800001c007fae */ /* 0x000fe80008121848 */
[----:B------:R-:W3:Y:S04]  /*1dbb0*/  LDL.LU.64 R48, [R1+0x2d8] ;  /* 0x0002d80001307983 */ /* 0x000ee80000300a00 */
        /* <DEDUP_REMOVED lines=20> */
[----:B------:R3:W-:Y:S04]  /*1dd00*/  LDGSTS.E [R0+0x23380], desc[UR8][R12.64], P0 ;  /* 0x233800000c007fae */ /* 0x0007e80008121848 */
[----:B------:R-:W-:Y:S04]  /*1dd10*/  LDGSTS.E [R0+0x23780], desc[UR8][R54.64], P0 ;  /* 0x2378000036007fae */ /* 0x000fe80008121848 */
[----:B------:R3:W-:Y:S04]  /*1dd20*/  LDGSTS.E [R0+0x23b80], desc[UR8][R20.64], P0 ;  /* 0x23b8000014007fae */ /* 0x0007e80008121848 */
[----:B------:R-:W3:Y:S04]  /*1dd30*/  LDL.LU.64 R12, [R1+0x2d0] ;  /* 0x0002d000010c7983 */ /* 0x000ee80000300a00 */
[----:B------:R-:W-:Y:S04]  /*1dd40*/  LDGSTS.E [R0+0x23f80], desc[UR8][R52.64], P0 ;  /* 0x23f8000034007fae */ /* 0x000fe80008121848 */
[----:B------:R-:W3:Y:S04]  /*1dd50*/  LDL.LU.64 R20, [R1+0x2c8] ;  /* 0x0002c80001147983 */ /* 0x000ee80000300a00 */
[----:B------:R-:W0:Y:S04]  /*1dd60*/  LDGDEPBAR ;  /* 0x00000000000079af */ /* 0x000e280000000000 */
[----:B------:R-:W3:Y:S04]  /*1dd70*/  LDL.LU.64 R60, [R1+0x2c0] ;  /* 0x0002c000013c7983 */ /* 0x000ee80000300a00 */
[----:B------:R-:W3:Y:S04]  /*1dd80*/  LDL.LU.64 R54, [R1+0x2b8] ;  /* 0x0002b80001367983 */ /* 0x000ee80000300a00 */
[----:B------:R-:W3:Y:S01]  /*1dd90*/  LDL.LU.64 R68, [R1+0x130] ;  /* 0x0001300001447983 */ /* 0x000ee20000300a00 */
[C---:B-1----:R-:W-:Y:S01]  /*1dda0*/  IMAD.WIDE R244, R250.reuse, 0x4, R64 ;  /* 0x00000004faf47825 */ /* 0x042fe200078e0240 */
[----:B------:R-:W-:Y:S03]  /*1ddb0*/  BAR.SYNC.DEFER_BLOCKING 0x0 ;  /* 0x0000000000007b1d */ /* 0x000fe60000010000 */
[----:B----4-:R-:W-:-:S05]  /*1ddc0*/  IMAD.WIDE R64, R250, 0x4, R50 ;  /* 0x00000004fa407825 */ /* 0x010fca00078e0232 */
[----:B------:R1:W-:Y:S01]  /*1ddd0*/  STL.64 [R1+0xdb0], R64 ;  /* 0x000db04001007387 */ /* 0x0003e20000100a00 */
[----:B--2---:R-:W-:-:S03]  /*1dde0*/  IMAD.WIDE R50, R250, 0x4, R66 ;  /* 0x00000004fa327825 */ /* 0x004fc600078e0242 */
[----:B------:R-:W2:Y:S04]  /*1ddf0*/  LDL.LU.64 R56, [R1+0x128] ;  /* 0x0001280001387983 */ /* 0x000ea80000300a00 */
[----:B------:R4:W-:Y:S01]  /*1de00*/  STL.64 [R1+0xda8], R50 ;  /* 0x000da83201007387 */ /* 0x0009e20000100a00 */
[----:B---3--:R-:W-:-:S03]  /*1de10*/  IMAD.WIDE R48, R250, 0x4, R48 ;  /* 0x00000004fa307825 */ /* 0x008fc600078e0230 */
[----:B------:R-:W3:Y:S04]  /*1de20*/  LDL.LU.64 R52, [R1+0x120] ;  /* 0x0001200001347983 */ /* 0x000ee80000300a00 */
[----:B------:R4:W-:Y:S04]  /*1de30*/  STL.64 [R1+0xda0], R48 ;  /* 0x000da03001007387 */ /* 0x0009e80000100a00 */
[----:B------:R-:W3:Y:S04]  /*1de40*/  LDL.LU.64 R70, [R1+0x118] ;  /* 0x0001180001467983 */ /* 0x000ee80000300a00 */
[----:B------:R-:W-:Y:S01]  /*1de50*/  @!PT LDS RZ, [RZ] ;  /* 0x00000000fffff984 */ /* 0x000fe20000000800 */
[----:B------:R-:W-:Y:S01]  /*1de60*/  @!PT LDS RZ, [RZ] ;  /* 0x00000000fffff984 */ /* 0x000fe20000000800 */
[----:B------:R-:W-:Y:S01]  /*1de70*/  @!PT LDS RZ, [RZ] ;  /* 0x00000000fffff984 */ /* 0x000fe20000000800 */
[----:B------:R-:W-:Y:S04]  /*1de80*/  LDGSTS.E [R2+0x60000], desc[UR8][R244.64], !P2 ;  /* 0x60000000f4027fae */ /* 0x000fe8000d121848 */
[----:B------:R-:W-:Y:S04]  /*1de90*/  LDGSTS.E [R2+0x64000], desc[UR8][R64.64], !P2 ;  /* 0x6400000040027fae */ /* 0x000fe8000d121848 */
[----:B------:R-:W-:Y:S04]  /*1dea0*/  LDGSTS.E [R2+0x60004], desc[UR8][R50.64], !P3 ;  /* 0x6000400032027fae */ /* 0x000fe8000d921848 */
[----:B------:R-:W-:Y:S04]  /*1deb0*/  LDGSTS.E [R2+0x64004], desc[UR8][R48.64], !P3 ;  /* 0x6400400030027fae */ /* 0x000fe8000d921848 */
[----:B-1----:R-:W3:Y:S04]  /*1dec0*/  LDL.LU.64 R64, [R1+0x110] ;  /* 0x0001100001407983 */ /* 0x002ee80000300a00 */
[----:B----4-:R-:W4:Y:S01]  /*1ded0*/  LDL.LU.64 R50, [R1+0x108] ;  /* 0x0001080001327983 */ /* 0x010f220000300a00 */
[----:B------:R-:W-:-:S05]  /*1dee0*/  IMAD.WIDE R12, R250, 0x4, R12 ;  /* 0x00000004fa0c7825 */ /* 0x000fca00078e020c */
[----:B------:R1:W-:Y:S01]  /*1def0*/  STL.64 [R1+0xd98], R12 ;  /* 0x000d980c01007387 */ /* 0x0003e20000100a00 */
[----:B------:R-:W-:-:S03]  /*1df00*/  IMAD.WIDE R20, R250, 0x4, R20 ;  /* 0x00000004fa147825 */ /* 0x000fc600078e0214 */
[----:B------:R-:W4:Y:S04]  /*1df10*/  LDL.LU.64 R66, [R1+0x100] ;  /* 0x0001000001427983 */ /* 0x000f280000300a00 */
[----:B------:R-:W4:Y:S04]  /*1df20*/  LDL.LU.64 R48, [R1+0xf8] ;  /* 0x0000f80001307983 */ /* 0x000f280000300a00 */
[----:B------:R1:W-:Y:S04]  /*1df30*/  STL.64 [R1+0xd90], R20 ;  /* 0x000d901401007387 */ /* 0x0003e80000100a00 */
[----:B------:R-:W-:Y:S04]  /*1df40*/  LDGSTS.E [R2+0x60008], desc[UR8][R12.64], !P6 ;  /* 0x600080000c027fae */ /* 0x000fe8000f121848 */
[----:B------:R-:W-:Y:S04]  /*1df50*/  LDGSTS.E [R2+0x64008], desc[UR8][R20.64], !P6 ;  /* 0x6400800014027fae */ /* 0x000fe8000f121848 */
[----:B-1----:R-:W4:Y:S04]  /*1df60*/  LDL.LU.64 R12, [R1+0x11e0] ;  /* 0x0011e000010c7983 */ /* 0x002f280000300a00 */
[----:B------:R-:W4:Y:S01]  /*1df70*/  LDL.LU.64 R20, [R1+0x11d8] ;  /* 0x0011d80001147983 */ /* 0x000f220000300a00 */
[----:B------:R-:W-:Y:S01]  /*1df80*/  VIADD R43, R43, 0xfffffe5d ;  /* 0xfffffe5d2b2b7836 */ /* 0x000fe20000000000 */
[----:B------:R-:W-:Y:S01]  /*1df90*/  ISETP.GE.U32.AND P0, PT, R252, 0x7ffffddf, PT ;  /* 0x7ffffddffc00780c */ /* 0x000fe20003f06070 */
[----:B------:R-:W-:-:S02]  /*1dfa0*/  VIADD R252, R44, 0xfffffe5c ;  /* 0xfffffe5c2cfc7836 */ /* 0x000fc40000000000 */
[----:B------:R-:W1:Y:S01]  /*1dfb0*/  LDC R44, c[0x0][0x230] ;  /* 0x00008c00ff2c7b82 */ /* 0x000e620000000800 */
[----:B------:R-:W-:Y:S02]  /*1dfc0*/  ISETP.GE.U32.AND P2, PT, R43, 0x7ffffdde, PT ;  /* 0x7ffffdde2b00780c */ /* 0x000fe40003f46070 */
[----:B------:R-:W-:-:S05]  /*1dfd0*/  IADD3 R42, R42, -0x1c1, RZ ;  /* 0xfffffe3f2a2a7810 */ /* 0x000fca0007ffe0ff */
[----:B------:R-:W1:Y:S01]  /*1dfe0*/  LDC R43, c[0x0][0x230] ;  /* 0x00008c00ff2b7b82 */ /* 0x000e620000000800 */
[----:B------:R-:W-:Y:S01]  /*1dff0*/  IMAD.WIDE R60, R250, 0x4, R60 ;  /* 0x00000004fa3c7825 */ /* 0x000fe200078e023c */
[----:B------:R-:W-:-:S03]  /*1e000*/  ISETP.GE.U32.AND P6, PT, R42, 0x7ffffdc0, PT ;  /* 0x7ffffdc02a00780c */ /* 0x000fc60003fc6070 */
[----:B------:R-:W-:Y:S01]  /*1e010*/  IMAD.WIDE R54, R250, 0x4, R54 ;  /* 0x00000004fa367825 */ /* 0x000fe200078e0236 */
[----:B------:R-:W-:Y:S01]  /*1e020*/  ISETP.GE.U32.AND P3, PT, R252, 0x7ffffddd, PT ;  /* 0x7ffffdddfc00780c */ /* 0x000fe20003f66070 */
[----:B------:R1:W-:Y:S01]  /*1e030*/  LDGSTS.E [R2+0x6000c], desc[UR8][R60.64], !P4 ;  /* 0x6000c0003c027fae */ /* 0x0003e2000e121848 */
[----:B------:R-:W1:Y:S01]  /*1e040*/  LDC R42, c[0x0][0x230] ;  /* 0x00008c00ff2a7b82 */ /* 0x000e620000000800 */
[----:B------:R-:W-:Y:S02]  /*1e050*/  VIADD R252, R47, 0xfffffe3e ;  /* 0xfffffe3e2ffc7836 */ /* 0x000fe40000000000 */
[----:B------:R1:W-:Y:S04]  /*1e060*/  STL.64 [R1+0xd88], R60 ;  /* 0x000d883c01007387 */ /* 0x0003e80000100a00 */
[----:B------:R3:W-:Y:S01]  /*1e070*/  STL.64 [R1+0xd80], R54 ;  /* 0x000d803601007387 */ /* 0x0007e20000100a00 */
[----:B------:R-:W-:Y:S01]  /*1e080*/  VIADD R45, R45, 0xfffffe3d ;  /* 0xfffffe3d2d2d7836 */ /* 0x000fe20000000000 */
[----:B------:R-:W4:Y:S02]  /*1e090*/  LDC R47, c[0x0][0x230] ;  /* 0x00008c00ff2f7b82 */ /* 0x000f240000000800 */
[----:B------:R3:W-:Y:S01]  /*1e0a0*/  LDGSTS.E [R2+0x6400c], desc[UR8][R54.64], !P4 ;  /* 0x6400c00036027fae */ /* 0x0007e2000e121848 */
[----:B-1----:R-:W-:Y:S01]  /*1e0b0*/  IMAD.WIDE R60, R250, 0x4, R68 ;  /* 0x00000004fa3c7825 */ /* 0x002fe200078e0244 */
[----:B------:R-:W-:-:S02]  /*1e0c0*/  ISETP.GE.U32.AND P4, PT, R252, 0x7ffffdbf, PT ;  /* 0x7ffffdbffc00780c */ /* 0x000fc40003f86070 */
[----:B------:R-:W-:Y:S02]  /*1e0d0*/  IADD3 R252, R46, -0x1c4, RZ ;  /* 0xfffffe3c2efc7810 */ /* 0x000fe40007ffe0ff */
[----:B------:R-:W-:Y:S01]  /*1e0e0*/  STL.64 [R1+0xbc0], R60 ;  /* 0x000bc03c01007387 */ /* 0x000fe20000100a00 */
[----:B------:R-:W1:Y:S03]  /*1e0f0*/  LDC R46, c[0x0][0x230] ;  /* 0x00008c00ff2e7b82 */ /* 0x000e660000000800 */
[----:B------:R-:W-:Y:S01]  /*1e100*/  LDGSTS.E [R2+0x68000], desc[UR8][R60.64], !P1 ;  /* 0x680000003c027fae */ /* 0x000fe2000c921848 */
[----:B------:R-:W-:Y:S01]  /*1e110*/  VIADD R43, R43, 0xfffffe1f ;  /* 0xfffffe1f2b2b7836 */ /* 0x000fe20000000000 */
[----:B------:R-:W-:Y:S01]  /*1e120*/  IADD3 R42, R42, -0x1e3, RZ ;  /* 0xfffffe1d2a2a7810 */ /* 0x000fe20007ffe0ff */
        /* <DEDUP_REMOVED lines=9> */
[----:B--2---:R-:W-:-:S04]  /*1e1c0*/  IMAD.WIDE R56, R250, 0x4, R56 ;  /* 0x00000004fa387825 */ /* 0x004fc800078e0238 */
[C---:B---3--:R-:W-:Y:S01]  /*1e1d0*/  IMAD.WIDE R54, R250.reuse, 0x4, R52 ;  /* 0x00000004fa367825 */ /* 0x048fe200078e0234 */
[----:B------:R-:W-:Y:S04]  /*1e1e0*/  STL.64 [R1+0xbb8], R56 ;  /* 0x000bb83801007387 */ /* 0x000fe80000100a00 */
[----:B------:R-:W-:Y:S01]  /*1e1f0*/  LDGSTS.E [R2+0x6c000], desc[UR8][R56.64], !P1 ;  /* 0x6c00000038027fae */ /* 0x000fe2000c921848 */
[----:B------:R-:W-:-:S03]  /*1e200*/  IMAD.WIDE R52, R250, 0x4, R70 ;  /* 0x00000004fa347825 */ /* 0x000fc600078e0246 */
[----:B------:R2:W-:Y:S04]  /*1e210*/  STL.64 [R1+0xbb0], R54 ;  /* 0x000bb03601007387 */ /* 0x0005e80000100a00 */
[----:B------:R2:W-:Y:S01]  /*1e220*/  LDGSTS.E [R2+0x68004], desc[UR8][R54.64], !P0 ;  /* 0x6800400036027fae */ /* 0x0005e2000c121848 */
[----:B------:R-:W-:Y:S02]  /*1e230*/  ISETP.GE.U32.AND P1, PT, R45, 0x7ffffdbe, PT ;  /* 0x7ffffdbe2d00780c */ /* 0x000fe40003f26070 */
[----:B------:R-:W3:Y:S01]  /*1e240*/  LDC R45, c[0x0][0x230] ;  /* 0x00008c00ff2d7b82 */ /* 0x000ee20000000800 */
[----:B------:R4:W-:Y:S04]  /*1e250*/  STL.64 [R1+0xba8], R52 ;  /* 0x000ba83401007387 */ /* 0x0009e80000100a00 */
[----:B------:R4:W-:Y:S01]  /*1e260*/  LDGSTS.E [R2+0x6c004], desc[UR8][R52.64], !P0 ;  /* 0x6c00400034027fae */ /* 0x0009e2000c121848 */
[----:B------:R-:W-:Y:S01]  /*1e270*/  ISETP.GE.U32.AND P0, PT, R252, 0x7ffffdbd, PT ;  /* 0x7ffffdbdfc00780c */ /* 0x000fe20003f06070 */
[----:B------:R-:W-:-:S02]  /*1e280*/  VIADD R252, R44, 0xfffffe1e ;  /* 0xfffffe1e2cfc7836 */ /* 0x000fc40000000000 */
[----:B------:R-:W3:Y:S01]  /*1e290*/  LDC R44, c[0x0][0x230] ;  /* 0x00008c00ff2c7b82 */ /* 0x000ee20000000800 */
[----:B--2---:R-:W-:-:S04]  /*1e2a0*/  IMAD.WIDE R54, R250, 0x4, R64 ;  /* 0x00000004fa367825 */ /* 0x004fc800078e0240 */
[----:B----4-:R-:W-:Y:S01]  /*1e2b0*/  IMAD.WIDE R52, R250, 0x4, R50 ;  /* 0x00000004fa347825 */ /* 0x010fe200078e0232 */
[----:B------:R-:W-:Y:S04]  /*1e2c0*/  STL.64 [R1+0xba0], R54 ;  /* 0x000ba03601007387 */ /* 0x000fe80000100a00 */
[----:B------:R-:W-:Y:S04]  /*1e2d0*/  LDGSTS.E [R2+0x68008], desc[UR8][R54.64], !P2 ;  /* 0x6800800036027fae */ /* 0x000fe8000d121848 */
[----:B------:R-:W-:Y:S04]  /*1e2e0*/  STL.64 [R1+0xb98], R52 ;  /* 0x000b983401007387 */ /* 0x000fe80000100a00 */
[----:B------:R-:W-:Y:S01]  /*1e2f0*/  LDGSTS.E [R2+0x6c008], desc[UR8][R52.64], !P2 ;  /* 0x6c00800034027fae */ /* 0x000fe2000d121848 */
[----:B------:R-:W-:-:S02]  /*1e300*/  ISETP.GE.U32.AND P2, PT, R43, 0x7ffffda0, PT ;  /* 0x7ffffda02b00780c */ /* 0x000fc40003f46070 */
[----:B------:R-:W2:Y:S01]  /*1e310*/  LDC R43, c[0x0][0x230] ;  /* 0x00008c00ff2b7b82 */ /* 0x000ea20000000800 */
[----:B------:R-:W-:-:S04]  /*1e320*/  IMAD.WIDE R50, R250, 0x4, R66 ;  /* 0x00000004fa327825 */ /* 0x000fc800078e0242 */
[C---:B------:R-:W-:Y:S01]  /*1e330*/  IMAD.WIDE R48, R250.reuse, 0x4, R48 ;  /* 0x00000004fa307825 */ /* 0x040fe200078e0230 */
[----:B------:R4:W-:Y:S04]  /*1e340*/  STL.64 [R1+0xb90], R50 ;  /* 0x000b903201007387 */ /* 0x0009e80000100a00 */
[----:B------:R4:W-:Y:S04]  /*1e350*/  LDGSTS.E [R2+0x6800c], desc[UR8][R50.64], !P3 ;  /* 0x6800c00032027fae */ /* 0x0009e8000d921848 */
[----:B------:R1:W-:Y:S04]  /*1e360*/  STL.64 [R1+0xb88], R48 ;  /* 0x000b883001007387 */ /* 0x0003e80000100a00 */
[----:B------:R1:W-:Y:S01]  /*1e370*/  LDGSTS.E [R2+0x6c00c], desc[UR8][R48.64], !P3 ;  /* 0x6c00c00030027fae */ /* 0x0003e2000d921848 */
[----:B----4-:R-:W4:Y:S01]  /*1e380*/  LDC R51, c[0x0][0x230] ;  /* 0x00008c00ff337b82 */ /* 0x010f220000000800 */
[----:B-1----:R-:W-:-:S07]  /*1e390*/  IMAD.WIDE R48, R250, 0x4, R20 ;  /* 0x00000004fa307825 */ /* 0x002fce00078e0214 */
[----:B------:R-:W1:Y:S01]  /*1e3a0*/  LDC R50, c[0x0][0x230] ;  /* 0x00008c00ff327b82 */ /* 0x000e620000000800 */
[----:B------:R-:W-:Y:S01]  /*1e3b0*/  IMAD.WIDE R20, R250, 0x4, R12 ;  /* 0x00000004fa147825 */ /* 0x000fe200078e020c */
[----:B------:R-:W-:Y:S04]  /*1e3c0*/  LDGSTS.E [R2+0x70000], desc[UR8][R48.64], !P6 ;  /* 0x7000000030027fae */ /* 0x000fe8000f121848 */
[----:B------:R-:W-:Y:S01]  /*1e3d0*/  LDGSTS.E [R2+0x74000], desc[UR8][R20.64], !P6 ;  /* 0x7400000014027fae */ /* 0x000fe2000f121848 */
[----:B------:R-:W-:Y:S01]  /*1e3e0*/  ISETP.GE.U32.AND P6, PT, R42, 0x7ffffd9e, PT ;  /* 0x7ffffd9e2a00780c */ /* 0x000fe20003fc6070 */
[----:B------:R-:W-:Y:S01]  /*1e3f0*/  IMAD.WIDE R12, R250, 0x4, R202 ;  /* 0x00000004fa0c7825 */ /* 0x000fe200078e02ca */
[----:B------:R-:W4:Y:S03]  /*1e400*/  LDC R42, c[0x0][0x230] ;  /* 0x00008c00ff2a7b82 */ /* 0x000f260000000800 */
[----:B------:R-:W-:Y:S01]  /*1e410*/  VIADD R203, R46, 0xfffffe7b ;  /* 0xfffffe7b2ecb7836 */ /* 0x000fe20000000000 */
[----:B------:R-:W-:Y:S01]  /*1e420*/  LDGSTS.E [R2+0x70004], desc[UR8][R12.64], !P4 ;  /* 0x700040000c027fae */ /* 0x000fe2000e121848 */
[----:B------:R-:W-:-:S03]  /*1e430*/  ISETP.GE.U32.AND P3, PT, R252, 0x7ffffd9f, PT ;  /* 0x7ffffd9ffc00780c */ /* 0x000fc60003f66070 */
[----:B------:R-:W-:Y:S01]  /*1e440*/  LDGSTS.E [R2+0x74004], desc[UR8][R14.64], !P4 ;  /* 0x740040000e027fae */ /* 0x000fe2000e121848 */
[----:B---3--:R-:W-:Y:S01]  /*1e450*/  IADD3 R202, R45, -0x186, RZ ;  /* 0xfffffe7a2dca7810 */ /* 0x008fe20007ffe0ff */
[----:B------:R-:W-:Y:S01]  /*1e460*/  IMAD.WIDE R32, R250, 0x4, R32 ;  /* 0x00000004fa207825 */ /* 0x000fe200078e0220 */
[----:B------:R-:W3:Y:S01]  /*1e470*/  LDC R46, c[0x0][0x230] ;  /* 0x00008c00ff2e7b82 */ /* 0x000ee20000000800 */
[----:B------:R-:W-:Y:S04]  /*1e480*/  LDGSTS.E [R2+0x70008], desc[UR8][R24.64], !P1 ;  /* 0x7000800018027fae */ /* 0x000fe8000c921848 */
[----:B------:R-:W-:Y:S01]  /*1e490*/  LDGSTS.E [R2+0x74008], desc[UR8][R16.64], !P1 ;  /* 0x7400800010027fae */ /* 0x000fe2000c921848 */
[----:B------:R-:W-:Y:S01]  /*1e4a0*/  ISETP.GE.U32.AND P1, PT, R203, 0x7ffffdfc, PT ;  /* 0x7ffffdfccb00780c */ /* 0x000fe20003f26070 */
[----:B------:R-:W-:-:S02]  /*1e4b0*/  VIADD R203, R44, 0xfffffe79 ;  /* 0xfffffe792ccb7836 */ /* 0x000fc40000000000 */
[----:B------:R4:W-:Y:S04]  /*1e4c0*/  STL.64 [R1+0xa00], R48 ;  /* 0x000a003001007387 */ /* 0x0009e80000100a00 */
[----:B------:R-:W3:Y:S04]  /*1e4d0*/  LDL.LU.64 R56, [R1+0x2b0] ;  /* 0x0002b00001387983 */ /* 0x000ee80000300a00 */
[----:B------:R-:W3:Y:S04]  /*1e4e0*/  LDL.LU.64 R44, [R1+0x2a8] ;  /* 0x0002a800012c7983 */ /* 0x000ee80000300a00 */
[----:B------:R-:W3:Y:S04]  /*1e4f0*/  LDL.LU.64 R64, [R1+0x2a0] ;  /* 0x0002a00001407983 */ /* 0x000ee80000300a00 */
[----:B------:R-:W-:Y:S04]  /*1e500*/  LDGSTS.E [R2+0x7000c], desc[UR8][R36.64], !P0 ;  /* 0x7000c00024027fae */ /* 0x000fe8000c121848 */
[----:B------:R-:W-:Y:S01]  /*1e510*/  LDGSTS.E [R2+0x7400c], desc[UR8][R18.64], !P0 ;  /* 0x7400c00012027fae */ /* 0x000fe2000c121848 */
[----:B------:R-:W-:Y:S01]  /*1e520*/  ISETP.GE.U32.AND P0, PT, R202, 0x7ffffdfb, PT ;  /* 0x7ffffdfbca00780c */ /* 0x000fe20003f06070 */
[----:B--2---:R-:W-:-:S02]  /*1e530*/  VIADD R202, R43, 0xfffffe78 ;  /* 0xfffffe782bca7836 */ /* 0x004fc40000000000 */
[----:B------:R-:W2:Y:S04]  /*1e540*/  LDL.LU.64 R66, [R1+0x298] ;  /* 0x0002980001427983 */ /* 0x000ea80000300a00 */
[----:B------:R-:W-:Y:S04]  /*1e550*/  LDGSTS.E [R2+0x78000], desc[UR8][R28.64], !P2 ;  /* 0x780000001c027fae */ /* 0x000fe8000d121848 */
[----:B------:R-:W-:Y:S04]  /*1e560*/  LDGSTS.E [R2+0x7c000], desc[UR8][R22.64], !P2 ;  /* 0x7c00000016027fae */ /* 0x000fe8000d121848 */
[----:B------:R-:W-:Y:S04]  /*1e570*/  LDGSTS.E [R2+0x78004], desc[UR8][R38.64], !P3 ;  /* 0x7800400026027fae */ /* 0x000fe8000d921848 */
[----:B------:R-:W-:Y:S01]  /*1e580*/  LDGSTS.E [R2+0x7c004], desc[UR8][R26.64], !P3 ;  /* 0x7c0040001a027fae */ /* 0x000fe2000d921848 */
[----:B------:R-:W-:Y:S01]  /*1e590*/  ISETP.GE.U32.AND P3, PT, R202, 0x7ffffdf9, PT ;  /* 0x7ffffdf9ca00780c */ /* 0x000fe20003f66070 */
[----:B----4-:R-:W-:-:S02]  /*1e5a0*/  VIADD R202, R42, 0xfffffe5a ;  /* 0xfffffe5a2aca7836 */ /* 0x010fc40000000000 */
[----:B------:R-:W4:Y:S04]  /*1e5b0*/  LDL.LU.64 R42, [R1+0x290] ;  /* 0x00029000012a7983 */ /* 0x000f280000300a00 */
[----:B------:R-:W4:Y:S01]  /*1e5c0*/  LDL.LU.64 R48, [R1+0x288] ;  /* 0x0002880001307983 */ /* 0x000f220000300a00 */
[----:B------:R-:W-:Y:S02]  /*1e5d0*/  VIADD R252, R47, 0xfffffe1c ;  /* 0xfffffe1c2ffc7836 */ /* 0x000fe40000000000 */
[C---:B------:R-:W-:Y:S01]  /*1e5e0*/  IMAD.WIDE R30, R250.reuse, 0x4, R30 ;  /* 0x00000004fa1e7825 */ /* 0x040fe200078e021e */
[----:B------:R-:W4:Y:S03]  /*1e5f0*/  LDL.LU.64 R68, [R1+0x280] ;  /* 0x0002800001447983 */ /* 0x000f260000300a00 */
[----:B------:R-:W-:Y:S01]  /*1e600*/  IMAD.WIDE R40, R250, 0x4, R40 ;  /* 0x00000004fa287825 */ /* 0x000fe200078e0228 */
[----:B------:R-:W-:Y:S01]  /*1e610*/  ISETP.GE.U32.AND P4, PT, R252, 0x7ffffd9d, PT ;  /* 0x7ffffd9dfc00780c */ /* 0x000fe20003f86070 */
[----:B------:R-:W-:Y:S01]  /*1e620*/  LDGSTS.E [R2+0x78008], desc[UR8][R32.64], !P6 ;  /* 0x7800800020027fae */ /* 0x000fe2000f121848 */
[----:B------:R-:W1:Y:S01]  /*1e630*/  LDC R252, c[0x0][0x230] ;  /* 0x00008c00fffc7b82 */ /* 0x000e620000000800 */
[----:B------:R-:W-:-:S02]  /*1e640*/  IMAD.WIDE R34, R250, 0x4, R34 ;  /* 0x00000004fa227825 */ /* 0x000fc400078e0222 */
[----:B------:R-:W4:Y:S01]  /*1e650*/  LDL.LU.64 R52, [R1+0x278] ;  /* 0x0002780001347983 */ /* 0x000f220000300a00 */
[----:B------:R-:W-:-:S03]  /*1e660*/  ISETP.GE.U32.AND P2, PT, R203, 0x7ffffdfa, PT ;  /* 0x7ffffdfacb00780c */ /* 0x000fc60003f46070 */
[----:B------:R-:W-:Y:S01]  /*1e670*/  LDGSTS.E [R2+0x7c008], desc[UR8][R30.64], !P6 ;  /* 0x7c0080001e027fae */ /* 0x000fe2000f121848 */
[----:B------:R-:W4:Y:S03]  /*1e680*/  LDC R47, c[0x0][0x230] ;  /* 0x00008c00ff2f7b82 */ /* 0x000f260000000800 */
[----:B------:R-:W-:Y:S04]  /*1e690*/  LDGSTS.E [R2+0x7800c], desc[UR8][R40.64], !P4 ;  /* 0x7800c00028027fae */ /* 0x000fe8000e121848 */
[----:B------:R-:W-:Y:S01]  /*1e6a0*/  LDGSTS.E [R2+0x7c00c], desc[UR8][R34.64], !P4 ;  /* 0x7c00c00022027fae */ /* 0x000fe2000e121848 */
[----:B-1----:R-:W-:Y:S01]  /*1e6b0*/  IADD3 R203, R252, -0x1a5, RZ ;  /* 0xfffffe5bfccb7810 */ /* 0x002fe20007ffe0ff */
[----:B---3--:R-:W-:-:S04]  /*1e6c0*/  IMAD.WIDE R56, R250, 0x4, R56 ;  /* 0x00000004fa387825 */ /* 0x008fc800078e0238 */
[C---:B------:R-:W-:Y:S01]  /*1e6d0*/  IMAD.WIDE R44, R250.reuse, 0x4, R44 ;  /* 0x00000004fa2c7825 */ /* 0x040fe200078e022c */
[----:B------:R1:W-:Y:S03]  /*1e6e0*/  STL.64 [R1+0xd78], R56 ;  /* 0x000d783801007387 */ /* 0x0003e60000100a00 */
[C---:B------:R-:W-:Y:S01]  /*1e6f0*/  IMAD.WIDE R60, R250.reuse, 0x4, R64 ;  /* 0x00000004fa3c7825 */ /* 0x040fe200078e0240 */
[----:B------:R3:W-:Y:S03]  /*1e700*/  STL.64 [R1+0xd70], R44 ;  /* 0x000d702c01007387 */ /* 0x0007e60000100a00 */
[----:B--2---:R-:W-:Y:S01]  /*1e710*/  IMAD.WIDE R54, R250, 0x4, R66 ;  /* 0x00000004fa367825 */ /* 0x004fe200078e0242 */
[----:B------:R-:W2:Y:S01]  /*1e720*/  LDL.LU.64 R70, [R1+0xf0] ;  /* 0x0000f00001467983 */ /* 0x000ea20000300a00 */
[----:B------:R-:W-:Y:S01]  /*1e730*/  ISETP.GE.U32.AND P4, PT, R202, 0x7ffffddb, PT ;  /* 0x7ffffddbca00780c */ /* 0x000fe20003f86070 */
[----:B------:R-:W2:Y:S02]  /*1e740*/  LDC R252, c[0x0][0x230] ;  /* 0x00008c00fffc7b82 */ /* 0x000ea40000000800 */
[----:B------:R-:W-:Y:S04]  /*1e750*/  LDGSTS.E [R4+0x60000], desc[UR8][R56.64], !P1 ;  /* 0x6000000038047fae */ /* 0x000fe8000c921848 */
[----:B------:R4:W-:Y:S01]  /*1e760*/  STL.64 [R1+0xd68], R60 ;  /* 0x000d683c01007387 */ /* 0x0009e20000100a00 */
[----:B------:R-:W-:Y:S01]  /*1e770*/  ISETP.GE.U32.AND P6, PT, R203, 0x7ffffddc, PT ;  /* 0x7ffffddccb00780c */ /* 0x000fe20003fc6070 */
[----:B------:R-:W-:-:S02]  /*1e780*/  VIADD R203, R51, 0xfffffe59 ;  /* 0xfffffe5933cb7836 */ /* 0x000fc40000000000 */
[----:B------:R-:W-:Y:S04]  /*1e790*/  LDGSTS.E [R4+0x64000], desc[UR8][R44.64], !P1 ;  /* 0x640000002c047fae */ /* 0x000fe8000c921848 */
[----:B-1----:R-:W2:Y:S04]  /*1e7a0*/  LDL.LU.64 R56, [R1+0xe8] ;  /* 0x0000e80001387983 */ /* 0x002ea80000300a00 */
[----:B------:R1:W-:Y:S04]  /*1e7b0*/  STL.64 [R1+0xd60], R54 ;  /* 0x000d603601007387 */ /* 0x0003e80000100a00 */
[----:B------:R-:W2:Y:S04]  /*1e7c0*/  LDL.LU.64 R64, [R1+0xe0] ;  /* 0x0000e00001407983 */ /* 0x000ea80000300a00 */
[----:B---3--:R-:W3:Y:S04]  /*1e7d0*/  LDL.LU.64 R44, [R1+0xd8] ;  /* 0x0000d800012c7983 */ /* 0x008ee80000300a00 */
[----:B------:R4:W-:Y:S01]  /*1e7e0*/  LDGSTS.E [R4+0x60004], desc[UR8][R60.64], !P0 ;  /* 0x600040003c047fae */ /* 0x0009e2000c121848 */
[----:B------:R-:W-:-:S03]  /*1e7f0*/  ISETP.GE.U32.AND P1, PT, R203, 0x7ffffdda, PT ;  /* 0x7ffffddacb00780c */ /* 0x000fc60003f26070 */
[----:B------:R-:W3:Y:S01]  /*1e800*/  LDL.LU.64 R66, [R1+0xd0] ;  /* 0x0000d00001427983 */ /* 0x000ee20000300a00 */
[----:B------:R-:W-:-:S03]  /*1e810*/  VIADD R203, R50, 0xfffffe3b ;  /* 0xfffffe3b32cb7836 */ /* 0x000fc60000000000 */
[----:B------:R1:W-:Y:S01]  /*1e820*/  LDGSTS.E [R4+0x64004], desc[UR8][R54.64], !P0 ;  /* 0x6400400036047fae */ /* 0x0003e2000c121848 */
[----:B----4-:R-:W-:-:S03]  /*1e830*/  IMAD.WIDE R60, R250, 0x4, R42 ;  /* 0x00000004fa3c7825 */ /* 0x010fc600078e022a */
[----:B------:R-:W4:Y:S04]  /*1e840*/  LDL.LU.64 R42, [R1+0xc8] ;  /* 0x0000c800012a7983 */ /* 0x000f280000300a00 */
[----:B------:R1:W-:Y:S02]  /*1e850*/  STL.64 [R1+0xd58], R60 ;  /* 0x000d583c01007387 */ /* 0x0003e40000100a00 */
[C---:B-1----:R-:W-:Y:S02]  /*1e860*/  IMAD.WIDE R54, R250.reuse, 0x4, R48 ;  /* 0x00000004fa367825 */ /* 0x042fe400078e0230 */
[----:B------:R-:W4:Y:S04]  /*1e870*/  LDL.LU.64 R48, [R1+0xc0] ;  /* 0x0000c00001307983 */ /* 0x000f280000300a00 */
[----:B------:R-:W4:Y:S01]  /*1e880*/  LDL.LU.64 R50, [R1+0xb8] ;  /* 0x0000b80001327983 */ /* 0x000f220000300a00 */
[----:B------:R-:W-:-:S03]  /*1e890*/  IMAD.WIDE R68, R250, 0x4, R68 ;  /* 0x00000004fa447825 */ /* 0x000fc600078e0244 */
[----:B------:R1:W-:Y:S01]  /*1e8a0*/  STL.64 [R1+0xd50], R54 ;  /* 0x000d503601007387 */ /* 0x0003e20000100a00 */
[----:B------:R-:W-:-:S03]  /*1e8b0*/  IMAD.WIDE R52, R250, 0x4, R52 ;  /* 0x00000004fa347825 */ /* 0x000fc600078e0234 */
[----:B------:R-:W-:Y:S01]  /*1e8c0*/  LDGSTS.E [R4+0x60008], desc[UR8][R60.64], !P2 ;  /* 0x600080003c047fae */ /* 0x000fe2000d121848 */
[----:B------:R-:W-:Y:S02]  /*1e8d0*/  IADD3 R202, R47, -0x1a8, RZ ;  /* 0xfffffe582fca7810 */ /* 0x000fe40007ffe0ff */
[----:B------:R-:W4:Y:S01]  /*1e8e0*/  LDC R47, c[0x0][0x230] ;  /* 0x00008c00ff2f7b82 */ /* 0x000f220000000800 */
[----:B------:R-:W-:Y:S01]  /*1e8f0*/  LDGSTS.E [R4+0x64008], desc[UR8][R54.64], !P2 ;  /* 0x6400800036047fae */ /* 0x000fe2000d121848 */
[----:B------:R-:W-:-:S03]  /*1e900*/  ISETP.GE.U32.AND P0, PT, R202, 0x7ffffdd9, PT ;  /* 0x7ffffdd9ca00780c */ /* 0x000fc60003f06070 */
[----:B------:R-:W-:Y:S04]  /*1e910*/  LDGSTS.E [R4+0x6000c], desc[UR8][R68.64], !P3 ;  /* 0x6000c00044047fae */ /* 0x000fe8000d921848 */
[----:B------:R-:W4:Y:S04]  /*1e920*/  LDL.LU.64 R60, [R1+0x11d0] ;  /* 0x0011d000013c7983 */ /* 0x000f280000300a00 */
[----:B-1----:R-:W4:Y:S04]  /*1e930*/  LDL.LU.64 R54, [R1+0x11c8] ;  /* 0x0011c80001367983 */ /* 0x002f280000300a00 */
[----:B------:R1:W-:Y:S04]  /*1e940*/  STL.64 [R1+0xd48], R68 ;  /* 0x000d484401007387 */ /* 0x0003e80000100a00 */
[----:B------:R1:W-:Y:S04]  /*1e950*/  STL.64 [R1+0xd40], R52 ;  /* 0x000d403401007387 */ /* 0x0003e80000100a00 */
[----:B------:R-:W-:Y:S04]  /*1e960*/  LDGSTS.E [R4+0x6400c], desc[UR8][R52.64], !P3 ;  /* 0x6400c00034047fae */ /* 0x000fe8000d921848 */
[----:B-1----:R-:W4:Y:S04]  /*1e970*/  LDL.LU.64 R68, [R1+0x11c0] ;  /* 0x0011c00001447983 */ /* 0x002f280000300a00 */
[----:B------:R-:W4:Y:S01]  /*1e980*/  LDL.LU.64 R52, [R1+0x11b8] ;  /* 0x0011b80001347983 */ /* 0x000f220000300a00 */
[----:B--2---:R-:W-:-:S05]  /*1e990*/  IMAD.WIDE R70, R250, 0x4, R70 ;  /* 0x00000004fa467825 */ /* 0x004fca00078e0246 */
[----:B------:R1:W-:Y:S04]  /*1e9a0*/  STL.64 [R1+0xb80], R70 ;  /* 0x000b804601007387 */ /* 0x0003e80000100a00 */
[----:B------:R-:W-:Y:S01]  /*1e9b0*/  LDGSTS.E [R4+0x68000], desc[UR8][R70.64], !P6 ;  /* 0x6800000046047fae */ /* 0x000fe2000f121848 */
[----:B------:R-:W-:-:S05]  /*1e9c0*/  IMAD.WIDE R56, R250, 0x4, R56 ;  /* 0x00000004fa387825 */ /* 0x000fca00078e0238 */
[----:B------:R2:W-:Y:S01]  /*1e9d0*/  STL.64 [R1+0xb78], R56 ;  /* 0x000b783801007387 */ /* 0x0005e20000100a00 */
[----:B------:R-:W-:-:S03]  /*1e9e0*/  IMAD.WIDE R64, R250, 0x4, R64 ;  /* 0x00000004fa407825 */ /* 0x000fc600078e0240 */
[----:B-1----:R-:W4:Y:S01]  /*1e9f0*/  LDL.LU.64 R70, [R1+0x11b0] ;  /* 0x0011b00001467983 */ /* 0x002f220000300a00 */
[----:B---3--:R-:W-:-:S03]  /*1ea00*/  IMAD.WIDE R44, R250, 0x4, R44 ;  /* 0x00000004fa2c7825 */ /* 0x008fc600078e022c */
[----:B------:R-:W-:Y:S04]  /*1ea10*/  LDGSTS.E [R4+0x6c000], desc[UR8][R56.64], !P6 ;  /* 0x6c00000038047fae */ /* 0x000fe8000f121848 */
[----:B------:R-:W-:Y:S01]  /*1ea20*/  LDGSTS.E [R4+0x68004], desc[UR8][R64.64], !P4 ;  /* 0x6800400040047fae */ /* 0x000fe2000e121848 */
[----:B------:R-:W-:-:S03]  /*1ea30*/  IMAD.WIDE R66, R250, 0x4, R66 ;  /* 0x00000004fa427825 */ /* 0x000fc600078e0242 */
[----:B------:R-:W-:Y:S04]  /*1ea40*/  LDGSTS.E [R4+0x6c004], desc[UR8][R44.64], !P4 ;  /* 0x6c0040002c047fae */ /* 0x000fe8000e121848 */
[----:B--2---:R-:W2:Y:S04]  /*1ea50*/  LDL.LU.64 R56, [R1+0x11a8] ;  /* 0x0011a80001387983 */ /* 0x004ea80000300a00 */
[----:B------:R1:W-:Y:S01]  /*1ea60*/  STL.64 [R1+0xb70], R64 ;  /* 0x000b704001007387 */ /* 0x0003e20000100a00 */
[----:B----4-:R-:W-:-:S03]  /*1ea70*/  IMAD.WIDE R42, R250, 0x4, R42 ;  /* 0x00000004fa2a7825 */ /* 0x010fc600078e022a */
[----:B------:R3:W-:Y:S04]  /*1ea80*/  STL.64 [R1+0xb68], R44 ;  /* 0x000b682c01007387 */ /* 0x0007e80000100a00 */
[----:B------:R-:W-:Y:S01]  /*1ea90*/  LDGSTS.E [R4+0x68008], desc[UR8][R66.64], !P1 ;  /* 0x6800800042047fae */ /* 0x000fe2000c921848 */
[----:B------:R-:W-:-:S03]  /*1eaa0*/  IMAD.WIDE R48, R250, 0x4, R48 ;  /* 0x00000004fa307825 */ /* 0x000fc600078e0230 */
[----:B-1----:R-:W4:Y:S01]  /*1eab0*/  LDL.LU.64 R64, [R1+0x11a0] ;  /* 0x0011a00001407983 */ /* 0x002f220000300a00 */
[----:B------:R-:W-:-:S03]  /*1eac0*/  IMAD.WIDE R50, R250, 0x4, R50 ;  /* 0x00000004fa327825 */ /* 0x000fc600078e0232 */
[----:B---3--:R-:W3:Y:S04]  /*1ead0*/  LDL.LU.64 R44, [R1+0x1198] ;  /* 0x00119800012c7983 */ /* 0x008ee80000300a00 */
[----:B------:R1:W-:Y:S04]  /*1eae0*/  STL.64 [R1+0xb60], R66 ;  /* 0x000b604201007387 */ /* 0x0003e80000100a00 */
[----:B------:R1:W-:Y:S04]  /*1eaf0*/  STL.64 [R1+0xb58], R42 ;  /* 0x000b582a01007387 */ /* 0x0003e80000100a00 */
[----:B------:R-:W-:Y:S04]  /*1eb00*/  LDGSTS.E [R4+0x6c008], desc[UR8][R42.64], !P1 ;  /* 0x6c0080002a047fae */ /* 0x000fe8000c921848 */
[----:B-1----:R-:W2:Y:S04]  /*1eb10*/  LDL.LU.64 R66, [R1+0x1190] ;  /* 0x0011900001427983 */ /* 0x002ea80000300a00 */
[----:B------:R-:W-:Y:S04]  /*1eb20*/  LDGSTS.E [R4+0x6800c], desc[UR8][R48.64], !P0 ;  /* 0x6800c00030047fae */ /* 0x000fe8000c121848 */
[----:B------:R-:W4:Y:S04]  /*1eb30*/  LDL.LU.64 R42, [R1+0x1188] ;  /* 0x00118800012a7983 */ /* 0x000f280000300a00 */
[----:B------:R1:W-:Y:S04]  /*1eb40*/  STL.64 [R1+0xb50], R48 ;  /* 0x000b503001007387 */ /* 0x0003e80000100a00 */
[----:B------:R4:W-:Y:S01]  /*1eb50*/  STL.64 [R1+0xb48], R50 ;  /* 0x000b483201007387 */ /* 0x0009e20000100a00 */
[----:B------:R-:W-:-:S02]  /*1eb60*/  VIADD R202, R46, 0xfffffe3a ;  /* 0xfffffe3a2eca7836 */ /* 0x000fc40000000000 */
[----:B------:R-:W1:Y:S01]  /*1eb70*/  LDC R46, c[0x0][0x230] ;  /* 0x00008c00ff2e7b82 */ /* 0x000e620000000800 */
[----:B------:R-:W-:Y:S01]  /*1eb80*/  ISETP.GE.U32.AND P2, PT, R203, 0x7ffffdbc, PT ;  /* 0x7ffffdbccb00780c */ /* 0x000fe20003f46070 */
[----:B------:R4:W-:Y:S04]  /*1eb90*/  LDGSTS.E [R4+0x6c00c], desc[UR8][R50.64], !P0 ;  /* 0x6c00c00032047fae */ /* 0x0009e8000c121848 */
[----:B-1----:R-:W3:Y:S01]  /*1eba0*/  LDL.LU.64 R48, [R1+0x1180] ;  /* 0x0011800001307983 */ /* 0x002ee20000300a00 */
[----:B------:R-:W-:Y:S01]  /*1ebb0*/  ISETP.GE.U32.AND P3, PT, R202, 0x7ffffdbb, PT ;  /* 0x7ffffdbbca00780c */ /* 0x000fe20003f66070 */
[----:B------:R-:W1:Y:S08]  /*1ebc0*/  LDC R203, c[0x0][0x230] ;  /* 0x00008c00ffcb7b82 */ /* 0x000e700000000800 */
[----:B------:R-:W1:Y:S02]  /*1ebd0*/  LDC R202, c[0x0][0x230] ;  /* 0x00008c00ffca7b82 */ /* 0x000e640000000800 */
[----:B-1----:R-:W-:-:S05]  /*1ebe0*/  VIADD R202, R202, 0xfffffe38 ;  /* 0xfffffe38caca7836 */ /* 0x002fca0000000000 */
[----:B------:R-:W-:Y:S02]  /*1ebf0*/  ISETP.GE.U32.AND P4, PT, R202, 0x7ffffdb9, PT ;  /* 0x7ffffdb9ca00780c */ /* 0x000fe40003f86070 */
[----:B------:R-:W-:-:S04]  /*1ec00*/  IADD3 R202, R47, -0x1e6, RZ ;  /* 0xfffffe1a2fca7810 */ /* 0x000fc80007ffe0ff */
[----:B------:R-:W-:Y:S01]  /*1ec10*/  ISETP.GE.U32.AND P0, PT, R202, 0x7ffffd9b, PT ;  /* 0x7ffffd9bca00780c */ /* 0x000fe20003f06070 */
[----:B------:R-:W-:Y:S02]  /*1ec20*/  VIADD R202, R46, 0xfffffe19 ;  /* 0xfffffe192eca7836 */ /* 0x000fe40000000000 */
[----:B----4-:R-:W-:-:S04]  /*1ec30*/  IMAD.WIDE R50, R250, 0x4, R42 ;  /* 0x00000004fa327825 */ /* 0x010fc800078e022a */
[----:B---3--:R-:W-:Y:S02]  /*1ec40*/  IMAD.WIDE R46, R250, 0x4, R48 ;  /* 0x00000004fa2e7825 */ /* 0x008fe400078e0230 */
[----:B------:R-:W1:Y:S03]  /*1ec50*/  LDC R49, c[0x0][0x230] ;  /* 0x00008c00ff317b82 */ /* 0x000e660000000800 */
[----:B------:R3:W-:Y:S04]  /*1ec60*/  STL.64 [R1+0x9f8], R46 ;  /* 0x0009f82e01007387 */ /* 0x0007e80000100a00 */
[----:B------:R4:W-:Y:S04]  /*1ec70*/  STL.64 [R1+0x9f0], R50 ;  /* 0x0009f03201007387 */ /* 0x0009e80000100a00 */
[----:B------:R-:W-:Y:S04]  /*1ec80*/  LDGSTS.E [R4+0x70000], desc[UR8][R46.64], !P2 ;  /* 0x700000002e047fae */ /* 0x000fe8000d121848 */
[----:B------:R-:W-:Y:S04]  /*1ec90*/  LDGSTS.E [R4+0x74000], desc[UR8][R50.64], !P2 ;  /* 0x7400000032047fae */ /* 0x000fe8000d121848 */
[----:B---3--:R-:W3:Y:S04]  /*1eca0*/  LDL.LU.64 R46, [R1+0x1178] ;  /* 0x00117800012e7983 */ /* 0x008ee80000300a00 */
[----:B----4-:R-:W4:Y:S01]  /*1ecb0*/  LDL.LU.64 R50, [R1+0x1170] ;  /* 0x0011700001327983 */ /* 0x010f220000300a00 */
[----:B-1----:R-:W-:-:S02]  /*1ecc0*/  VIADD R42, R49, 0xfffffe18 ;  /* 0xfffffe18312a7836 */ /* 0x002fc40000000000 */
[----:B--2---:R-:W-:Y:S01]  /*1ecd0*/  IMAD.WIDE R48, R250, 0x4, R66 ;  /* 0x00000004fa307825 */ /* 0x004fe200078e0242 */
[----:B------:R-:W-:-:S04]  /*1ece0*/  IADD3 R203, R203, -0x1c7, RZ ;  /* 0xfffffe39cbcb7810 */ /* 0x000fc80007ffe0ff */
[----:B------:R1:W-:Y:S04]  /*1ecf0*/  STL.64 [R1+0x9e8], R48 ;  /* 0x0009e83001007387 */ /* 0x0003e80000100a00 */
[----:B------:R1:W-:Y:S01]  /*1ed00*/  LDGSTS.E [R4+0x70004], desc[UR8][R48.64], !P3 ;  /* 0x7000400030047fae */ /* 0x0003e2000d921848 */
[----:B------:R-:W-:Y:S01]  /*1ed10*/  ISETP.GE.U32.AND P6, PT, R203, 0x7ffffdba, PT ;  /* 0x7ffffdbacb00780c */ /* 0x000fe20003fc6070 */
[----:B------:R-:W-:Y:S02]  /*1ed20*/  VIADD R203, R252, 0xfffffe1b ;  /* 0xfffffe1bfccb7836 */ /* 0x000fe40000000000 */
[----:B------:R-:W-:Y:S01]  /*1ed30*/  IMAD.WIDE R44, R250, 0x4, R44 ;  /* 0x00000004fa2c7825 */ /* 0x000fe200078e022c */
[----:B------:R-:W-:Y:S01]  /*1ed40*/  ISETP.GE.U32.AND P2, PT, R202, 0x7ffffd9a, PT ;  /* 0x7ffffd9aca00780c */ /* 0x000fe20003f46070 */
[----:B------:R-:W2:Y:S08]  /*1ed50*/  LDC R252, c[0x0][0x230] ;  /* 0x00008c00fffc7b82 */ /* 0x000eb00000000800 */
[----:B-1----:R-:W1:Y:S08]  /*1ed60*/  LDC R48, c[0x0][0x230] ;  /* 0x00008c00ff307b82 */ /* 0x002e700000000800 */
[----:B------:R-:W2:Y:S01]  /*1ed70*/  LDC R49, c[0x0][0x230] ;  /* 0x00008c00ff317b82 */ /* 0x000ea20000000800 */
[----:B------:R-:W-:Y:S01]  /*1ed80*/  ISETP.GE.U32.AND P1, PT, R203, 0x7ffffd9c, PT ;  /* 0x7ffffd9ccb00780c */ /* 0x000fe20003f26070 */
[----:B------:R1:W-:Y:S06]  /*1ed90*/  LDGSTS.E [R4+0x74004], desc[UR8][R44.64], !P3 ;  /* 0x740040002c047fae */ /* 0x0003ec000d921848 */
[----:B------:R-:W4:Y:S01]  /*1eda0*/  LDC R203, c[0x0][0x230] ;  /* 0x00008c00ffcb7b82 */ /* 0x000f220000000800 */
[----:B------:R-:W-:Y:S01]  /*1edb0*/  ISETP.GE.U32.AND P3, PT, R42, 0x7ffffd99, PT ;  /* 0x7ffffd992a00780c */ /* 0x000fe20003f66070 */
[----:B------:R1:W-:Y:S02]  /*1edc0*/  STL.64 [R1+0x9e0], R44 ;  /* 0x0009e02c01007387 */ /* 0x0003e40000100a00 */
[----:B-1----:R-:W-:Y:S01]  /*1edd0*/  IADD3 R43, R48, -0x189, RZ ;  /* 0xfffffe77302b7810 */ /* 0x002fe20007ffe0ff */
[----:B------:R-:W-:-:S04]  /*1ede0*/  IMAD.WIDE R60, R250, 0x4, R60 ;  /* 0x00000004fa3c7825 */ /* 0x000fc800078e023c */
[C---:B------:R-:W-:Y:S01]  /*1edf0*/  IMAD.WIDE R62, R250.reuse, 0x4, R62 ;  /* 0x00000004fa3e7825 */ /* 0x040fe200078e023e */
[----:B------:R-:W1:Y:S03]  /*1ee00*/  LDC R45, c[0x0][0x230] ;  /* 0x00008c00ff2d7b82 */ /* 0x000e660000000800 */
[----:B--2---:R-:W-:Y:S02]  /*1ee10*/  VIADD R42, R49, 0xfffffe76 ;  /* 0xfffffe76312a7836 */ /* 0x004fe40000000000 */
[----:B------:R-:W-:-:S03]  /*1ee20*/  IMAD.WIDE R48, R250, 0x4, R64 ;  /* 0x00000004fa307825 */ /* 0x000fc600078e0240 */
[----:B------:R-:W2:Y:S01]  /*1ee30*/  LDC R44, c[0x0][0x230] ;  /* 0x00008c00ff2c7b82 */ /* 0x000ea20000000800 */
[----:B------:R-:W-:-:S04]  /*1ee40*/  IMAD.WIDE R64, R250, 0x4, R68 ;  /* 0x00000004fa407825 */ /* 0x000fc800078e0244 */
[----:B------:R-:W-:-:S04]  /*1ee50*/  IMAD.WIDE R68, R250, 0x4, R74 ;  /* 0x00000004fa447825 */ /* 0x000fc800078e024a */
[----:B---3--:R-:W-:-:S04]  /*1ee60*/  IMAD.WIDE R66, R250, 0x4, R46 ;  /* 0x00000004fa427825 */ /* 0x008fc800078e022e */
[----:B----4-:R-:W-:-:S04]  /*1ee70*/  IMAD.WIDE R50, R250, 0x4, R50 ;  /* 0x00000004fa327825 */ /* 0x010fc800078e0232 */
[C---:B------:R-:W-:Y:S01]  /*1ee80*/  IMAD.WIDE R46, R250.reuse, 0x4, R56 ;  /* 0x00000004fa2e7825 */ /* 0x040fe200078e0238 */
[----:B------:R3:W-:Y:S04]  /*1ee90*/  STL.64 [R1+0x9d8], R50 ;  /* 0x0009d83201007387 */ /* 0x0007e80000100a00 */
[----:B------:R3:W-:Y:S01]  /*1eea0*/  LDGSTS.E [R4+0x70008], desc[UR8][R50.64], !P6 ;  /* 0x7000800032047fae */ /* 0x0007e2000f121848 */
[----:B------:R-:W-:-:S03]  /*1eeb0*/  IMAD.WIDE R56, R250, 0x4, R52 ;  /* 0x00000004fa387825 */ /* 0x000fc600078e0234 */
[----:B------:R4:W-:Y:S04]  /*1eec0*/  STL.64 [R1+0x9d0], R66 ;  /* 0x0009d04201007387 */ /* 0x0009e80000100a00 */
[----:B------:R4:W-:Y:S04]  /*1eed0*/  LDGSTS.E [R4+0x74008], desc[UR8][R66.64], !P6 ;  /* 0x7400800042047fae */ /* 0x0009e8000f121848 */
[----:B------:R1:W-:Y:S01]  /*1eee0*/  STL.64 [R1+0x9c8], R48 ;  /* 0x0009c83001007387 */ /* 0x0003e20000100a00 */
[----:B---3--:R-:W-:-:S03]  /*1eef0*/  IMAD.WIDE R50, R250, 0x4, R54 ;  /* 0x00000004fa327825 */ /* 0x008fc600078e0236 */
[----:B------:R3:W-:Y:S01]  /*1ef00*/  STL.64 [R1+0x9c0], R46 ;  /* 0x0009c02e01007387 */ /* 0x0007e20000100a00 */
[----:B----4-:R-:W-:Y:S01]  /*1ef10*/  IMAD.WIDE R66, R250, 0x4, R70 ;  /* 0x00000004fa427825 */ /* 0x010fe200078e0246 */
[----:B------:R-:W-:Y:S02]  /*1ef20*/  ISETP.GE.U32.AND P6, PT, R43, 0x7ffffdf8, PT ;  /* 0x7ffffdf82b00780c */ /* 0x000fe40003fc6070 */
[----:B------:R-:W4:Y:S01]  /*1ef30*/  LDL.LU.64 R70, [R1+0x268] ;  /* 0x0002680001467983 */ /* 0x000f220000300a00 */
[----:B------:R-:W-:-:S03]  /*1ef40*/  VIADD R43, R203, 0xfffffe75 ;  /* 0xfffffe75cb2b7836 */ /* 0x000fc60000000000 */
[----:B------:R-:W2:Y:S04]  /*1ef50*/  LDL.LU.64 R52, [R1+0x270] ;  /* 0x0002700001347983 */ /* 0x000ea80000300a00 */
[----:B------:R-:W-:Y:S04]  /*1ef60*/  STL.64 [R1+0x8b8], R66 ;  /* 0x0008b84201007387 */ /* 0x000fe80000100a00 */
[----:B------:R1:W-:Y:S04]  /*1ef70*/  LDGSTS.E [R4+0x7000c], desc[UR8][R48.64], !P4 ;  /* 0x7000c00030047fae */ /* 0x0003e8000e121848 */
[----:B------:R3:W-:Y:S04]  /*1ef80*/  STL.64 [R1+0x8b0], R56 ;  /* 0x0008b03801007387 */ /* 0x0007e80000100a00 */
[----:B------:R3:W-:Y:S04]  /*1ef90*/  LDGSTS.E [R4+0x7400c], desc[UR8][R46.64], !P4 ;  /* 0x7400c0002e047fae */ /* 0x0007e8000e121848 */
[----:B------:R-:W4:Y:S01]  /*1efa0*/  LDL.LU.64 R202, [R1+0x260] ;  /* 0x0002600001ca7983 */ /* 0x000f220000300a00 */
[----:B------:R-:W-:Y:S01]  /*1efb0*/  IMAD.WIDE R54, R250, 0x4, R58 ;  /* 0x00000004fa367825 */ /* 0x000fe200078e023a */
[----:B-1----:R-:W1:Y:S02]  /*1efc0*/  LDC R48, c[0x0][0x230] ;  /* 0x00008c00ff307b82 */ /* 0x002e640000000800 */
[----:B------:R-:W-:Y:S04]  /*1efd0*/  LDGSTS.E [R4+0x78000], desc[UR8][R66.64], !P1 ;  /* 0x7800000042047fae */ /* 0x000fe8000c921848 */
[----:B------:R3:W-:Y:S02]  /*1efe0*/  STL.64 [R1+0x8a8], R64 ;  /* 0x0008a84001007387 */ /* 0x0007e40000100a00 */
[----:B---3--:R-:W3:Y:S02]  /*1eff0*/  LDC R47, c[0x0][0x230] ;  /* 0x00008c00ff2f7b82 */ /* 0x008ee40000000800 */
[----:B------:R1:W-:Y:S04]  /*1f000*/  LDGSTS.E [R4+0x7c000], desc[UR8][R56.64], !P1 ;  /* 0x7c00000038047fae */ /* 0x0003e8000c921848 */
[----:B------:R1:W-:Y:S02]  /*1f010*/  STL.64 [R1+0x8a0], R50 ;  /* 0x0008a03201007387 */ /* 0x0003e40000100a00 */
[----:B------:R-:W3:Y:S02]  /*1f020*/  LDC R46, c[0x0][0x230] ;  /* 0x00008c00ff2e7b82 */ /* 0x000ee40000000800 */
[----:B------:R-:W-:Y:S04]  /*1f030*/  LDGSTS.E [R4+0x78004], desc[UR8][R64.64], !P0 ;  /* 0x7800400040047fae */ /* 0x000fe8000c121848 */
[----:B------:R-:W1:Y:S01]  /*1f040*/  LDL.LU.64 R56, [R1+0x258] ;  /* 0x0002580001387983 */ /* 0x000e620000300a00 */
[----:B------:R-:W-:Y:S01]  /*1f050*/  ISETP.GE.U32.AND P4, PT, R42, 0x7ffffdf7, PT ;  /* 0x7ffffdf72a00780c */ /* 0x000fe20003f86070 */
[----:B------:R-:W3:Y:S02]  /*1f060*/  LDC R49, c[0x0][0x230] ;  /* 0x00008c00ff317b82 */ /* 0x000ee40000000800 */
[----:B------:R1:W-:Y:S04]  /*1f070*/  LDGSTS.E [R4+0x7c004], desc[UR8][R50.64], !P0 ;  /* 0x7c00400032047fae */ /* 0x0003e8000c121848 */
[----:B------:R-:W3:Y:S04]  /*1f080*/  LDL.LU.64 R64, [R1+0x250] ;  /* 0x0002500001407983 */ /* 0x000ee80000300a00 */
[----:B------:R4:W-:Y:S04]  /*1f090*/  STL.64 [R1+0x898], R60 ;  /* 0x0008983c01007387 */ /* 0x0009e80000100a00 */
[----:B------:R4:W-:Y:S01]  /*1f0a0*/  STL.64 [R1+0x890], R62 ;  /* 0x0008903e01007387 */ /* 0x0009e20000100a00 */
[----:B--2---:R-:W-:-:S03]  /*1f0b0*/  IMAD.WIDE R52, R250, 0x4, R52 ;  /* 0x00000004fa347825 */ /* 0x004fc600078e0234 */
[----:B------:R-:W-:Y:S01]  /*1f0c0*/  STL.64 [R1+0x888], R68 ;  /* 0x0008884401007387 */ /* 0x000fe20000100a00 */
[----:B-1----:R-:W-:-:S03]  /*1f0d0*/  IMAD.WIDE R56, R250, 0x4, R56 ;  /* 0x00000004fa387825 */ /* 0x002fc600078e0238 */
[----:B------:R-:W2:Y:S01]  /*1f0e0*/  LDL.LU.64 R66, [R1+0x248] ;  /* 0x0002480001427983 */ /* 0x000ea20000300a00 */
[----:B------:R-:W-:Y:S01]  /*1f0f0*/  IADD3 R42, R252, -0x18c, RZ ;  /* 0xfffffe74fc2a7810 */ /* 0x000fe20007ffe0ff */
[----:B------:R-:W1:Y:S02]  /*1f100*/  LDC R50, c[0x0][0x230] ;  /* 0x00008c00ff327b82 */ /* 0x000e640000000800 */
[----:B------:R4:W-:Y:S04]  /*1f110*/  LDGSTS.E [R4+0x78008], desc[UR8][R60.64], !P2 ;  /* 0x780080003c047fae */ /* 0x0009e8000d121848 */
[----:B------:R3:W-:Y:S01]  /*1f120*/  LDGSTS.E [R4+0x7c008], desc[UR8][R62.64], !P2 ;  /* 0x7c0080003e047fae */ /* 0x0007e2000d121848 */
[----:B------:R-:W-:Y:S01]  /*1f130*/  ISETP.GE.U32.AND P1, PT, R43, 0x7ffffdf6, PT ;  /* 0x7ffffdf62b00780c */ /* 0x000fe20003f26070 */
[----:B------:R-:W1:Y:S02]  /*1f140*/  LDC R51, c[0x0][0x230] ;  /* 0x00008c00ff337b82 */ /* 0x000e640000000800 */
[----:B------:R3:W-:Y:S04]  /*1f150*/  STL.64 [R1+0x880], R54 ;  /* 0x0008803601007387 */ /* 0x0007e80000100a00 */
[----:B------:R-:W2:Y:S01]  /*1f160*/  LDL.LU.64 R58, [R1+0x240] ;  /* 0x00024000013a7983 */ /* 0x000ea20000300a00 */
[----:B----4-:R-:W-:-:S03]  /*1f170*/  IMAD.WIDE R60, R250, 0x4, R202 ;  /* 0x00000004fa3c7825 */ /* 0x010fc600078e02ca */
[----:B------:R-:W4:Y:S01]  /*1f180*/  LDL.LU.64 R74, [R1+0x238] ;  /* 0x00023800014a7983 */ /* 0x000f220000300a00 */
[----:B---3--:R-:W-:-:S03]  /*1f190*/  IMAD.WIDE R62, R250, 0x4, R70 ;  /* 0x00000004fa3e7825 */ /* 0x008fc600078e0246 */
[----:B------:R-:W-:Y:S04]  /*1f1a0*/  LDGSTS.E [R4+0x7800c], desc[UR8][R68.64], !P3 ;  /* 0x7800c00044047fae */ /* 0x000fe8000d921848 */
[----:B------:R3:W-:Y:S04]  /*1f1b0*/  STL.64 [R1+0xd38], R52 ;  /* 0x000d383401007387 */ /* 0x0007e80000100a00 */
[----:B------:R-:W-:Y:S04]  /*1f1c0*/  LDGSTS.E [R4+0x7c00c], desc[UR8][R54.64], !P3 ;  /* 0x7c00c00036047fae */ /* 0x000fe8000d921848 */
[----:B------:R1:W-:Y:S04]  /*1f1d0*/  STL.64 [R1+0xd30], R62 ;  /* 0x000d303e01007387 */ /* 0x0003e80000100a00 */
[----:B------:R-:W-:Y:S04]  /*1f1e0*/  LDGSTS.E [R5+0x60000], desc[UR8][R52.64], !P6 ;  /* 0x6000000034057fae */ /* 0x000fe8000f121848 */
[----:B------:R-:W4:Y:S04]  /*1f1f0*/  LDL.LU.64 R54, [R1+0xb0] ;  /* 0x0000b00001367983 */ /* 0x000f280000300a00 */
[----:B------:R-:W4:Y:S04]  /*1f200*/  LDL.LU.64 R68, [R1+0xa8] ;  /* 0x0000a80001447983 */ /* 0x000f280000300a00 */
[----:B------:R-:W-:Y:S04]  /*1f210*/  STL.64 [R1+0xd28], R60 ;  /* 0x000d283c01007387 */ /* 0x000fe80000100a00 */
[----:B------:R1:W-:Y:S04]  /*1f220*/  STL.64 [R1+0xd20], R56 ;  /* 0x000d203801007387 */ /* 0x0003e80000100a00 */
[----:B---3--:R-:W3:Y:S04]  /*1f230*/  LDL.LU.64 R52, [R1+0xa0] ;  /* 0x0000a00001347983 */ /* 0x008ee80000300a00 */
[----:B------:R1:W-:Y:S04]  /*1f240*/  LDGSTS.E [R5+0x64000], desc[UR8][R62.64], !P6 ;  /* 0x640000003e057fae */ /* 0x0003e8000f121848 */
[----:B------:R-:W3:Y:S04]  /*1f250*/  LDL.LU.64 R70, [R1+0x98] ;  /* 0x0000980001467983 */ /* 0x000ee80000300a00 */
[----:B------:R2:W-:Y:S01]  /*1f260*/  LDGSTS.E [R5+0x60004], desc[UR8][R60.64], !P4 ;  /* 0x600040003c057fae */ /* 0x0005e2000e121848 */
[----:B-1----:R-:W-:-:S03]  /*1f270*/  IMAD.WIDE R62, R250, 0x4, R64 ;  /* 0x00000004fa3e7825 */ /* 0x002fc600078e0240 */
[----:B------:R-:W-:Y:S01]  /*1f280*/  LDGSTS.E [R5+0x64004], desc[UR8][R56.64], !P4 ;  /* 0x6400400038057fae */ /* 0x000fe2000e121848 */
[----:B------:R-:W-:-:S03]  /*1f290*/  ISETP.GE.U32.AND P0, PT, R42, 0x7ffffdf5, PT ;  /* 0x7ffffdf52a00780c */ /* 0x000fc60003f06070 */
[----:B------:R-:W3:Y:S04]  /*1f2a0*/  LDL.LU.64 R56, [R1+0x90] ;  /* 0x0000900001387983 */ /* 0x000ee80000300a00 */
[----:B------:R-:W3:Y:S04]  /*1f2b0*/  LDL.LU.64 R202, [R1+0x88] ;  /* 0x0000880001ca7983 */ /* 0x000ee80000300a00 */
[----:B------:R-:W-:Y:S04]  /*1f2c0*/  STL.64 [R1+0xd18], R62 ;  /* 0x000d183e01007387 */ /* 0x000fe80000100a00 */
[----:B------:R-:W3:Y:S01]  /*1f2d0*/  LDL.LU.64 R64, [R1+0x80] ;  /* 0x0000800001407983 */ /* 0x000ee20000300a00 */
[----:B--2---:R-:W-:-:S03]  /*1f2e0*/  IMAD.WIDE R60, R250, 0x4, R66 ;  /* 0x00000004fa3c7825 */ /* 0x004fc600078e0242 */
[----:B------:R-:W-:Y:S04]  /*1f2f0*/  LDGSTS.E [R5+0x60008], desc[UR8][R62.64], !P1 ;  /* 0x600080003e057fae */ /* 0x000fe8000c921848 */
[----:B------:R-:W2:Y:S01]  /*1f300*/  LDL.LU.64 R66, [R1+0x78] ;  /* 0x0000780001427983 */ /* 0x000ea20000300a00 */
[----:B------:R-:W-:Y:S02]  /*1f310*/  VIADD R42, R45, 0xfffffe56 ;  /* 0xfffffe562d2a7836 */ /* 0x000fe40000000000 */
[----:B------:R-:W1:Y:S01]  /*1f320*/  LDC R45, c[0x0][0x230] ;  /* 0x00008c00ff2d7b82 */ /* 0x000e620000000800 */
[----:B------:R-:W-:Y:S01]  /*1f330*/  VIADD R43, R44, 0xfffffe57 ;  /* 0xfffffe572c2b7836 */ /* 0x000fe20000000000 */
[----:B------:R1:W-:Y:S06]  /*1f340*/  LDGSTS.E [R5+0x64008], desc[UR8][R60.64], !P1 ;  /* 0x640080003c057fae */ /* 0x0003ec000c921848 */
[----:B------:R-:W3:Y:S01]  /*1f350*/  LDC R44, c[0x0][0x230] ;  /* 0x00008c00ff2c7b82 */ /* 0x000ee20000000800 */
[----:B------:R-:W-:-:S02]  /*1f360*/  ISETP.GE.U32.AND P2, PT, R43, 0x7ffffdd8, PT ;  /* 0x7ffffdd82b00780c */ /* 0x000fc40003f46070 */
[----:B------:R-:W-:Y:S01]  /*1f370*/  IADD3 R43, R47, -0x1ab, RZ ;  /* 0xfffffe552f2b7810 */ /* 0x000fe20007ffe0ff */
[----:B------:R-:W-:Y:S01]  /*1f380*/  IMAD.WIDE R58, R250, 0x4, R58 ;  /* 0x00000004fa3a7825 */ /* 0x000fe200078e023a */
[----:B------:R-:W-:Y:S02]  /*1f390*/  ISETP.GE.U32.AND P3, PT, R42, 0x7ffffdd7, PT ;  /* 0x7ffffdd72a00780c */ /* 0x000fe40003f66070 */
[----:B------:R-:W-:Y:S01]  /*1f3a0*/  ISETP.GE.U32.AND P6, PT, R43, 0x7ffffdd6, PT ;  /* 0x7ffffdd62b00780c */ /* 0x000fe20003fc6070 */
[----:B------:R-:W-:Y:S01]  /*1f3b0*/  VIADD R42, R48, 0xfffffe54 ;  /* 0xfffffe54302a7836 */ /* 0x000fe20000000000 */
[----:B------:R1:W-:Y:S01]  /*1f3c0*/  STL.64 [R1+0xd10], R60 ;  /* 0x000d103c01007387 */ /* 0x0003e20000100a00 */
[----:B------:R-:W-:Y:S01]  /*1f3d0*/  VIADD R43, R46, 0xfffffe37 ;  /* 0xfffffe372e2b7836 */ /* 0x000fe20000000000 */
[----:B------:R-:W3:Y:S01]  /*1f3e0*/  LDC R48, c[0x0][0x230] ;  /* 0x00008c00ff307b82 */ /* 0x000ee20000000800 */
[----:B----4-:R-:W-:Y:S01]  /*1f3f0*/  IMAD.WIDE R46, R250, 0x4, R74 ;  /* 0x00000004fa2e7825 */ /* 0x010fe200078e024a */
[----:B------:R4:W-:Y:S01]  /*1f400*/  STL.64 [R1+0xd08], R58 ;  /* 0x000d083a01007387 */ /* 0x0009e20000100a00 */
[----:B------:R-:W-:-:S03]  /*1f410*/  ISETP.GE.U32.AND P4, PT, R42, 0x7ffffdd5, PT ;  /* 0x7ffffdd52a00780c */ /* 0x000fc60003f86070 */
[----:B------:R4:W-:Y:S01]  /*1f420*/  LDGSTS.E [R5+0x6000c], desc[UR8][R58.64], !P0 ;  /* 0x6000c0003a057fae */ /* 0x0009e2000c121848 */
[----:B------:R-:W-:Y:S02]  /*1f430*/  IADD3 R42, R50, -0x1ca, RZ ;  /* 0xfffffe36322a7810 */ /* 0x000fe40007ffe0ff */
[----:B------:R-:W-:Y:S01]  /*1f440*/  ISETP.GE.U32.AND P1, PT, R43, 0x7ffffdb8, PT ;  /* 0x7ffffdb82b00780c */ /* 0x000fe20003f26070 */
[----:B------:R4:W-:Y:S01]  /*1f450*/  STL.64 [R1+0xd00], R46 ;  /* 0x000d002e01007387 */ /* 0x0009e20000100a00 */
[----:B-1----:R-:W-:Y:S01]  /*1f460*/  VIADD R43, R45, 0xfffffe35 ;  /* 0xfffffe352d2b7836 */ /* 0x002fe20000000000 */
[----:B------:R-:W1:Y:S02]  /*1f470*/  LDC R50, c[0x0][0x230] ;  /* 0x00008c00ff327b82 */ /* 0x000e640000000800 */
[----:B------:R3:W-:Y:S01]  /*1f480*/  LDGSTS.E [R5+0x6400c], desc[UR8][R46.64], !P0 ;  /* 0x6400c0002e057fae */ /* 0x0007e2000c121848 */
[----:B------:R-:W-:-:S04]  /*1f490*/  IMAD.WIDE R60, R250, 0x4, R54 ;  /* 0x00000004fa3c7825 */ /* 0x000fc800078e0236 */
[----:B----4-:R-:W-:Y:S01]  /*1f4a0*/  IMAD.WIDE R58, R250, 0x4, R68 ;  /* 0x00000004fa3a7825 */ /* 0x010fe200078e0244 */
[----:B------:R-:W-:Y:S01]  /*1f4b0*/  STL.64 [R1+0xb40], R60 ;  /* 0x000b403c01007387 */ /* 0x000fe20000100a00 */
[----:B------:R-:W-:-:S03]  /*1f4c0*/  ISETP.GE.U32.AND P0, PT, R42, 0x7ffffdb7, PT ;  /* 0x7ffffdb72a00780c */ /* 0x000fc60003f06070 */
[----:B------:R-:W-:Y:S01]  /*1f4d0*/  LDGSTS.E [R5+0x68000], desc[UR8][R60.64], !P2 ;  /* 0x680000003c057fae */ /* 0x000fe2000d121848 */
[----:B------:R-:W-:Y:S01]  /*1f4e0*/  VIADD R42, R49, 0xfffffe34 ;  /* 0xfffffe34312a7836 */ /* 0x000fe20000000000 */
[----:B---3--:R-:W3:Y:S01]  /*1f4f0*/  LDC R46, c[0x0][0x230] ;  /* 0x00008c00ff2e7b82 */ /* 0x008ee20000000800 */
[C---:B------:R-:W-:Y:S01]  /*1f500*/  IMAD.WIDE R54, R250.reuse, 0x4, R52 ;  /* 0x00000004fa367825 */ /* 0x040fe200078e0234 */
[----:B------:R4:W-:Y:S06]  /*1f510*/  STL.64 [R1+0xb38], R58 ;  /* 0x000b383a01007387 */ /* 0x0009ec0000100a00 */
[----:B------:R-:W1:Y:S01]  /*1f520*/  LDC R47, c[0x0][0x230] ;  /* 0x00008c00ff2f7b82 */ /* 0x000e620000000800 */
[----:B------:R4:W-:Y:S01]  /*1f530*/  LDGSTS.E [R5+0x6c000], desc[UR8][R58.64], !P2 ;  /* 0x6c0000003a057fae */ /* 0x0009e2000d121848 */
[----:B------:R-:W-:-:S03]  /*1f540*/  IMAD.WIDE R52, R250, 0x4, R70 ;  /* 0x00000004fa347825 */ /* 0x000fc600078e0246 */
[----:B------:R4:W-:Y:S01]  /*1f550*/  STL.64 [R1+0xb30], R54 ;  /* 0x000b303601007387 */ /* 0x0009e20000100a00 */
[----:B------:R-:W-:Y:S02]  /*1f560*/  ISETP.GE.U32.AND P2, PT, R43, 0x7ffffdb6, PT ;  /* 0x7ffffdb62b00780c */ /* 0x000fe40003f46070 */
[----:B------:R-:W1:Y:S01]  /*1f570*/  LDC R49, c[0x0][0x230] ;  /* 0x00008c00ff317b82 */ /* 0x000e620000000800 */
[----:B------:R4:W-:Y:S01]  /*1f580*/  LDGSTS.E [R5+0x68004], desc[UR8][R54.64], !P3 ;  /* 0x6800400036057fae */ /* 0x0009e2000d921848 */
[----:B------:R-:W-:-:S03]  /*1f590*/  IADD3 R43, R44, -0x1e9, RZ ;  /* 0xfffffe172c2b7810 */ /* 0x000fc60007ffe0ff */
[----:B------:R4:W-:Y:S04]  /*1f5a0*/  STL.64 [R1+0xb28], R52 ;  /* 0x000b283401007387 */ /* 0x0009e80000100a00 */
[----:B------:R3:W-:Y:S01]  /*1f5b0*/  LDGSTS.E [R5+0x6c004], desc[UR8][R52.64], !P3 ;  /* 0x6c00400034057fae */ /* 0x0007e2000d921848 */
[----:B------:R-:W-:Y:S01]  /*1f5c0*/  ISETP.GE.U32.AND P3, PT, R42, 0x7ffffdb5, PT ;  /* 0x7ffffdb52a00780c */ /* 0x000fe20003f66070 */
[----:B----4-:R-:W-:-:S04]  /*1f5d0*/  IMAD.WIDE R58, R250, 0x4, R78 ;  /* 0x00000004fa3a7825 */ /* 0x010fc800078e024e */
[----:B------:R-:W-:-:S04]  /*1f5e0*/  IMAD.WIDE R56, R250, 0x4, R56 ;  /* 0x00000004fa387825 */ /* 0x000fc800078e0238 */
[C---:B------:R-:W-:Y:S01]  /*1f5f0*/  IMAD.WIDE R54, R250.reuse, 0x4, R202 ;  /* 0x00000004fa367825 */ /* 0x040fe200078e02ca */
[----:B------:R4:W-:Y:S04]  /*1f600*/  STL.64 [R1+0xb20], R56 ;  /* 0x000b203801007387 */ /* 0x0009e80000100a00 */
[----:B------:R4:W-:Y:S01]  /*1f610*/  LDGSTS.E [R5+0x68008], desc[UR8][R56.64], !P6 ;  /* 0x6800800038057fae */ /* 0x0009e2000f121848 */
[----:B---3--:R-:W-:-:S03]  /*1f620*/  IMAD.WIDE R52, R250, 0x4, R64 ;  /* 0x00000004fa347825 */ /* 0x008fc600078e0240 */
[----:B------:R3:W-:Y:S04]  /*1f630*/  STL.64 [R1+0xb18], R54 ;  /* 0x000b183601007387 */ /* 0x0007e80000100a00 */
[----:B------:R3:W-:Y:S01]  /*1f640*/  LDGSTS.E [R5+0x6c008], desc[UR8][R54.64], !P6 ;  /* 0x6c00800036057fae */ /* 0x0007e2000f121848 */
[----:B----4-:R-:W-:-:S03]  /*1f650*/  IMAD.WIDE R56, R250, 0x4, R72 ;  /* 0x00000004fa387825 */ /* 0x010fc600078e0248 */
[----:B------:R4:W-:Y:S04]  /*1f660*/  STL.64 [R1+0xb10], R52 ;  /* 0x000b103401007387 */ /* 0x0009e80000100a00 */
[----:B------:R4:W-:Y:S01]  /*1f670*/  LDGSTS.E [R5+0x6800c], desc[UR8][R52.64], !P4 ;  /* 0x6800c00034057fae */ /* 0x0009e2000e121848 */
[----:B---3--:R-:W-:Y:S01]  /*1f680*/  IMAD.WIDE R54, R250, 0x4, R94 ;  /* 0x00000004fa367825 */ /* 0x008fe200078e025e */
[----:B------:R-:W-:-:S03]  /*1f690*/  ISETP.GE.U32.AND P6, PT, R43, 0x7ffffd98, PT ;  /* 0x7ffffd982b00780c */ /* 0x000fc60003fc6070 */
[----:B----4-:R-:W-:-:S04]  /*1f6a0*/  IMAD.WIDE R52, R250, 0x4, R76 ;  /* 0x00000004fa347825 */ /* 0x010fc800078e024c */
[----:B------:R-:W-:Y:S02]  /*1f6b0*/  VIADD R42, R48, 0xfffffe16 ;  /* 0xfffffe16302a7836 */ /* 0x000fe40000000000 */
[C---:B------:R-:W-:Y:S01]  /*1f6c0*/  IMAD.WIDE R60, R250.reuse, 0x4, R88 ;  /* 0x00000004fa3c7825 */ /* 0x040fe200078e0258 */
[----:B------:R-:W3:Y:S03]  /*1f6d0*/  LDC R48, c[0x0][0x230] ;  /* 0x00008c00ff307b82 */ /* 0x000ee60000000800 */
[----:B------:R-:W-:-:S04]  /*1f6e0*/  IMAD.WIDE R62, R250, 0x4, R90 ;  /* 0x00000004fa3e7825 */ /* 0x000fc800078e025a */
[----:B--2---:R-:W-:-:S05]  /*1f6f0*/  IMAD.WIDE R44, R250, 0x4, R66 ;  /* 0x00000004fa2c7825 */ /* 0x004fca00078e0242 */
[----:B------:R2:W-:Y:S04]  /*1f700*/  STL.64 [R1+0xb08], R44 ;  /* 0x000b082c01007387 */ /* 0x0005e80000100a00 */
[----:B------:R2:W-:Y:S04]  /*1f710*/  LDGSTS.E [R5+0x6c00c], desc[UR8][R44.64], !P4 ;  /* 0x6c00c0002c057fae */ /* 0x0005e8000e121848 */
[----:B------:R4:W-:Y:S04]  /*1f720*/  STL.64 [R1+0x9b8], R58 ;  /* 0x0009b83a01007387 */ /* 0x0009e80000100a00 */
[----:B------:R4:W-:Y:S04]  /*1f730*/  LDGSTS.E [R5+0x70000], desc[UR8][R58.64], !P1 ;  /* 0x700000003a057fae */ /* 0x0009e8000c921848 */
[----:B------:R1:W-:Y:S01]  /*1f740*/  STL.64 [R1+0x9b0], R56 ;  /* 0x0009b03801007387 */ /* 0x0003e20000100a00 */
[----:B------:R-:W-:Y:S01]  /*1f750*/  VIADD R43, R46, 0xfffffe15 ;  /* 0xfffffe152e2b7836 */ /* 0x000fe20000000000 */
[----:B------:R-:W-:Y:S01]  /*1f760*/  ISETP.GE.U32.AND P4, PT, R42, 0x7ffffd97, PT ;  /* 0x7ffffd972a00780c */ /* 0x000fe20003f86070 */
[----:B--2---:R-:W2:Y:S01]  /*1f770*/  LDC R45, c[0x0][0x230] ;  /* 0x00008c00ff2d7b82 */ /* 0x004ea20000000800 */
[----:B------:R1:W-:Y:S01]  /*1f780*/  LDGSTS.E [R5+0x74000], desc[UR8][R56.64], !P1 ;  /* 0x7400000038057fae */ /* 0x0003e2000c921848 */
[----:B----4-:R-:W-:-:S03]  /*1f790*/  IMAD.WIDE R58, R250, 0x4, R84 ;  /* 0x00000004fa3a7825 */ /* 0x010fc600078e0254 */
[----:B------:R4:W-:Y:S03]  /*1f7a0*/  STL.64 [R1+0x9a8], R54 ;  /* 0x0009a83601007387 */ /* 0x0009e60000100a00 */
[----:B------:R-:W3:Y:S01]  /*1f7b0*/  LDC R44, c[0x0][0x230] ;  /* 0x00008c00ff2c7b82 */ /* 0x000ee20000000800 */
[----:B------:R4:W-:Y:S01]  /*1f7c0*/  LDGSTS.E [R5+0x70004], desc[UR8][R54.64], !P0 ;  /* 0x7000400036057fae */ /* 0x0009e2000c121848 */
[----:B-1----:R-:W-:-:S03]  /*1f7d0*/  IMAD.WIDE R56, R250, 0x4, R82 ;  /* 0x00000004fa387825 */ /* 0x002fc600078e0252 */
[----:B------:R1:W-:Y:S03]  /*1f7e0*/  STL.64 [R1+0x9a0], R52 ;  /* 0x0009a03401007387 */ /* 0x0003e60000100a00 */
[----:B------:R-:W3:Y:S01]  /*1f7f0*/  LDC R46, c[0x0][0x230] ;  /* 0x00008c00ff2e7b82 */ /* 0x000ee20000000800 */
[----:B------:R1:W-:Y:S01]  /*1f800*/  LDGSTS.E [R5+0x74004], desc[UR8][R52.64], !P0 ;  /* 0x7400400034057fae */ /* 0x0003e2000c121848 */
[----:B----4-:R-:W-:-:S03]  /*1f810*/  IMAD.WIDE R54, R250, 0x4, R96 ;  /* 0x00000004fa367825 */ /* 0x010fc600078e0260 */
[----:B------:R4:W-:Y:S04]  /*1f820*/  STL.64 [R1+0x998], R58 ;  /* 0x0009983a01007387 */ /* 0x0009e80000100a00 */
[----:B------:R4:W-:Y:S01]  /*1f830*/  LDGSTS.E [R5+0x70008], desc[UR8][R58.64], !P2 ;  /* 0x700080003a057fae */ /* 0x0009e2000d121848 */
[----:B-1----:R-:W-:-:S03]  /*1f840*/  IMAD.WIDE R52, R250, 0x4, R80 ;  /* 0x00000004fa347825 */ /* 0x002fc600078e0250 */
[----:B------:R1:W-:Y:S04]  /*1f850*/  STL.64 [R1+0x990], R56 ;  /* 0x0009903801007387 */ /* 0x0003e80000100a00 */
[----:B------:R1:W-:Y:S04]  /*1f860*/  LDGSTS.E [R5+0x74008], desc[UR8][R56.64], !P2 ;  /* 0x7400800038057fae */ /* 0x0003e8000d121848 */
[----:B------:R2:W-:Y:S01]  /*1f870*/  STL.64 [R1+0x988], R54 ;  /* 0x0009883601007387 */ /* 0x0005e20000100a00 */
[----:B----4-:R-:W-:-:S03]  /*1f880*/  IMAD.WIDE R58, R250, 0x4, R100 ;  /* 0x00000004fa3a7825 */ /* 0x010fc600078e0264 */
[----:B------:R2:W-:Y:S01]  /*1f890*/  LDGSTS.E [R5+0x7000c], desc[UR8][R54.64], !P3 ;  /* 0x7000c00036057fae */ /* 0x0005e2000d921848 */
[----:B-1----:R-:W-:-:S03]  /*1f8a0*/  IMAD.WIDE R56, R250, 0x4, R86 ;  /* 0x00000004fa387825 */ /* 0x002fc600078e0256 */
[----:B------:R1:W-:Y:S04]  /*1f8b0*/  STL.64 [R1+0x980], R52 ;  /* 0x0009803401007387 */ /* 0x0003e80000100a00 */
[----:B------:R-:W-:Y:S01]  /*1f8c0*/  LDGSTS.E [R5+0x7400c], desc[UR8][R52.64], !P3 ;  /* 0x7400c00034057fae */ /* 0x000fe2000d921848 */
[----:B--2---:R-:W-:-:S03]  /*1f8d0*/  IMAD.WIDE R54, R250, 0x4, R98 ;  /* 0x00000004fa367825 */ /* 0x004fc600078e0262 */
[----:B------:R2:W-:Y:S04]  /*1f8e0*/  LDGSTS.E [R5+0x78000], desc[UR8][R60.64], !P6 ;  /* 0x780000003c057fae */ /* 0x0005e8000f121848 */
[----:B------:R-:W-:Y:S04]  /*1f8f0*/  LDGSTS.E [R5+0x7c000], desc[UR8][R56.64], !P6 ;  /* 0x7c00000038057fae */ /* 0x000fe8000f121848 */
[----:B-1----:R-:W4:Y:S04]  /*1f900*/  LDL.LU.64 R52, [R1+0x230] ;  /* 0x0002300001347983 */ /* 0x002f280000300a00 */
[----:B------:R-:W3:Y:S04]  /*1f910*/  LDL.LU.64 R70, [R1+0x228] ;  /* 0x0002280001467983 */ /* 0x000ee80000300a00 */
[----:B------:R-:W-:Y:S04]  /*1f920*/  STL.64 [R1+0x878], R60 ;  /* 0x0008783c01007387 */ /* 0x000fe80000100a00 */
[----:B------:R1:W-:Y:S04]  /*1f930*/  STL.64 [R1+0x870], R56 ;  /* 0x0008703801007387 */ /* 0x0003e80000100a00 */
[----:B------:R-:W3:Y:S04]  /*1f940*/  LDL.LU.64 R202, [R1+0x220] ;  /* 0x0002200001ca7983 */ /* 0x000ee80000300a00 */
[----:B------:R2:W-:Y:S04]  /*1f950*/  STL.64 [R1+0x868], R58 ;  /* 0x0008683a01007387 */ /* 0x0005e80000100a00 */
[----:B------:R2:W-:Y:S04]  /*1f960*/  STL.64 [R1+0x860], R54 ;  /* 0x0008603601007387 */ /* 0x0005e80000100a00 */
[----:B-1----:R-:W3:Y:S01]  /*1f970*/  LDL.LU.64 R56, [R1+0x218] ;  /* 0x0002180001387983 */ /* 0x002ee20000300a00 */
[----:B--2---:R-:W-:-:S03]  /*1f980*/  IMAD.WIDE R60, R250, 0x4, R124 ;  /* 0x00000004fa3c7825 */ /* 0x004fc600078e027c */
[----:B------:R1:W-:Y:S04]  /*1f990*/  LDGSTS.E [R5+0x78004], desc[UR8][R58.64], !P4 ;  /* 0x780040003a057fae */ /* 0x0003e8000e121848 */
[----:B------:R-:W2:Y:S04]  /*1f9a0*/  LDL.LU.64 R64, [R1+0x210] ;  /* 0x0002100001407983 */ /* 0x000ea80000300a00 */
[----:B------:R-:W-:Y:S01]  /*1f9b0*/  STL.64 [R1+0x858], R62 ;  /* 0x0008583e01007387 */ /* 0x000fe20000100a00 */
[----:B-1----:R-:W-:-:S03]  /*1f9c0*/  IMAD.WIDE R58, R250, 0x4, R102 ;  /* 0x00000004fa3a7825 */ /* 0x002fc600078e0266 */
[----:B------:R-:W-:Y:S04]  /*1f9d0*/  STL.64 [R1+0x850], R60 ;  /* 0x0008503c01007387 */ /* 0x000fe80000100a00 */
[----:B------:R1:W-:Y:S04]  /*1f9e0*/  STL.64 [R1+0x848], R58 ;  /* 0x0008483a01007387 */ /* 0x0003e80000100a00 */
[----:B------:R-:W2:Y:S01]  /*1f9f0*/  LDL.LU.64 R66, [R1+0x208] ;  /* 0x0002080001427983 */ /* 0x000ea20000300a00 */
[----:B------:R-:W-:Y:S02]  /*1fa00*/  IADD3 R42, R50, -0x1ec, RZ ;  /* 0xfffffe14322a7810 */ /* 0x000fe40007ffe0ff */
[----:B------:R-:W-:Y:S01]  /*1fa10*/  ISETP.GE.U32.AND P1, PT, R43, 0x7ffffd96, PT ;  /* 0x7ffffd962b00780c */ /* 0x000fe20003f26070 */
[----:B------:R1:W-:Y:S01]  /*1fa20*/  LDGSTS.E [R5+0x7c004], desc[UR8][R54.64], !P4 ;  /* 0x7c00400036057fae */ /* 0x0003e2000e121848 */
[----:B------:R-:W-:Y:S01]  /*1fa30*/  ISETP.GE.U32.AND P0, PT, R42, 0x7ffffd95, PT ;  /* 0x7ffffd952a00780c */ /* 0x000fe20003f06070 */
[----:B------:R-:W-:Y:S01]  /*1fa40*/  VIADD R43, R47, 0xfffffe73 ;  /* 0xfffffe732f2b7836 */ /* 0x000fe20000000000 */
[----:B------:R-:W2:Y:S01]  /*1fa50*/  LDC R50, c[0x0][0x230] ;  /* 0x00008c00ff327b82 */ /* 0x000ea20000000800 */
[----:B------:R-:W-:-:S03]  /*1fa60*/  VIADD R42, R51, 0xfffffe72 ;  /* 0xfffffe72332a7836 */ /* 0x000fc60000000000 */
[----:B------:R-:W-:Y:S02]  /*1fa70*/  ISETP.GE.U32.AND P2, PT, R43, 0x7ffffdf4, PT ;  /* 0x7ffffdf42b00780c */ /* 0x000fe40003f46070 */
[----:B------:R-:W-:Y:S02]  /*1fa80*/  ISETP.GE.U32.AND P3, PT, R42, 0x7ffffdf3, PT ;  /* 0x7ffffdf32a00780c */ /* 0x000fe40003f66070 */
[----:B------:R-:W2:Y:S01]  /*1fa90*/  LDC R47, c[0x0][0x230] ;  /* 0x00008c00ff2f7b82 */ /* 0x000ea20000000800 */
[C---:B-1----:R-:W-:Y:S01]  /*1faa0*/  IMAD.WIDE R54, R250.reuse, 0x4, R92 ;  /* 0x00000004fa367825 */ /* 0x042fe200078e025c */
[----:B------:R3:W-:Y:S04]  /*1fab0*/  LDGSTS.E [R5+0x78008], desc[UR8][R62.64], !P1 ;  /* 0x780080003e057fae */ /* 0x0007e8000c921848 */
[----:B------:R1:W-:Y:S02]  /*1fac0*/  LDGSTS.E [R5+0x7c008], desc[UR8][R60.64], !P1 ;  /* 0x7c0080003c057fae */ /* 0x0003e4000c921848 */
[----:B------:R-:W2:Y:S02]  /*1fad0*/  LDC R51, c[0x0][0x230] ;  /* 0x00008c00ff337b82 */ /* 0x000ea40000000800 */
[----:B------:R1:W-:Y:S04]  /*1fae0*/  STL.64 [R1+0x840], R54 ;  /* 0x0008403601007387 */ /* 0x0003e80000100a00 */
[----:B------:R-:W-:Y:S04]  /*1faf0*/  LDGSTS.E [R5+0x7800c], desc[UR8][R58.64], !P0 ;  /* 0x7800c0003a057fae */ /* 0x000fe8000c121848 */
[----:B------:R-:W-:Y:S04]  /*1fb00*/  LDGSTS.E [R5+0x7c00c], desc[UR8][R54.64], !P0 ;  /* 0x7c00c00036057fae */ /* 0x000fe8000c121848 */
[----:B------:R-:W2:Y:S04]  /*1fb10*/  LDL.LU.64 R58, [R1+0x200] ;  /* 0x00020000013a7983 */ /* 0x000ea80000300a00 */
[----:B------:R-:W2:Y:S01]  /*1fb20*/  LDL.LU.64 R74, [R1+0x1f8] ;  /* 0x0001f800014a7983 */ /* 0x000ea20000300a00 */
[----:B----4-:R-:W-:-:S04]  /*1fb30*/  IMAD.WIDE R52, R250, 0x4, R52 ;  /* 0x00000004fa347825 */ /* 0x010fc800078e0234 */
[C---:B---3--:R-:W-:Y:S01]  /*1fb40*/  IMAD.WIDE R62, R250.reuse, 0x4, R70 ;  /* 0x00000004fa3e7825 */ /* 0x048fe200078e0246 */
[----:B------:R3:W-:Y:S04]  /*1fb50*/  STL.64 [R1+0xcf8], R52 ;  /* 0x000cf83401007387 */ /* 0x0007e80000100a00 */
[----:B------:R2:W-:Y:S04]  /*1fb60*/  STL.64 [R1+0xcf0], R62 ;  /* 0x000cf03e01007387 */ /* 0x0005e80000100a00 */
[----:B-1----:R-:W4:Y:S01]  /*1fb70*/  LDL.LU.64 R54, [R1+0x70] ;  /* 0x0000700001367983 */ /* 0x002f220000300a00 */
[----:B------:R-:W-:-:S03]  /*1fb80*/  IMAD.WIDE R60, R250, 0x4, R202 ;  /* 0x00000004fa3c7825 */ /* 0x000fc600078e02ca */
[----:B------:R-:W4:Y:S04]  /*1fb90*/  LDL.LU.64 R68, [R1+0x68] ;  /* 0x0000680001447983 */ /* 0x000f280000300a00 */
[----:B------:R1:W-:Y:S04]  /*1fba0*/  STL.64 [R1+0xce8], R60 ;  /* 0x000ce83c01007387 */ /* 0x0003e80000100a00 */
[----:B------:R-:W-:Y:S01]  /*1fbb0*/  LDGSTS.E [R10+0x60000], desc[UR8][R52.64], !P2 ;  /* 0x60000000340a7fae */ /* 0x000fe2000d121848 */
[----:B------:R-:W-:-:S03]  /*1fbc0*/  IMAD.WIDE R56, R250, 0x4, R56 ;  /* 0x00000004fa387825 */ /* 0x000fc600078e0238 */
[----:B------:R2:W-:Y:S04]  /*1fbd0*/  LDGSTS.E [R10+0x64000], desc[UR8][R62.64], !P2 ;  /* 0x640000003e0a7fae */ /* 0x0005e8000d121848 */
[----:B------:R1:W-:Y:S04]  /*1fbe0*/  STL.64 [R1+0xce0], R56 ;  /* 0x000ce03801007387 */ /* 0x0003e80000100a00 */
[----:B---3--:R-:W3:Y:S04]  /*1fbf0*/  LDL.LU.64 R52, [R1+0x60] ;  /* 0x0000600001347983 */ /* 0x008ee80000300a00 */
[----:B------:R-:W3:Y:S01]  /*1fc00*/  LDL.LU.64 R70, [R1+0x58] ;  /* 0x0000580001467983 */ /* 0x000ee20000300a00 */
[----:B--2---:R-:W-:-:S03]  /*1fc10*/  IMAD.WIDE R62, R250, 0x4, R64 ;  /* 0x00000004fa3e7825 */ /* 0x004fc600078e0240 */
[----:B------:R1:W-:Y:S04]  /*1fc20*/  LDGSTS.E [R10+0x60004], desc[UR8][R60.64], !P3 ;  /* 0x600040003c0a7fae */ /* 0x0003e8000d921848 */
[----:B------:R-:W-:Y:S01]  /*1fc30*/  LDGSTS.E [R10+0x64004], desc[UR8][R56.64], !P3 ;  /* 0x64004000380a7fae */ /* 0x000fe2000d921848 */
[----:B-1----:R-:W-:-:S03]  /*1fc40*/  IMAD.WIDE R60, R250, 0x4, R66 ;  /* 0x00000004fa3c7825 */ /* 0x002fc600078e0242 */
[----:B------:R-:W2:Y:S04]  /*1fc50*/  LDL.LU.64 R56, [R1+0x50] ;  /* 0x0000500001387983 */ /* 0x000ea80000300a00 */
[----:B------:R-:W2:Y:S04]  /*1fc60*/  LDL.LU.64 R202, [R1+0x48] ;  /* 0x0000480001ca7983 */ /* 0x000ea80000300a00 */
[----:B------:R-:W-:Y:S04]  /*1fc70*/  STL.64 [R1+0xcd8], R62 ;  /* 0x000cd83e01007387 */ /* 0x000fe80000100a00 */
[----:B------:R-:W2:Y:S04]  /*1fc80*/  LDL.LU.64 R64, [R1+0x40] ;  /* 0x0000400001407983 */ /* 0x000ea80000300a00 */
[----:B------:R-:W2:Y:S01]  /*1fc90*/  LDL.LU.64 R66, [R1+0x38] ;  /* 0x0000380001427983 */ /* 0x000ea20000300a00 */
[----:B------:R-:W-:-:S02]  /*1fca0*/  IADD3 R43, R45, -0x18f, RZ ;  /* 0xfffffe712d2b7810 */ /* 0x000fc40007ffe0ff */
[----:B------:R-:W1:Y:S01]  /*1fcb0*/  LDC R45, c[0x0][0x230] ;  /* 0x00008c00ff2d7b82 */ /* 0x000e620000000800 */
[----:B------:R-:W-:Y:S01]  /*1fcc0*/  VIADD R42, R49, 0xfffffe70 ;  /* 0xfffffe70312a7836 */ /* 0x000fe20000000000 */
[----:B------:R-:W-:Y:S01]  /*1fcd0*/  ISETP.GE.U32.AND P6, PT, R43, 0x7ffffdf2, PT ;  /* 0x7ffffdf22b00780c */ /* 0x000fe20003fc6070 */
[----:B------:R-:W-:-:S03]  /*1fce0*/  VIADD R43, R44, 0xfffffe53 ;  /* 0xfffffe532c2b7836 */ /* 0x000fc60000000000 */
[----:B------:R-:W-:Y:S02]  /*1fcf0*/  ISETP.GE.U32.AND P4, PT, R42, 0x7ffffdf1, PT ;  /* 0x7ffffdf12a00780c */ /* 0x000fe40003f86070 */
[----:B------:R-:W3:Y:S01]  /*1fd00*/  LDC R44, c[0x0][0x230] ;  /* 0x00008c00ff2c7b82 */ /* 0x000ee20000000800 */
[----:B------:R-:W-:Y:S02]  /*1fd10*/  IADD3 R42, R48, -0x1ae, RZ ;  /* 0xfffffe52302a7810 */ /* 0x000fe40007ffe0ff */
[----:B------:R-:W-:-:S05]  /*1fd20*/  ISETP.GE.U32.AND P1, PT, R43, 0x7ffffdd4, PT ;  /* 0x7ffffdd42b00780c */ /* 0x000fca0003f26070 */
[----:B------:R-:W1:Y:S01]  /*1fd30*/  LDC R49, c[0x0][0x230] ;  /* 0x00008c00ff317b82 */ /* 0x000e620000000800 */
[----:B------:R-:W-:Y:S01]  /*1fd40*/  VIADD R43, R47, 0xfffffe51 ;  /* 0xfffffe512f2b7836 */ /* 0x000fe20000000000 */
[----:B------:R-:W-:Y:S01]  /*1fd50*/  ISETP.GE.U32.AND P0, PT, R42, 0x7ffffdd3, PT ;  /* 0x7ffffdd32a00780c */ /* 0x000fe20003f06070 */
[----:B------:R-:W-:Y:S01]  /*1fd60*/  VIADD R42, R51, 0xfffffe50 ;  /* 0xfffffe50332a7836 */ /* 0x000fe20000000000 */
[----:B------:R-:W-:Y:S01]  /*1fd70*/  LDGSTS.E [R10+0x60008], desc[UR8][R62.64], !P6 ;  /* 0x600080003e0a7fae */ /* 0x000fe2000f121848 */
[----:B------:R-:W-:-:S03]  /*1fd80*/  IMAD.WIDE R58, R250, 0x4, R58 ;  /* 0x00000004fa3a7825 */ /* 0x000fc600078e023a */
[----:B------:R-:W2:Y:S01]  /*1fd90*/  LDC R48, c[0x0][0x230] ;  /* 0x00008c00ff307b82 */ /* 0x000ea20000000800 */
[----:B------:R-:W-:Y:S01]  /*1fda0*/  ISETP.GE.U32.AND P2, PT, R43, 0x7ffffdd2, PT ;  /* 0x7ffffdd22b00780c */ /* 0x000fe20003f46070 */
[----:B------:R-:W-:Y:S01]  /*1fdb0*/  STL.64 [R1+0xcd0], R60 ;  /* 0x000cd03c01007387 */ /* 0x000fe20000100a00 */
[----:B------:R-:W-:Y:S01]  /*1fdc0*/  IADD3 R43, R46, -0x1cd, RZ ;  /* 0xfffffe332e2b7810 */ /* 0x000fe20007ffe0ff */
[----:B------:R-:W-:Y:S01]  /*1fdd0*/  IMAD.WIDE R46, R250, 0x4, R74 ;  /* 0x00000004fa2e7825 */ /* 0x000fe200078e024a */
[----:B------:R-:W-:Y:S01]  /*1fde0*/  ISETP.GE.U32.AND P3, PT, R42, 0x7ffffdd1, PT ;  /* 0x7ffffdd12a00780c */ /* 0x000fe20003f66070 */
[----:B------:R-:W-:Y:S02]  /*1fdf0*/  LDGSTS.E [R10+0x64008], desc[UR8][R60.64], !P6 ;  /* 0x640080003c0a7fae */ /* 0x000fe4000f121848 */
[----:B------:R-:W-:Y:S01]  /*1fe00*/  VIADD R42, R50, 0xfffffe32 ;  /* 0xfffffe32322a7836 */ /* 0x000fe20000000000 */
[----:B------:R-:W2:Y:S01]  /*1fe10*/  LDC R51, c[0x0][0x230] ;  /* 0x00008c00ff337b82 */ /* 0x000ea20000000800 */
[----:B------:R-:W-:Y:S01]  /*1fe20*/  STL.64 [R1+0xcc8], R58 ;  /* 0x000cc83a01007387 */ /* 0x000fe20000100a00 */
[----:B------:R-:W-:-:S03]  /*1fe30*/  ISETP.GE.U32.AND P6, PT, R43, 0x7ffffdb4, PT ;  /* 0x7ffffdb42b00780c */ /* 0x000fc60003fc6070 */
[----:B------:R-:W-:Y:S01]  /*1fe40*/  LDGSTS.E [R10+0x6000c], desc[UR8][R58.64], !P4 ;  /* 0x6000c0003a0a7fae */ /* 0x000fe2000e121848 */
[----:B-1----:R-:W-:Y:S02]  /*1fe50*/  VIADD R43, R45, 0xfffffe31 ;  /* 0xfffffe312d2b7836 */ /* 0x002fe40000000000 */
[----:B------:R-:W1:Y:S01]  /*1fe60*/  LDC R50, c[0x0][0x230] ;  /* 0x00008c00ff327b82 */ /* 0x000e620000000800 */
[----:B------:R1:W-:Y:S04]  /*1fe70*/  STL.64 [R1+0xcc0], R46 ;  /* 0x000cc02e01007387 */ /* 0x0003e80000100a00 */
[----:B------:R1:W-:Y:S01]  /*1fe80*/  LDGSTS.E [R10+0x6400c], desc[UR8][R46.64], !P4 ;  /* 0x6400c0002e0a7fae */ /* 0x0003e2000e121848 */
[----:B------:R-:W-:Y:S02]  /*1fe90*/  ISETP.GE.U32.AND P4, PT, R42, 0x7ffffdb3, PT ;  /* 0x7ffffdb32a00780c */ /* 0x000fe40003f86070 */
[----:B------:R-:W-:-:S02]  /*1fea0*/  IADD3 R42, R49, -0x1d0, RZ ;  /* 0xfffffe30312a7810 */ /* 0x000fc40007ffe0ff */
[----:B------:R-:W2:Y:S08]  /*1feb0*/  LDC R49, c[0x0][0x230] ;  /* 0x00008c00ff317b82 */ /* 0x000eb00000000800 */
[----:B-1----:R-:W1:Y:S08]  /*1fec0*/  LDC R46, c[0x0][0x230] ;  /* 0x00008c00ff2e7b82 */ /* 0x002e700000000800 */
[----:B------:R-:W1:Y:S01]  /*1fed0*/  LDC R47, c[0x0][0x230] ;  /* 0x00008c00ff2f7b82 */ /* 0x000e620000000800 */
[----:B----4-:R-:W-:-:S04]  /*1fee0*/  IMAD.WIDE R60, R250, 0x4, R54 ;  /* 0x00000004fa3c7825 */ /* 0x010fc800078e0236 */
[C---:B------:R-:W-:Y:S01]  /*1fef0*/  IMAD.WIDE R58, R250.reuse, 0x4, R68 ;  /* 0x00000004fa3a7825 */ /* 0x040fe200078e0244 */
[----:B------:R-:W-:Y:S04]  /*1ff00*/  STL.64 [R1+0xb00], R60 ;  /* 0x000b003c01007387 */ /* 0x000fe80000100a00 */
[----:B------:R-:W-:Y:S04]  /*1ff10*/  LDGSTS.E [R10+0x68000], desc[UR8][R60.64], !P1 ;  /* 0x680000003c0a7fae */ /* 0x000fe8000c921848 */
[----:B------:R4:W-:Y:S04]  /*1ff20*/  STL.64 [R1+0xaf8], R58 ;  /* 0x000af83a01007387 */ /* 0x0009e80000100a00 */
[----:B------:R4:W-:Y:S01]  /*1ff30*/  LDGSTS.E [R10+0x6c000], desc[UR8][R58.64], !P1 ;  /* 0x6c0000003a0a7fae */ /* 0x0009e2000c921848 */
[----:B---3--:R-:W-:-:S04]  /*1ff40*/  IMAD.WIDE R54, R250, 0x4, R52 ;  /* 0x00000004fa367825 */ /* 0x008fc800078e0234 */
[----:B------:R-:W-:Y:S01]  /*1ff50*/  IMAD.WIDE R52, R250, 0x4, R70 ;  /* 0x00000004fa347825 */ /* 0x000fe200078e0246 */
[----:B------:R3:W-:Y:S01]  /*1ff60*/  STL.64 [R1+0xaf0], R54 ;  /* 0x000af03601007387 */ /* 0x0007e20000100a00 */
[----:B------:R-:W-:-:S03]  /*1ff70*/  ISETP.GE.U32.AND P1, PT, R43, 0x7ffffdb2, PT ;  /* 0x7ffffdb22b00780c */ /* 0x000fc60003f26070 */
[----:B------:R3:W-:Y:S01]  /*1ff80*/  LDGSTS.E [R10+0x68004], desc[UR8][R54.64], !P0 ;  /* 0x68004000360a7fae */ /* 0x0007e2000c121848 */
[----:B------:R-:W-:-:S03]  /*1ff90*/  VIADD R43, R44, 0xfffffe13 ;  /* 0xfffffe132c2b7836 */ /* 0x000fc60000000000 */
[----:B------:R1:W-:Y:S04]  /*1ffa0*/  STL.64 [R1+0xae8], R52 ;  /* 0x000ae83401007387 */ /* 0x0003e80000100a00 */
[----:B------:R1:W-:Y:S01]  /*1ffb0*/  LDGSTS.E [R10+0x6c004], desc[UR8][R52.64], !P0 ;  /* 0x6c004000340a7fae */ /* 0x0003e2000c121848 */
[----:B----4-:R-:W-:-:S04]  /*1ffc0*/  IMAD.WIDE R58, R250, 0x4, R108 ;  /* 0x00000004fa3a7825 */ /* 0x010fc800078e026c */
[----:B--2---:R-:W-:-:S04]  /*1ffd0*/  IMAD.WIDE R56, R250, 0x4, R56 ;  /* 0x00000004fa387825 */ /* 0x004fc800078e0238 */
[----:B---3--:R-:W-:Y:S01]  /*1ffe0*/  IMAD.WIDE R54, R250, 0x4, R202 ;  /* 0x00000004fa367825 */ /* 0x008fe200078e02ca */
[----:B------:R2:W-:Y:S01]  /*1fff0*/  STL.64 [R1+0xae0], R56 ;  /* 0x000ae03801007387 */ /* 0x0005e20000100a00 */
[----:B------:R-:W-:-:S03]  /*20000*/  ISETP.GE.U32.AND P0, PT, R42, 0x7ffffdb1, PT ;  /* 0x7ffffdb12a00780c */ /* 0x000fc60003f06070 */
[----:B------:R2:W-:Y:S01]  /*20010*/  LDGSTS.E [R10+0x68008], desc[UR8][R56.64], !P2 ;  /* 0x68008000380a7fae */ /* 0x0005e2000d121848 */
[----:B-1----:R-:W-:-:S03]  /*20020*/  IMAD.WIDE R52, R250, 0x4, R64 ;  /* 0x00000004fa347825 */ /* 0x002fc600078e0240 */
[----:B------:R1:W-:Y:S01]  /*20030*/  STL.64 [R1+0xad8], R54 ;  /* 0x000ad83601007387 */ /* 0x0003e20000100a00 */
[----:B------:R-:W-:-:S03]  /*20040*/  IMAD.WIDE R44, R250, 0x4, R66 ;  /* 0x00000004fa2c7825 */ /* 0x000fc600078e0242 */
[----:B------:R1:W-:Y:S01]  /*20050*/  LDGSTS.E [R10+0x6c008], desc[UR8][R54.64], !P2 ;  /* 0x6c008000360a7fae */ /* 0x0003e2000d121848 */
[----:B--2---:R-:W-:-:S03]  /*20060*/  IMAD.WIDE R56, R250, 0x4, R104 ;  /* 0x00000004fa387825 */ /* 0x004fc600078e0268 */
[----:B------:R2:W-:Y:S04]  /*20070*/  STL.64 [R1+0xad0], R52 ;  /* 0x000ad03401007387 */ /* 0x0005e80000100a00 */
[----:B------:R2:W-:Y:S01]  /*20080*/  LDGSTS.E [R10+0x6800c], desc[UR8][R52.64], !P3 ;  /* 0x6800c000340a7fae */ /* 0x0005e2000d921848 */
[----:B-1----:R-:W-:-:S03]  /*20090*/  IMAD.WIDE R54, R250, 0x4, R128 ;  /* 0x00000004fa367825 */ /* 0x002fc600078e0280 */
[----:B------:R1:W-:Y:S04]  /*200a0*/  STL.64 [R1+0xac8], R44 ;  /* 0x000ac82c01007387 */ /* 0x0003e80000100a00 */
[----:B------:R1:W-:Y:S01]  /*200b0*/  LDGSTS.E [R10+0x6c00c], desc[UR8][R44.64], !P3 ;  /* 0x6c00c0002c0a7fae */ /* 0x0003e2000d921848 */
[----:B------:R-:W-:Y:S01]  /*200c0*/  VIADD R42, R48, 0xfffffe12 ;  /* 0xfffffe12302a7836 */ /* 0x000fe20000000000 */
[----:B------:R-:W-:Y:S01]  /*200d0*/  ISETP.GE.U32.AND P2, PT, R43, 0x7ffffd94, PT ;  /* 0x7ffffd942b00780c */ /* 0x000fe20003f46070 */
[C---:B------:R-:W-:Y:S01]  /*200e0*/  IMAD.WIDE R60, R250.reuse, 0x4, R126 ;  /* 0x00000004fa3c7825 */ /* 0x040fe200078e027e */
[----:B------:R3:W-:Y:S01]  /*200f0*/  STL.64 [R1+0x978], R58 ;  /* 0x0009783a01007387 */ /* 0x0007e20000100a00 */
[----:B------:R-:W4:Y:S02]  /*20100*/  LDC R48, c[0x0][0x230] ;  /* 0x00008c00ff307b82 */ /* 0x000f240000000800 */
[C---:B--2---:R-:W-:Y:S01]  /*20110*/  IMAD.WIDE R52, R250.reuse, 0x4, R106 ;  /* 0x00000004fa347825 */ /* 0x044fe200078e026a */
[----:B------:R3:W-:Y:S04]  /*20120*/  LDGSTS.E [R10+0x70000], desc[UR8][R58.64], !P6 ;  /* 0x700000003a0a7fae */ /* 0x0007e8000f121848 */
[----:B------:R2:W-:Y:S01]  /*20130*/  STL.64 [R1+0x970], R56 ;  /* 0x0009703801007387 */ /* 0x0005e20000100a00 */
[----:B-1----:R-:W1:Y:S03]  /*20140*/  LDC R45, c[0x0][0x230] ;  /* 0x00008c00ff2d7b82 */ /* 0x002e660000000800 */
[----:B------:R2:W-:Y:S01]  /*20150*/  LDGSTS.E [R10+0x74000], desc[UR8][R56.64], !P6 ;  /* 0x74000000380a7fae */ /* 0x0005e2000f121848 */
[----:B---3--:R-:W-:-:S03]  /*20160*/  IMAD.WIDE R58, R250, 0x4, R112 ;  /* 0x00000004fa3a7825 */ /* 0x008fc600078e0270 */
[----:B------:R3:W-:Y:S01]  /*20170*/  STL.64 [R1+0x968], R54 ;  /* 0x0009683601007387 */ /* 0x0007e20000100a00 */
[----:B------:R-:W4:Y:S03]  /*20180*/  LDC R44, c[0x0][0x230] ;  /* 0x00008c00ff2c7b82 */ /* 0x000f260000000800 */
[----:B------:R3:W-:Y:S01]  /*20190*/  LDGSTS.E [R10+0x70004], desc[UR8][R54.64], !P4 ;  /* 0x70004000360a7fae */ /* 0x0007e2000e121848 */
[----:B--2---:R-:W-:-:S03]  /*201a0*/  IMAD.WIDE R56, R250, 0x4, R138 ;  /* 0x00000004fa387825 */ /* 0x004fc600078e028a */
[----:B------:R2:W-:Y:S01]  /*201b0*/  STL.64 [R1+0x960], R52 ;  /* 0x0009603401007387 */ /* 0x0005e20000100a00 */
[----:B------:R-:W-:-:S03]  /*201c0*/  ISETP.GE.U32.AND P3, PT, R42, 0x7ffffd93, PT ;  /* 0x7ffffd932a00780c */ /* 0x000fc60003f66070 */
[----:B------:R2:W-:Y:S01]  /*201d0*/  LDGSTS.E [R10+0x74004], desc[UR8][R52.64], !P4 ;  /* 0x74004000340a7fae */ /* 0x0005e2000e121848 */
[----:B---3--:R-:W-:-:S03]  /*201e0*/  IMAD.WIDE R54, R250, 0x4, R132 ;  /* 0x00000004fa367825 */ /* 0x008fc600078e0284 */
[----:B------:R3:W-:Y:S04]  /*201f0*/  STL.64 [R1+0x958], R58 ;  /* 0x0009583a01007387 */ /* 0x0007e80000100a00 */
[----:B------:R3:W-:Y:S01]  /*20200*/  LDGSTS.E [R10+0x70008], desc[UR8][R58.64], !P1 ;  /* 0x700080003a0a7fae */ /* 0x0007e2000c921848 */
[----:B--2---:R-:W-:-:S03]  /*20210*/  IMAD.WIDE R52, R250, 0x4, R114 ;  /* 0x00000004fa347825 */ /* 0x004fc600078e0272 */
[----:B------:R2:W-:Y:S04]  /*20220*/  STL.64 [R1+0x950], R56 ;  /* 0x0009503801007387 */ /* 0x0005e80000100a00 */
[----:B------:R2:W-:Y:S01]  /*20230*/  LDGSTS.E [R10+0x74008], desc[UR8][R56.64], !P1 ;  /* 0x74008000380a7fae */ /* 0x0005e2000c921848 */
[----:B---3--:R-:W-:-:S03]  /*20240*/  IMAD.WIDE R58, R250, 0x4, R118 ;  /* 0x00000004fa3a7825 */ /* 0x008fc600078e0276 */
[----:B------:R3:W-:Y:S04]  /*20250*/  STL.64 [R1+0x948], R54 ;  /* 0x0009483601007387 */ /* 0x0007e80000100a00 */
[----:B------:R1:W-:Y:S01]  /*20260*/  STL.64 [R1+0x940], R52 ;  /* 0x0009403401007387 */ /* 0x0003e20000100a00 */
[----:B--2---:R-:W-:-:S03]  /*20270*/  IMAD.WIDE R56, R250, 0x4, R120 ;  /* 0x00000004fa387825 */ /* 0x004fc600078e0278 */
[----:B------:R-:W2:Y:S04]  /*20280*/  LDL.LU.64 R64, [R1+0x1f0] ;  /* 0x0001f00001407983 */ /* 0x000ea80000300a00 */
[----:B------:R3:W-:Y:S04]  /*20290*/  LDGSTS.E [R10+0x7000c], desc[UR8][R54.64], !P0 ;  /* 0x7000c000360a7fae */ /* 0x0007e8000c121848 */
[----:B------:R-:W4:Y:S04]  /*202a0*/  LDL.LU.64 R70, [R1+0x1e8] ;  /* 0x0001e80001467983 */ /* 0x000f280000300a00 */
[----:B------:R1:W-:Y:S01]  /*202b0*/  LDGSTS.E [R10+0x7400c], desc[UR8][R52.64], !P0 ;  /* 0x7400c000340a7fae */ /* 0x0003e2000c121848 */
[----:B---3--:R-:W-:-:S03]  /*202c0*/  IMAD.WIDE R54, R250, 0x4, R134 ;  /* 0x00000004fa367825 */ /* 0x008fc600078e0286 */
[----:B------:R3:W-:Y:S04]  /*202d0*/  STL.64 [R1+0x838], R58 ;  /* 0x0008383a01007387 */ /* 0x0007e80000100a00 */
[----:B------:R3:W-:Y:S01]  /*202e0*/  STL.64 [R1+0x830], R56 ;  /* 0x0008303801007387 */ /* 0x0007e20000100a00 */
[----:B-1----:R-:W-:-:S03]  /*202f0*/  IMAD.WIDE R52, R250, 0x4, R116 ;  /* 0x00000004fa347825 */ /* 0x002fc600078e0274 */
[----:B------:R-:W4:Y:S04]  /*20300*/  LDL.LU.64 R202, [R1+0x1e0] ;  /* 0x0001e00001ca7983 */ /* 0x000f280000300a00 */
[----:B------:R3:W-:Y:S04]  /*20310*/  LDGSTS.E [R10+0x78000], desc[UR8][R58.64], !P2 ;  /* 0x780000003a0a7fae */ /* 0x0007e8000d121848 */
[----:B------:R1:W-:Y:S04]  /*20320*/  STL.64 [R1+0x828], R54 ;  /* 0x0008283601007387 */ /* 0x0003e80000100a00 */
[----:B------:R-:W-:Y:S04]  /*20330*/  LDGSTS.E [R10+0x7c000], desc[UR8][R56.64], !P2 ;  /* 0x7c000000380a7fae */ /* 0x000fe8000d121848 */
[----:B------:R1:W-:Y:S01]  /*20340*/  STL.64 [R1+0x820], R52 ;  /* 0x0008203401007387 */ /* 0x0003e20000100a00 */
[----:B---3--:R-:W-:-:S03]  /*20350*/  IMAD.WIDE R58, R250, 0x4, R122 ;  /* 0x00000004fa3a7825 */ /* 0x008fc600078e027a */
[----:B------:R1:W-:Y:S04]  /*20360*/  LDGSTS.E [R10+0x78004], desc[UR8][R54.64], !P3 ;  /* 0x78004000360a7fae */ /* 0x0003e8000d921848 */
[----:B------:R-:W3:Y:S04]  /*20370*/  LDL.LU.64 R56, [R1+0x1d8] ;  /* 0x0001d80001387983 */ /* 0x000ee80000300a00 */
[----:B------:R-:W-:Y:S01]  /*20380*/  STL.64 [R1+0x818], R60 ;  /* 0x0008183c01007387 */ /* 0x000fe20000100a00 */
[----:B-1----:R-:W-:-:S03]  /*20390*/  IMAD.WIDE R54, R250, 0x4, R140 ;  /* 0x00000004fa367825 */ /* 0x002fc600078e028c */
[----:B------:R-:W-:Y:S04]  /*203a0*/  STL.64 [R1+0x810], R58 ;  /* 0x0008103a01007387 */ /* 0x000fe80000100a00 */
[----:B------:R1:W-:Y:S04]  /*203b0*/  STL.64 [R1+0x780], R54 ;  /* 0x0007803601007387 */ /* 0x0003e80000100a00 */
[----:B------:R-:W3:Y:S01]  /*203c0*/  LDL.LU.64 R66, [R1+0x1d0] ;  /* 0x0001d00001427983 */ /* 0x000ee20000300a00 */
[----:B------:R-:W-:Y:S01]  /*203d0*/  IADD3 R43, R46, -0x1ef, RZ ;  /* 0xfffffe112e2b7810 */ /* 0x000fe20007ffe0ff */
[----:B------:R-:W-:Y:S01]  /*203e0*/  VIADD R42, R50, 0xfffffe10 ;  /* 0xfffffe10322a7836 */ /* 0x000fe20000000000 */
[----:B------:R-:W3:Y:S01]  /*203f0*/  LDC R46, c[0x0][0x230] ;  /* 0x00008c00ff2e7b82 */ /* 0x000ee20000000800 */
[----:B------:R1:W-:Y:S01]  /*20400*/  LDGSTS.E [R10+0x7c004], desc[UR8][R52.64], !P3 ;  /* 0x7c004000340a7fae */ /* 0x0003e2000d921848 */
[----:B------:R-:W-:-:S02]  /*20410*/  ISETP.GE.U32.AND P6, PT, R43, 0x7ffffd92, PT ;  /* 0x7ffffd922b00780c */ /* 0x000fc40003fc6070 */
[----:B------:R-:W-:Y:S01]  /*20420*/  ISETP.GE.U32.AND P4, PT, R42, 0x7ffffd91, PT ;  /* 0x7ffffd912a00780c */ /* 0x000fe20003f86070 */
[----:B------:R-:W-:Y:S01]  /*20430*/  VIADD R43, R47, 0xfffffe6f ;  /* 0xfffffe6f2f2b7836 */ /* 0x000fe20000000000 */
[----:B------:R-:W-:Y:S02]  /*20440*/  IADD3 R42, R51, -0x192, RZ ;  /* 0xfffffe6e332a7810 */ /* 0x000fe40007ffe0ff */
[----:B------:R-:W3:Y:S02]  /*20450*/  LDC R47, c[0x0][0x230] ;  /* 0x00008c00ff2f7b82 */ /* 0x000ee40000000800 */
[----:B------:R-:W-:Y:S01]  /*20460*/  ISETP.GE.U32.AND P1, PT, R43, 0x7ffffdf0, PT ;  /* 0x7ffffdf02b00780c */ /* 0x000fe20003f26070 */
[----:B-1----:R-:W-:Y:S01]  /*20470*/  IMAD.WIDE R52, R250, 0x4, R130 ;  /* 0x00000004fa347825 */ /* 0x002fe200078e0282 */
[----:B------:R-:W-:-:S03]  /*20480*/  ISETP.GE.U32.AND P0, PT, R42, 0x7ffffdef, PT ;  /* 0x7ffffdef2a00780c */ /* 0x000fc60003f06070 */
[----:B------:R4:W-:Y:S01]  /*20490*/  LDGSTS.E [R10+0x78008], desc[UR8][R60.64], !P6 ;  /* 0x780080003c0a7fae */ /* 0x0009e2000f121848 */
[----:B------:R-:W1:Y:S03]  /*204a0*/  LDC R51, c[0x0][0x230] ;  /* 0x00008c00ff337b82 */ /* 0x000e660000000800 */
[----:B------:R4:W-:Y:S04]  /*204b0*/  LDGSTS.E [R10+0x7c008], desc[UR8][R58.64], !P6 ;  /* 0x7c0080003a0a7fae */ /* 0x0009e8000f121848 */
[----:B------:R4:W-:Y:S01]  /*204c0*/  STL.64 [R1+0x778], R52 ;  /* 0x0007783401007387 */ /* 0x0009e20000100a00 */
[----:B------:R-:W1:Y:S03]  /*204d0*/  LDC R50, c[0x0][0x230] ;  /* 0x00008c00ff327b82 */ /* 0x000e660000000800 */
[----:B------:R-:W3:Y:S04]  /*204e0*/  LDL.LU.64 R74, [R1+0x1c8] ;  /* 0x0001c800014a7983 */ /* 0x000ee80000300a00 */
[----:B------:R-:W-:Y:S04]  /*204f0*/  LDGSTS.E [R10+0x7800c], desc[UR8][R54.64], !P4 ;  /* 0x7800c000360a7fae */ /* 0x000fe8000e121848 */
[----:B------:R-:W-:Y:S04]  /*20500*/  LDGSTS.E [R10+0x7c00c], desc[UR8][R52.64], !P4 ;  /* 0x7c00c000340a7fae */ /* 0x000fe8000e121848 */
[----:B------:R-:W3:Y:S04]  /*20510*/  LDL.LU.64 R54, [R1+0x1c0] ;  /* 0x0001c00001367983 */ /* 0x000ee80000300a00 */
[----:B------:R-:W3:Y:S01]  /*20520*/  LDL.LU.64 R62, [R1+0x1b8] ;  /* 0x0001b800013e7983 */ /* 0x000ee20000300a00 */
[----:B--2---:R-:W-:-:S05]  /*20530*/  IMAD.WIDE R64, R250, 0x4, R64 ;  /* 0x00000004fa407825 */ /* 0x004fca00078e0240 */
[----:B------:R-:W-:Y:S01]  /*20540*/  STL.64 [R1+0xcb8], R64 ;  /* 0x000cb84001007387 */ /* 0x000fe20000100a00 */
[----:B----4-:R-:W-:-:S03]  /*20550*/  IMAD.WIDE R60, R250, 0x4, R70 ;  /* 0x00000004fa3c7825 */ /* 0x010fc600078e0246 */
[----:B------:R-:W2:Y:S04]  /*20560*/  LDL.LU.64 R68, [R1+0x30] ;  /* 0x0000300001447983 */ /* 0x000ea80000300a00 */
[----:B------:R4:W-:Y:S04]  /*20570*/  STL.64 [R1+0xcb0], R60 ;  /* 0x000cb03c01007387 */ /* 0x0009e80000100a00 */
[----:B------:R-:W2:Y:S04]  /*20580*/  LDL.LU.64 R52, [R1+0x28] ;  /* 0x0000280001347983 */ /* 0x000ea80000300a00 */
[----:B------:R-:W-:Y:S01]  /*20590*/  LDGSTS.E [R11+0x60000], desc[UR8][R64.64], !P1 ;  /* 0x60000000400b7fae */ /* 0x000fe2000c921848 */
[----:B------:R-:W-:-:S03]  /*205a0*/  IMAD.WIDE R58, R250, 0x4, R202 ;  /* 0x00000004fa3a7825 */ /* 0x000fc600078e02ca */
[----:B------:R4:W-:Y:S04]  /*205b0*/  LDGSTS.E [R11+0x64000], desc[UR8][R60.64], !P1 ;  /* 0x640000003c0b7fae */ /* 0x0009e8000c921848 */
[----:B------:R-:W-:Y:S04]  /*205c0*/  STL.64 [R1+0xca8], R58 ;  /* 0x000ca83a01007387 */ /* 0x000fe80000100a00 */
[----:B------:R-:W2:Y:S04]  /*205d0*/  LDL.LU.64 R70, [R1+0x20] ;  /* 0x0000200001467983 */ /* 0x000ea80000300a00 */
[----:B------:R-:W2:Y:S04]  /*205e0*/  LDL.LU.64 R202, [R1+0x18] ;  /* 0x0000180001ca7983 */ /* 0x000ea80000300a00 */
[----:B------:R1:W-:Y:S01]  /*205f0*/  LDGSTS.E [R11+0x60004], desc[UR8][R58.64], !P0 ;  /* 0x600040003a0b7fae */ /* 0x0003e2000c121848 */
[----:B---3--:R-:W-:-:S05]  /*20600*/  IMAD.WIDE R56, R250, 0x4, R56 ;  /* 0x00000004fa387825 */ /* 0x008fca00078e0238 */
[----:B------:R3:W-:Y:S04]  /*20610*/  STL.64 [R1+0xca0], R56 ;  /* 0x000ca03801007387 */ /* 0x0007e80000100a00 */
[----:B------:R-:W-:Y:S01]  /*20620*/  LDGSTS.E [R11+0x64004], desc[UR8][R56.64], !P0 ;  /* 0x64004000380b7fae */ /* 0x000fe2000c121848 */
[----:B----4-:R-:W-:-:S03]  /*20630*/  IMAD.WIDE R60, R250, 0x4, R66 ;  /* 0x00000004fa3c7825 */ /* 0x010fc600078e0242 */
[----:B---3--:R-:W3:Y:S04]  /*20640*/  LDL.LU.64 R56, [R1+0x10] ;  /* 0x0000100001387983 */ /* 0x008ee80000300a00 */
[----:B------:R-:W4:Y:S04]  /*20650*/  LDL.LU.64 R64, [R1+0x8] ;  /* 0x0000080001407983 */ /* 0x000f280000300a00 */
[----:B------:R-:W4:Y:S01]  /*20660*/  LDL.LU.64 R66, [R1] ;  /* 0x0000000001427983 */ /* 0x000f220000300a00 */
[----:B------:R-:W-:Y:S02]  /*20670*/  VIADD R43, R45, 0xfffffe6d ;  /* 0xfffffe6d2d2b7836 */ /* 0x000fe40000000000 */
[----:B------:R-:W1:Y:S01]  /*20680*/  LDC R45, c[0x0][0x230] ;  /* 0x00008c00ff2d7b82 */ /* 0x000e620000000800 */
[----:B------:R-:W-:-:S02]  /*20690*/  VIADD R42, R49, 0xfffffe6c ;  /* 0xfffffe6c312a7836 */ /* 0x000fc40000000000 */
[----:B------:R-:W-:Y:S02]  /*206a0*/  ISETP.GE.U32.AND P2, PT, R43, 0x7ffffdee, PT ;  /* 0x7ffffdee2b00780c */ /* 0x000fe40003f46070 */
[----:B------:R-:W-:-:S03]  /*206b0*/  IADD3 R43, R44, -0x1b1, RZ ;  /* 0xfffffe4f2c2b7810 */ /* 0x000fc60007ffe0ff */
[----:B------:R-:W1:Y:S01]  /*206c0*/  LDC R49, c[0x0][0x230] ;  /* 0x00008c00ff317b82 */ /* 0x000e620000000800 */
[----:B------:R-:W-:Y:S01]  /*206d0*/  ISETP.GE.U32.AND P3, PT, R42, 0x7ffffded, PT ;  /* 0x7ffffded2a00780c */ /* 0x000fe20003f66070 */
[----:B------:R-:W-:Y:S01]  /*206e0*/  VIADD R42, R48, 0xfffffe4e ;  /* 0xfffffe4e302a7836 */ /* 0x000fe20000000000 */
[----:B------:R-:W-:-:S05]  /*206f0*/  ISETP.GE.U32.AND P6, PT, R43, 0x7ffffdd0, PT ;  /* 0x7ffffdd02b00780c */ /* 0x000fca0003fc6070 */
[----:B------:R-:W2:Y:S01]  /*20700*/  LDC R44, c[0x0][0x230] ;  /* 0x00008c00ff2c7b82 */ /* 0x000ea20000000800 */
[----:B------:R-:W-:Y:S01]  /*20710*/  VIADD R43, R47, 0xfffffe4d ;  /* 0xfffffe4d2f2b7836 */ /* 0x000fe20000000000 */
[----:B------:R-:W-:Y:S01]  /*20720*/  ISETP.GE.U32.AND P4, PT, R42, 0x7ffffdcf, PT ;  /* 0x7ffffdcf2a00780c */ /* 0x000fe20003f86070 */
[----:B-1----:R-:W-:Y:S01]  /*20730*/  IMAD.WIDE R58, R250, 0x4, R74 ;  /* 0x00000004fa3a7825 */ /* 0x002fe200078e024a */
[----:B------:R-:W-:Y:S01]  /*20740*/  IADD3 R42, R51, -0x1b4, RZ ;  /* 0xfffffe4c332a7810 */ /* 0x000fe20007ffe0ff */
[----:B------:R-:W-:Y:S01]  /*20750*/  STL.64 [R1+0xc98], R60 ;  /* 0x000c983c01007387 */ /* 0x000fe20000100a00 */
[----:B------:R-:W-:Y:S01]  /*20760*/  ISETP.GE.U32.AND P1, PT, R43, 0x7ffffdce, PT ;  /* 0x7ffffdce2b00780c */ /* 0x000fe20003f26070 */
[----:B------:R-:W-:Y:S01]  /*20770*/  VIADD R43, R46, 0xfffffe2f ;  /* 0xfffffe2f2e2b7836 */ /* 0x000fe20000000000 */
[----:B------:R-:W1:Y:S01]  /*20780*/  LDC R48, c[0x0][0x230] ;  /* 0x00008c00ff307b82 */ /* 0x000e620000000800 */
[----:B------:R-:W-:Y:S01]  /*20790*/  LDGSTS.E [R11+0x60008], desc[UR8][R60.64], !P2 ;  /* 0x600080003c0b7fae */ /* 0x000fe2000d121848 */
[----:B------:R-:W-:Y:S01]  /*207a0*/  ISETP.GE.U32.AND P0, PT, R42, 0x7ffffdcd, PT ;  /* 0x7ffffdcd2a00780c */ /* 0x000fe20003f06070 */
[----:B------:R-:W-:-:S02]  /*207b0*/  IMAD.WIDE R54, R250, 0x4, R54 ;  /* 0x00000004fa367825 */ /* 0x000fc400078e0236 */
[----:B------:R-:W-:Y:S03]  /*207c0*/  STL.64 [R1+0xc90], R58 ;  /* 0x000c903a01007387 */ /* 0x000fe60000100a00 */
[----:B------:R-:W4:Y:S01]  /*207d0*/  LDC R51, c[0x0][0x230] ;  /* 0x00008c00ff337b82 */ /* 0x000f220000000800 */
[----:B------:R-:W-:Y:S01]  /*207e0*/  IMAD.WIDE R46, R250, 0x4, R62 ;  /* 0x00000004fa2e7825 */ /* 0x000fe200078e023e */
[----:B------:R-:W-:Y:S03]  /*207f0*/  LDGSTS.E [R11+0x64008], desc[UR8][R58.64], !P2 ;  /* 0x640080003a0b7fae */ /* 0x000fe6000d121848 */
[----:B------:R-:W-:Y:S01]  /*20800*/  VIADD R42, R50, 0xfffffe2e ;  /* 0xfffffe2e322a7836 */ /* 0x000fe20000000000 */
[----:B------:R-:W-:Y:S01]  /*20810*/  STL.64 [R1+0xc88], R54 ;  /* 0x000c883601007387 */ /* 0x000fe20000100a00 */
[----:B------:R-:W-:Y:S01]  /*20820*/  ISETP.GE.U32.AND P2, PT, R43, 0x7ffffdb0, PT ;  /* 0x7ffffdb02b00780c */ /* 0x000fe20003f46070 */
[----:B------:R-:W4:Y:S02]  /*20830*/  LDC R50, c[0x0][0x230] ;  /* 0x00008c00ff327b82 */ /* 0x000f240000000800 */
[----:B------:R-:W-:Y:S01]  /*20840*/  LDGSTS.E [R11+0x6000c], desc[UR8][R54.64], !P3 ;  /* 0x6000c000360b7fae */ /* 0x000fe2000d921848 */
[----:B------:R-:W-:-:S03]  /*20850*/  IADD3 R43, R45, -0x1d3, RZ ;  /* 0xfffffe2d2d2b7810 */ /* 0x000fc60007ffe0ff */
[----:B------:R1:W-:Y:S04]  /*20860*/  STL.64 [R1+0xc80], R46 ;  /* 0x000c802e01007387 */ /* 0x0003e80000100a00 */
[----:B------:R1:W-:Y:S01]  /*20870*/  LDGSTS.E [R11+0x6400c], desc[UR8][R46.64], !P3 ;  /* 0x6400c0002e0b7fae */ /* 0x0003e2000d921848 */
[----:B------:R-:W-:Y:S01]  /*20880*/  ISETP.GE.U32.AND P3, PT, R42, 0x7ffffdaf, PT ;  /* 0x7ffffdaf2a00780c */ /* 0x000fe20003f66070 */
[----:B------:R-:W-:Y:S02]  /*20890*/  VIADD R42, R49, 0xfffffe2c ;  /* 0xfffffe2c312a7836 */ /* 0x000fe40000000000 */
[----:B------:R-:W4:Y:S08]  /*208a0*/  LDC R49, c[0x0][0x230] ;  /* 0x00008c00ff317b82 */ /* 0x000f300000000800 */
[----:B-1----:R-:W1:Y:S08]  /*208b0*/  LDC R46, c[0x0][0x230] ;  /* 0x00008c00ff2e7b82 */ /* 0x002e700000000800 */
[----:B------:R-:W1:Y:S01]  /*208c0*/  LDC R47, c[0x0][0x230] ;  /* 0x00008c00ff2f7b82 */ /* 0x000e620000000800 */
[----:B--2---:R-:W-:-:S04]  /*208d0*/  IMAD.WIDE R60, R250, 0x4, R68 ;  /* 0x00000004fa3c7825 */ /* 0x004fc800078e0244 */
[C---:B------:R-:W-:Y:S01]  /*208e0*/  IMAD.WIDE R58, R250.reuse, 0x4, R52 ;  /* 0x00000004fa3a7825 */ /* 0x040fe200078e0234 */
[----:B------:R-:W-:Y:S04]  /*208f0*/  STL.64 [R1+0xac0], R60 ;  /* 0x000ac03c01007387 */ /* 0x000fe80000100a00 */
[----:B------:R-:W-:Y:S04]  /*20900*/  LDGSTS.E [R11+0x68000], desc[UR8][R60.64], !P6 ;  /* 0x680000003c0b7fae */ /* 0x000fe8000f121848 */
[----:B------:R2:W-:Y:S04]  /*20910*/  STL.64 [R1+0xab8], R58 ;  /* 0x000ab83a01007387 */ /* 0x0005e80000100a00 */
[----:B------:R2:W-:Y:S01]  /*20920*/  LDGSTS.E [R11+0x6c000], desc[UR8][R58.64], !P6 ;  /* 0x6c0000003a0b7fae */ /* 0x0005e2000f121848 */
[----:B------:R-:W-:-:S04]  /*20930*/  IMAD.WIDE R54, R250, 0x4, R70 ;  /* 0x00000004fa367825 */ /* 0x000fc800078e0246 */
[----:B------:R-:W-:Y:S01]  /*20940*/  IMAD.WIDE R52, R250, 0x4, R202 ;  /* 0x00000004fa347825 */ /* 0x000fe200078e02ca */
[----:B------:R4:W-:Y:S01]  /*20950*/  STL.64 [R1+0xab0], R54 ;  /* 0x000ab03601007387 */ /* 0x0009e20000100a00 */
[----:B------:R-:W-:-:S03]  /*20960*/  ISETP.GE.U32.AND P6, PT, R43, 0x7ffffdae, PT ;  /* 0x7ffffdae2b00780c */ /* 0x000fc60003fc6070 */
[----:B------:R4:W-:Y:S01]  /*20970*/  LDGSTS.E [R11+0x68004], desc[UR8][R54.64], !P4 ;  /* 0x68004000360b7fae */ /* 0x0009e2000e121848 */
[----:B------:R-:W-:-:S03]  /*20980*/  VIADD R43, R44, 0xfffffe0f ;  /* 0xfffffe0f2c2b7836 */ /* 0x000fc60000000000 */
[----:B------:R1:W-:Y:S01]  /*20990*/  STL.64 [R1+0xaa8], R52 ;  /* 0x000aa83401007387 */ /* 0x0003e20000100a00 */
[----:B------:R-:W-:-:S03]  /*209a0*/  IMAD.WIDE R44, R250, 0x4, R238 ;  /* 0x00000004fa2c7825 */ /* 0x000fc600078e02ee */
[----:B------:R1:W-:Y:S01]  /*209b0*/  LDGSTS.E [R11+0x6c004], desc[UR8][R52.64], !P4 ;  /* 0x6c004000340b7fae */ /* 0x0003e2000e121848 */
[----:B------:R-:W-:Y:S01]  /*209c0*/  ISETP.GE.U32.AND P4, PT, R42, 0x7ffffdad, PT ;  /* 0x7ffffdad2a00780c */ /* 0x000fe20003f86070 */
[----:B--2---:R-:W-:Y:S01]  /*209d0*/  IMAD.WIDE R58, R250, 0x4, R142 ;  /* 0x00000004fa3a7825 */ /* 0x004fe200078e028e */
[----:B------:R-:W-:Y:S02]  /*209e0*/  IADD3 R42, R48, -0x1f2, RZ ;  /* 0xfffffe0e302a7810 */ /* 0x000fe40007ffe0ff */
[----:B------:R-:W2:Y:S01]  /*209f0*/  LDC R48, c[0x0][0x230] ;  /* 0x00008c00ff307b82 */ /* 0x000ea20000000800 */
[----:B---3--:R-:W-:-:S04]  /*20a00*/  IMAD.WIDE R56, R250, 0x4, R56 ;  /* 0x00000004fa387825 */ /* 0x008fc800078e0238 */
[C---:B----4-:R-:W-:Y:S01]  /*20a10*/  IMAD.WIDE R54, R250.reuse, 0x4, R64 ;  /* 0x00000004fa367825 */ /* 0x050fe200078e0240 */
[----:B------:R3:W-:Y:S03]  /*20a20*/  STL.64 [R1+0xaa0], R56 ;  /* 0x000aa03801007387 */ /* 0x0007e60000100a00 */
[C---:B-1----:R-:W-:Y:S01]  /*20a30*/  IMAD.WIDE R52, R250.reuse, 0x4, R66 ;  /* 0x00000004fa347825 */ /* 0x042fe200078e0242 */
[----:B------:R3:W-:Y:S04]  /*20a40*/  LDGSTS.E [R11+0x68008], desc[UR8][R56.64], !P1 ;  /* 0x68008000380b7fae */ /* 0x0007e8000c921848 */
[----:B------:R1:W-:Y:S04]  /*20a50*/  STL.64 [R1+0xa98], R54 ;  /* 0x000a983601007387 */ /* 0x0003e80000100a00 */
[----:B------:R1:W-:Y:S01]  /*20a60*/  LDGSTS.E [R11+0x6c008], desc[UR8][R54.64], !P1 ;  /* 0x6c008000360b7fae */ /* 0x0003e2000c921848 */
[----:B---3--:R-:W-:-:S03]  /*20a70*/  IMAD.WIDE R56, R250, 0x4, R136 ;  /* 0x00000004fa387825 */ /* 0x008fc600078e0288 */
[----:B------:R3:W-:Y:S04]  /*20a80*/  STL.64 [R1+0xa90], R52 ;  /* 0x000a903401007387 */ /* 0x0007e80000100a00 */
[----:B------:R3:W-:Y:S01]  /*20a90*/  LDGSTS.E [R11+0x6800c], desc[UR8][R52.64], !P0 ;  /* 0x6800c000340b7fae */ /* 0x0007e2000c121848 */
[----:B-1----:R-:W-:-:S03]  /*20aa0*/  IMAD.WIDE R54, R250, 0x4, R158 ;  /* 0x00000004fa367825 */ /* 0x002fc600078e029e */
[----:B------:R1:W-:Y:S04]  /*20ab0*/  STL.64 [R1+0xa88], R44 ;  /* 0x000a882c01007387 */ /* 0x0003e80000100a00 */
[----:B------:R1:W-:Y:S01]  /*20ac0*/  LDGSTS.E [R11+0x6c00c], desc[UR8][R44.64], !P0 ;  /* 0x6c00c0002c0b7fae */ /* 0x0003e2000c121848 */
[----:B---3--:R-:W-:-:S03]  /*20ad0*/  IMAD.WIDE R52, R250, 0x4, R110 ;  /* 0x00000004fa347825 */ /* 0x008fc600078e026e */
[----:B------:R3:W-:Y:S01]  /*20ae0*/  STL.64 [R1+0x938], R58 ;  /* 0x0009383a01007387 */ /* 0x0007e20000100a00 */
[----:B------:R-:W-:-:S03]  /*20af0*/  ISETP.GE.U32.AND P1, PT, R43, 0x7ffffd90, PT ;  /* 0x7ffffd902b00780c */ /* 0x000fc60003f26070 */
[----:B------:R3:W-:Y:S01]  /*20b00*/  LDGSTS.E [R11+0x70000], desc[UR8][R58.64], !P2 ;  /* 0x700000003a0b7fae */ /* 0x0007e2000d121848 */
[C---:B------:R-:W-:Y:S01]  /*20b10*/  IMAD.WIDE R60, R250.reuse, 0x4, R150 ;  /* 0x00000004fa3c7825 */ /* 0x040fe200078e0296 */
[----:B-1----:R-:W1:Y:S02]  /*20b20*/  LDC R45, c[0x0][0x230] ;  /* 0x00008c00ff2d7b82 */ /* 0x002e640000000800 */
[----:B------:R4:W-:Y:S04]  /*20b30*/  STL.64 [R1+0x930], R56 ;  /* 0x0009303801007387 */ /* 0x0009e80000100a00 */
[----:B------:R4:W-:Y:S02]  /*20b40*/  LDGSTS.E [R11+0x74000], desc[UR8][R56.64], !P2 ;  /* 0x74000000380b7fae */ /* 0x0009e4000d121848 */
[----:B------:R-:W2:Y:S01]  /*20b50*/  LDC R44, c[0x0][0x230] ;  /* 0x00008c00ff2c7b82 */ /* 0x000ea20000000800 */
[C---:B---3--:R-:W-:Y:S01]  /*20b60*/  IMAD.WIDE R58, R250.reuse, 0x4, R148 ;  /* 0x00000004fa3a7825 */ /* 0x048fe200078e0294 */
[----:B------:R3:W-:Y:S04]  /*20b70*/  STL.64 [R1+0x928], R54 ;  /* 0x0009283601007387 */ /* 0x0007e80000100a00 */
[----:B------:R3:W-:Y:S01]  /*20b80*/  LDGSTS.E [R11+0x70004], desc[UR8][R54.64], !P3 ;  /* 0x70004000360b7fae */ /* 0x0007e2000d921848 */
[----:B----4-:R-:W-:-:S03]  /*20b90*/  IMAD.WIDE R56, R250, 0x4, R146 ;  /* 0x00000004fa387825 */ /* 0x010fc600078e0292 */
[----:B------:R4:W-:Y:S04]  /*20ba0*/  STL.64 [R1+0x920], R52 ;  /* 0x0009203401007387 */ /* 0x0009e80000100a00 */
[----:B------:R4:W-:Y:S01]  /*20bb0*/  LDGSTS.E [R11+0x74004], desc[UR8][R52.64], !P3 ;  /* 0x74004000340b7fae */ /* 0x0009e2000d921848 */
[----:B---3--:R-:W-:-:S03]  /*20bc0*/  IMAD.WIDE R54, R250, 0x4, R160 ;  /* 0x00000004fa367825 */ /* 0x008fc600078e02a0 */
[----:B------:R3:W-:Y:S01]  /*20bd0*/  STL.64 [R1+0x918], R58 ;  /* 0x0009183a01007387 */ /* 0x0007e20000100a00 */
[----:B------:R-:W-:-:S03]  /*20be0*/  ISETP.GE.U32.AND P0, PT, R42, 0x7ffffd8f, PT ;  /* 0x7ffffd8f2a00780c */ /* 0x000fc60003f06070 */
[----:B------:R3:W-:Y:S01]  /*20bf0*/  LDGSTS.E [R11+0x70008], desc[UR8][R58.64], !P6 ;  /* 0x700080003a0b7fae */ /* 0x0007e2000f121848 */
[----:B----4-:R-:W-:-:S03]  /*20c00*/  IMAD.WIDE R52, R250, 0x4, R144 ;  /* 0x00000004fa347825 */ /* 0x010fc600078e0290 */
[----:B------:R-:W-:Y:S04]  /*20c10*/  STL.64 [R1+0x910], R56 ;  /* 0x0009103801007387 */ /* 0x000fe80000100a00 */
[----:B------:R4:W-:Y:S04]  /*20c20*/  LDGSTS.E [R11+0x74008], desc[UR8][R56.64], !P6 ;  /* 0x74008000380b7fae */ /* 0x0009e8000f121848 */
[----:B------:R1:W-:Y:S04]  /*20c30*/  STL.64 [R1+0x908], R54 ;  /* 0x0009083601007387 */ /* 0x0003e80000100a00 */
[----:B------:R-:W-:Y:S04]  /*20c40*/  LDGSTS.E [R11+0x7000c], desc[UR8][R54.64], !P4 ;  /* 0x7000c000360b7fae */ /* 0x000fe8000e121848 */
[----:B------:R2:W-:Y:S04]  /*20c50*/  STL.64 [R1+0x900], R52 ;  /* 0x0009003401007387 */ /* 0x0005e80000100a00 */
[----:B------:R2:W-:Y:S01]  /*20c60*/  LDGSTS.E [R11+0x7400c], desc[UR8][R52.64], !P4 ;  /* 0x7400c000340b7fae */ /* 0x0005e2000e121848 */
[----:B---3--:R-:W-:-:S03]  /*20c70*/  IMAD.WIDE R58, R250, 0x4, R164 ;  /* 0x00000004fa3a7825 */ /* 0x008fc600078e02a4 */
[----:B-1----:R-:W3:Y:S01]  /*20c80*/  LDL.LU.64 R54, [R1+0x1b0] ;  /* 0x0001b00001367983 */ /* 0x002ee20000300a00 */
[----:B----4-:R-:W-:-:S03]  /*20c90*/  IMAD.WIDE R56, R250, 0x4, R162 ;  /* 0x00000004fa387825 */ /* 0x010fc600078e02a2 */
[----:B------:R-:W4:Y:S01]  /*20ca0*/  LDL.LU.64 R68, [R1+0x1a8] ;  /* 0x0001a80001447983 */ /* 0x000f220000300a00 */
[----:B--2---:R-:W-:-:S05]  /*20cb0*/  IMAD.WIDE R52, R250, 0x4, R152 ;  /* 0x00000004fa347825 */ /* 0x004fca00078e0298 */
[----:B------:R1:W-:Y:S04]  /*20cc0*/  STL.64 [R1+0x788], R52 ;  /* 0x0007883401007387 */ /* 0x0003e80000100a00 */
[----:B------:R-:W-:Y:S04]  /*20cd0*/  STL.64 [R1+0x808], R60 ;  /* 0x0008083c01007387 */ /* 0x000fe80000100a00 */
[----:B------:R-:W-:Y:S04]  /*20ce0*/  LDGSTS.E [R11+0x78000], desc[UR8][R52.64], !P1 ;  /* 0x78000000340b7fae */ /* 0x000fe8000c921848 */
[----:B------:R2:W-:Y:S04]  /*20cf0*/  LDGSTS.E [R11+0x7c000], desc[UR8][R60.64], !P1 ;  /* 0x7c0000003c0b7fae */ /* 0x0005e8000c921848 */
[----:B------:R2:W-:Y:S04]  /*20d00*/  LDGSTS.E [R11+0x78004], desc[UR8][R58.64], !P0 ;  /* 0x780040003a0b7fae */ /* 0x0005e8000c121848 */
[----:B-1----:R-:W4:Y:S04]  /*20d10*/  LDL.LU.64 R52, [R1+0x1a0] ;  /* 0x0001a00001347983 */ /* 0x002f280000300a00 */
[----:B------:R-:W-:Y:S04]  /*20d20*/  STL.64 [R1+0x800], R58 ;  /* 0x0008003a01007387 */ /* 0x000fe80000100a00 */
[----:B------:R1:W-:Y:S04]  /*20d30*/  STL.64 [R1+0x7f8], R56 ;  /* 0x0007f83801007387 */ /* 0x0003e80000100a00 */
[----:B------:R-:W4:Y:S04]  /*20d40*/  LDL.LU.64 R70, [R1+0x198] ;  /* 0x0001980001467983 */ /* 0x000f280000300a00 */
[----:B------:R-:W-:Y:S04]  /*20d50*/  LDGSTS.E [R11+0x7c004], desc[UR8][R56.64], !P0 ;  /* 0x7c004000380b7fae */ /* 0x000fe8000c121848 */
[----:B-1----:R-:W4:Y:S04]  /*20d60*/  LDL.LU.64 R56, [R1+0x190] ;  /* 0x0001900001387983 */ /* 0x002f280000300a00 */
[----:B------:R-:W4:Y:S04]  /*20d70*/  LDL.LU.64 R202, [R1+0x188] ;  /* 0x0001880001ca7983 */ /* 0x000f280000300a00 */
[----:B------:R-:W4:Y:S04]  /*20d80*/  LDL.LU.64 R64, [R1+0x180] ;  /* 0x0001800001407983 */ /* 0x000f280000300a00 */
[----:B------:R-:W4:Y:S01]  /*20d90*/  LDL.LU.64 R66, [R1+0x178] ;  /* 0x0001780001427983 */ /* 0x000f220000300a00 */
[----:B------:R-:W-:-:S02]  /*20da0*/  VIADD R43, R46, 0xfffffe0d ;  /* 0xfffffe0d2e2b7836 */ /* 0x000fc40000000000 */
[----:B------:R-:W-:Y:S01]  /*20db0*/  VIADD R42, R50, 0xfffffe0c ;  /* 0xfffffe0c322a7836 */ /* 0x000fe20000000000 */
[----:B------:R-:W1:Y:S02]  /*20dc0*/  LDC R46, c[0x0][0x230] ;  /* 0x00008c00ff2e7b82 */ /* 0x000e640000000800 */
[----:B------:R-:W-:Y:S02]  /*20dd0*/  ISETP.GE.U32.AND P2, PT, R43, 0x7ffffd8e, PT ;  /* 0x7ffffd8e2b00780c */ /* 0x000fe40003f46070 */
[----:B------:R-:W-:Y:S02]  /*20de0*/  IADD3 R43, R47, -0x195, RZ ;  /* 0xfffffe6b2f2b7810 */ /* 0x000fe40007ffe0ff */
[----:B------:R-:W-:Y:S01]  /*20df0*/  ISETP.GE.U32.AND P3, PT, R42, 0x7ffffd8d, PT ;  /* 0x7ffffd8d2a00780c */ /* 0x000fe20003f66070 */
[----:B------:R-:W-:Y:S01]  /*20e00*/  VIADD R42, R51, 0xfffffe6a ;  /* 0xfffffe6a332a7836 */ /* 0x000fe20000000000 */
[----:B------:R-:W1:Y:S08]  /*20e10*/  LDC R47, c[0x0][0x230] ;  /* 0x00008c00ff2f7b82 */ /* 0x000e700000000800 */
[----:B------:R-:W1:Y:S01]  /*20e20*/  LDC R51, c[0x0][0x230] ;  /* 0x00008c00ff337b82 */ /* 0x000e620000000800 */
[----:B------:R-:W-:Y:S01]  /*20e30*/  ISETP.GE.U32.AND P6, PT, R43, 0x7ffffdec, PT ;  /* 0x7ffffdec2b00780c */ /* 0x000fe20003fc6070 */
[----:B------:R-:W-:Y:S01]  /*20e40*/  VIADD R43, R45, 0xfffffe69 ;  /* 0xfffffe692d2b7836 */ /* 0x000fe20000000000 */
[----:B------:R-:W-:Y:S01]  /*20e50*/  ISETP.GE.U32.AND P4, PT, R42, 0x7ffffdeb, PT ;  /* 0x7ffffdeb2a00780c */ /* 0x000fe20003f86070 */
[----:B------:R-:W-:-:S04]  /*20e60*/  IMAD.WIDE R72, R250, 0x4, R154 ;  /* 0x00000004fa487825 */ /* 0x000fc800078e029a */
[----:B------:R-:W4:Y:S01]  /*20e70*/  LDC R50, c[0x0][0x230] ;  /* 0x00008c00ff327b82 */ /* 0x000f220000000800 */
[----:B------:R-:W-:Y:S01]  /*20e80*/  IMAD.WIDE R62, R250, 0x4, R174 ;  /* 0x00000004fa3e7825 */ /* 0x000fe200078e02ae */
[----:B------:R-:W-:-:S03]  /*20e90*/  IADD3 R42, R49, -0x198, RZ ;  /* 0xfffffe68312a7810 */ /* 0x000fc60007ffe0ff */
[----:B--2---:R-:W-:-:S03]  /*20ea0*/  IMAD.WIDE R60, R250, 0x4, R166 ;  /* 0x00000004fa3c7825 */ /* 0x004fc600078e02a6 */
[----:B------:R-:W2:Y:S01]  /*20eb0*/  LDC R45, c[0x0][0x230] ;  /* 0x00008c00ff2d7b82 */ /* 0x000ea20000000800 */
[----:B------:R-:W-:Y:S01]  /*20ec0*/  IMAD.WIDE R58, R250, 0x4, R156 ;  /* 0x00000004fa3a7825 */ /* 0x000fe200078e029c */
[----:B------:R-:W-:Y:S01]  /*20ed0*/  STL.64 [R1+0x7f0], R72 ;  /* 0x0007f04801007387 */ /* 0x000fe20000100a00 */
[----:B------:R-:W-:-:S03]  /*20ee0*/  ISETP.GE.U32.AND P1, PT, R43, 0x7ffffdea, PT ;  /* 0x7ffffdea2b00780c */ /* 0x000fc60003f26070 */
[----:B------:R-:W-:Y:S02]  /*20ef0*/  LDGSTS.E [R11+0x78008], desc[UR8][R72.64], !P2 ;  /* 0x78008000480b7fae */ /* 0x000fe4000d121848 */
[----:B------:R-:W2:Y:S01]  /*20f00*/  LDC R49, c[0x0][0x230] ;  /* 0x00008c00ff317b82 */ /* 0x000ea20000000800 */
[----:B------:R-:W-:Y:S01]  /*20f10*/  VIADD R43, R44, 0xfffffe4b ;  /* 0xfffffe4b2c2b7836 */ /* 0x000fe20000000000 */
[----:B------:R-:W-:Y:S01]  /*20f20*/  STL.64 [R1+0x7e8], R62 ;  /* 0x0007e83e01007387 */ /* 0x000fe20000100a00 */
[----:B------:R-:W-:-:S03]  /*20f30*/  ISETP.GE.U32.AND P0, PT, R42, 0x7ffffde9, PT ;  /* 0x7ffffde92a00780c */ /* 0x000fc60003f06070 */
[----:B------:R-:W-:Y:S01]  /*20f40*/  LDGSTS.E [R11+0x7c008], desc[UR8][R62.64], !P2 ;  /* 0x7c0080003e0b7fae */ /* 0x000fe2000d121848 */
[----:B------:R-:W-:Y:S01]  /*20f50*/  VIADD R42, R48, 0xfffffe4a ;  /* 0xfffffe4a302a7836 */ /* 0x000fe20000000000 */
[----:B------:R-:W2:Y:S02]  /*20f60*/  LDC R44, c[0x0][0x230] ;  /* 0x00008c00ff2c7b82 */ /* 0x000ea40000000800 */
[----:B------:R3:W-:Y:S04]  /*20f70*/  STL.64 [R1+0x7e0], R60 ;  /* 0x0007e03c01007387 */ /* 0x0007e80000100a00 */
[----:B------:R3:W-:Y:S01]  /*20f80*/  LDGSTS.E [R11+0x7800c], desc[UR8][R60.64], !P3 ;  /* 0x7800c0003c0b7fae */ /* 0x0007e2000d921848 */
[----:B------:R-:W-:Y:S01]  /*20f90*/  ISETP.GE.U32.AND P2, PT, R43, 0x7ffffdcc, PT ;  /* 0x7ffffdcc2b00780c */ /* 0x000fe20003f46070 */
[----:B------:R-:W2:Y:S02]  /*20fa0*/  LDC R48, c[0x0][0x230] ;  /* 0x00008c00ff307b82 */ /* 0x000ea40000000800 */
[----:B------:R4:W-:Y:S04]  /*20fb0*/  STL.64 [R1+0x7d8], R58 ;  /* 0x0007d83a01007387 */ /* 0x0009e80000100a00 */
[----:B------:R4:W-:Y:S01]  /*20fc0*/  LDGSTS.E [R11+0x7c00c], desc[UR8][R58.64], !P3 ;  /* 0x7c00c0003a0b7fae */ /* 0x0009e2000d921848 */
[----:B-1----:R-:W-:-:S02]  /*20fd0*/  IADD3 R43, R47, -0x1b7, RZ ;  /* 0xfffffe492f2b7810 */ /* 0x002fc40007ffe0ff */
[----:B------:R-:W-:Y:S01]  /*20fe0*/  ISETP.GE.U32.AND P3, PT, R42, 0x7ffffdcb, PT ;  /* 0x7ffffdcb2a00780c */ /* 0x000fe20003f66070 */
[----:B------:R-:W-:Y:S02]  /*20ff0*/  VIADD R42, R51, 0xfffffe48 ;  /* 0xfffffe48332a7836 */ /* 0x000fe40000000000 */
[----:B------:R-:W1:Y:S01]  /*21000*/  LDC R51, c[0x0][0x230] ;  /* 0x00008c00ff337b82 */ /* 0x000e620000000800 */
[----:B---3--:R-:W-:-:S04]  /*21010*/  IMAD.WIDE R60, R250, 0x4, R54 ;  /* 0x00000004fa3c7825 */ /* 0x008fc800078e0236 */
[----:B----4-:R-:W-:Y:S01]  /*21020*/  IMAD.WIDE R58, R250, 0x4, R68 ;  /* 0x00000004fa3a7825 */ /* 0x010fe200078e0244 */
[----:B------:R-:W-:Y:S04]  /*21030*/  STL.64 [R1+0xc78], R60 ;  /* 0x000c783c01007387 */ /* 0x000fe80000100a00 */
[----:B------:R-:W-:Y:S04]  /*21040*/  LDGSTS.E [R241+0x60000], desc[UR8][R60.64], !P6 ;  /* 0x600000003cf17fae */ /* 0x000fe8000f121848 */
[----:B------:R3:W-:Y:S04]  /*21050*/  STL.64 [R1+0xc70], R58 ;  /* 0x000c703a01007387 */ /* 0x0007e80000100a00 */
[----:B------:R3:W-:Y:S01]  /*21060*/  LDGSTS.E [R241+0x64000], desc[UR8][R58.64], !P6 ;  /* 0x640000003af17fae */ /* 0x0007e2000f121848 */
[----:B------:R-:W-:Y:S01]  /*21070*/  ISETP.GE.U32.AND P6, PT, R43, 0x7ffffdca, PT ;  /* 0x7ffffdca2b00780c */ /* 0x000fe20003fc6070 */
[----:B------:R-:W-:-:S02]  /*21080*/  VIADD R43, R46, 0xfffffe2b ;  /* 0xfffffe2b2e2b7836 */ /* 0x000fc40000000000 */
[----:B------:R-:W-:-:S05]  /*21090*/  IMAD.WIDE R54, R250, 0x4, R52 ;  /* 0x00000004fa367825 */ /* 0x000fca00078e0234 */
[----:B------:R4:W-:Y:S04]  /*210a0*/  STL.64 [R1+0xc68], R54 ;  /* 0x000c683601007387 */ /* 0x0009e80000100a00 */
[----:B------:R4:W-:Y:S01]  /*210b0*/  LDGSTS.E [R241+0x60004], desc[UR8][R54.64], !P4 ;  /* 0x6000400036f17fae */ /* 0x0009e2000e121848 */
[----:B------:R-:W-:-:S05]  /*210c0*/  IMAD.WIDE R52, R250, 0x4, R70 ;  /* 0x00000004fa347825 */ /* 0x000fca00078e0246 */
[----:B------:R2:W-:Y:S04]  /*210d0*/  STL.64 [R1+0xc60], R52 ;  /* 0x000c603401007387 */ /* 0x0005e80000100a00 */
[----:B------:R2:W-:Y:S01]  /*210e0*/  LDGSTS.E [R241+0x64004], desc[UR8][R52.64], !P4 ;  /* 0x6400400034f17fae */ /* 0x0005e2000e121848 */
[----:B------:R-:W-:Y:S01]  /*210f0*/  ISETP.GE.U32.AND P4, PT, R42, 0x7ffffdc9, PT ;  /* 0x7ffffdc92a00780c */ /* 0x000fe20003f86070 */
[----:B---3--:R-:W-:-:S04]  /*21100*/  IMAD.WIDE R58, R250, 0x4, R236 ;  /* 0x00000004fa3a7825 */ /* 0x008fc800078e02ec */
[----:B------:R-:W-:-:S04]  /*21110*/  IMAD.WIDE R56, R250, 0x4, R56 ;  /* 0x00000004fa387825 */ /* 0x000fc800078e0238 */
[C---:B----4-:R-:W-:Y:S01]  /*21120*/  IMAD.WIDE R54, R250.reuse, 0x4, R202 ;  /* 0x00000004fa367825 */ /* 0x050fe200078e02ca */
[----:B------:R3:W-:Y:S03]  /*21130*/  STL.64 [R1+0xc58], R56 ;  /* 0x000c583801007387 */ /* 0x0007e60000100a00 */
[C---:B--2---:R-:W-:Y:S01]  /*21140*/  IMAD.WIDE R52, R250.reuse, 0x4, R64 ;  /* 0x00000004fa347825 */ /* 0x044fe200078e0240 */
[----:B------:R3:W-:Y:S03]  /*21150*/  LDGSTS.E [R241+0x60008], desc[UR8][R56.64], !P1 ;  /* 0x6000800038f17fae */ /* 0x0007e6000c921848 */
[----:B------:R-:W-:Y:S01]  /*21160*/  IMAD.WIDE R46, R250, 0x4, R66 ;  /* 0x00000004fa2e7825 */ /* 0x000fe200078e0242 */
[----:B------:R2:W-:Y:S01]  /*21170*/  STL.64 [R1+0xc50], R54 ;  /* 0x000c503601007387 */ /* 0x0005e20000100a00 */
[----:B------:R-:W-:-:S02]  /*21180*/  IADD3 R42, R50, -0x1d6, RZ ;  /* 0xfffffe2a322a7810 */ /* 0x000fc40007ffe0ff */
[C---:B------:R-:W-:Y:S01]  /*21190*/  IMAD.WIDE R60, R250.reuse, 0x4, R184 ;  /* 0x00000004fa3c7825 */ /* 0x040fe200078e02b8 */
[----:B------:R2:W-:Y:S01]  /*211a0*/  LDGSTS.E [R241+0x64008], desc[UR8][R54.64], !P1 ;  /* 0x6400800036f17fae */ /* 0x0005e2000c921848 */
[----:B------:R-:W-:Y:S01]  /*211b0*/  ISETP.GE.U32.AND P1, PT, R43, 0x7ffffdac, PT ;  /* 0x7ffffdac2b00780c */ /* 0x000fe20003f26070 */
[----:B------:R-:W4:Y:S01]  /*211c0*/  LDC R50, c[0x0][0x230] ;  /* 0x00008c00ff327b82 */ /* 0x000f220000000800 */
[C---:B---3--:R-:W-:Y:S01]  /*211d0*/  IMAD.WIDE R56, R250.reuse, 0x4, R234 ;  /* 0x00000004fa387825 */ /* 0x048fe200078e02ea */
[----:B------:R3:W-:Y:S04]  /*211e0*/  STL.64 [R1+0xc48], R52 ;  /* 0x000c483401007387 */ /* 0x0007e80000100a00 */
[----:B------:R3:W-:Y:S01]  /*211f0*/  LDGSTS.E [R241+0x6000c], desc[UR8][R52.64], !P0 ;  /* 0x6000c00034f17fae */ /* 0x0007e2000c121848 */
[----:B--2---:R-:W-:-:S03]  /*21200*/  IMAD.WIDE R54, R250, 0x4, R232 ;  /* 0x00000004fa367825 */ /* 0x004fc600078e02e8 */
[----:B------:R2:W-:Y:S01]  /*21210*/  STL.64 [R1+0xc38], R46 ;  /* 0x000c382e01007387 */ /* 0x0005e20000100a00 */
[----:B------:R-:W-:-:S03]  /*21220*/  VIADD R43, R45, 0xfffffe29 ;  /* 0xfffffe292d2b7836 */ /* 0x000fc60000000000 */
[----:B------:R2:W-:Y:S01]  /*21230*/  LDGSTS.E [R241+0x6400c], desc[UR8][R46.64], !P0 ;  /* 0x6400c0002ef17fae */ /* 0x0005e2000c121848 */
[----:B------:R-:W-:Y:S01]  /*21240*/  ISETP.GE.U32.AND P0, PT, R42, 0x7ffffdab, PT ;  /* 0x7ffffdab2a00780c */ /* 0x000fe20003f06070 */
[----:B---3--:R-:W-:Y:S02]  /*21250*/  IMAD.WIDE R52, R250, 0x4, R230 ;  /* 0x00000004fa347825 */ /* 0x008fe400078e02e6 */
[----:B------:R3:W-:Y:S01]  /*21260*/  STL.64 [R1+0xa80], R58 ;  /* 0x000a803a01007387 */ /* 0x0007e20000100a00 */
[----:B------:R-:W1:Y:S03]  /*21270*/  LDC R45, c[0x0][0x230] ;  /* 0x00008c00ff2d7b82 */ /* 0x000e660000000800 */
[----:B------:R3:W-:Y:S01]  /*21280*/  LDGSTS.E [R241+0x68000], desc[UR8][R58.64], !P2 ;  /* 0x680000003af17fae */ /* 0x0007e2000d121848 */
[----:B------:R-:W-:-:S03]  /*21290*/  VIADD R42, R49, 0xfffffe28 ;  /* 0xfffffe28312a7836 */ /* 0x000fc60000000000 */
[----:B------:R4:W-:Y:S01]  /*212a0*/  STL.64 [R1+0xa78], R56 ;  /* 0x000a783801007387 */ /* 0x0009e20000100a00 */
[----:B--2---:R-:W2:Y:S03]  /*212b0*/  LDC R46, c[0x0][0x230] ;  /* 0x00008c00ff2e7b82 */ /* 0x004ea60000000800 */
[----:B------:R4:W-:Y:S01]  /*212c0*/  LDGSTS.E [R241+0x6c000], desc[UR8][R56.64], !P2 ;  /* 0x6c00000038f17fae */ /* 0x0009e2000d121848 */
[----:B---3--:R-:W-:-:S03]  /*212d0*/  IMAD.WIDE R58, R250, 0x4, R228 ;  /* 0x00000004fa3a7825 */ /* 0x008fc600078e02e4 */
[----:B------:R3:W-:Y:S01]  /*212e0*/  STL.64 [R1+0xa70], R54 ;  /* 0x000a703601007387 */ /* 0x0007e20000100a00 */
[----:B------:R-:W-:Y:S01]  /*212f0*/  ISETP.GE.U32.AND P2, PT, R43, 0x7ffffdaa, PT ;  /* 0x7ffffdaa2b00780c */ /* 0x000fe20003f46070 */
[----:B------:R-:W1:Y:S02]  /*21300*/  LDC R47, c[0x0][0x230] ;  /* 0x00008c00ff2f7b82 */ /* 0x000e640000000800 */
[----:B------:R3:W-:Y:S01]  /*21310*/  LDGSTS.E [R241+0x68004], desc[UR8][R54.64], !P3 ;  /* 0x6800400036f17fae */ /* 0x0007e2000d921848 */
[----:B----4-:R-:W-:-:S03]  /*21320*/  IMAD.WIDE R56, R250, 0x4, R226 ;  /* 0x00000004fa387825 */ /* 0x010fc600078e02e2 */
[----:B------:R4:W-:Y:S02]  /*21330*/  STL.64 [R1+0xa68], R52 ;  /* 0x000a683401007387 */ /* 0x0009e40000100a00 */
[----:B------:R-:W1:Y:S02]  /*21340*/  LDC R49, c[0x0][0x230] ;  /* 0x00008c00ff317b82 */ /* 0x000e640000000800 */
[----:B------:R4:W-:Y:S01]  /*21350*/  LDGSTS.E [R241+0x6c004], desc[UR8][R52.64], !P3 ;  /* 0x6c00400034f17fae */ /* 0x0009e2000d921848 */
[----:B---3--:R-:W-:-:S03]  /*21360*/  IMAD.WIDE R54, R250, 0x4, R224 ;  /* 0x00000004fa367825 */ /* 0x008fc600078e02e0 */
[----:B------:R3:W-:Y:S01]  /*21370*/  STL.64 [R1+0xa60], R58 ;  /* 0x000a603a01007387 */ /* 0x0007e20000100a00 */
[----:B------:R-:W-:-:S03]  /*21380*/  ISETP.GE.U32.AND P3, PT, R42, 0x7ffffda9, PT ;  /* 0x7ffffda92a00780c */ /* 0x000fc60003f66070 */
[----:B------:R3:W-:Y:S01]  /*21390*/  LDGSTS.E [R241+0x68008], desc[UR8][R58.64], !P6 ;  /* 0x680080003af17fae */ /* 0x0007e2000f121848 */
[----:B----4-:R-:W-:-:S03]  /*213a0*/  IMAD.WIDE R52, R250, 0x4, R222 ;  /* 0x00000004fa347825 */ /* 0x010fc600078e02de */
[----:B------:R4:W-:Y:S04]  /*213b0*/  STL.64 [R1+0xa58], R56 ;  /* 0x000a583801007387 */ /* 0x0009e80000100a00 */
[----:B------:R4:W-:Y:S01]  /*213c0*/  LDGSTS.E [R241+0x6c008], desc[UR8][R56.64], !P6 ;  /* 0x6c00800038f17fae */ /* 0x0009e2000f121848 */
[----:B---3--:R-:W-:-:S03]  /*213d0*/  IMAD.WIDE R58, R250, 0x4, R172 ;  /* 0x00000004fa3a7825 */ /* 0x008fc600078e02ac */
[----:B------:R3:W-:Y:S01]  /*213e0*/  STL.64 [R1+0xa50], R54 ;  /* 0x000a503601007387 */ /* 0x0007e20000100a00 */
[----:B------:R-:W-:Y:S01]  /*213f0*/  IADD3 R43, R44, -0x1f5, RZ ;  /* 0xfffffe0b2c2b7810 */ /* 0x000fe20007ffe0ff */
[----:B------:R-:W-:Y:S02]  /*21400*/  VIADD R42, R48, 0xfffffe0a ;  /* 0xfffffe0a302a7836 */ /* 0x000fe40000000000 */
[----:B------:R3:W-:Y:S01]  /*21410*/  LDGSTS.E [R241+0x6800c], desc[UR8][R54.64], !P4 ;  /* 0x6800c00036f17fae */ /* 0x0007e2000e121848 */
[----:B----4-:R-:W-:-:S03]  /*21420*/  IMAD.WIDE R56, R250, 0x4, R168 ;  /* 0x00000004fa387825 */ /* 0x010fc600078e02a8 */
[----:B------:R4:W-:Y:S01]  /*21430*/  STL.64 [R1+0xa48], R52 ;  /* 0x000a483401007387 */ /* 0x0009e20000100a00 */
[----:B------:R-:W-:Y:S01]  /*21440*/  ISETP.GE.U32.AND P6, PT, R43, 0x7ffffd8c, PT ;  /* 0x7ffffd8c2b00780c */ /* 0x000fe20003fc6070 */
[----:B------:R-:W1:Y:S02]  /*21450*/  LDC R44, c[0x0][0x230] ;  /* 0x00008c00ff2c7b82 */ /* 0x000e640000000800 */
[----:B------:R4:W-:Y:S01]  /*21460*/  LDGSTS.E [R241+0x6c00c], desc[UR8][R52.64], !P4 ;  /* 0x6c00c00034f17fae */ /* 0x0009e2000e121848 */
[----:B---3--:R-:W-:-:S03]  /*21470*/  IMAD.WIDE R54, R250, 0x4, R190 ;  /* 0x00000004fa367825 */ /* 0x008fc600078e02be */
[----:B------:R3:W-:Y:S02]  /*21480*/  STL.64 [R1+0x8f8], R58 ;  /* 0x0008f83a01007387 */ /* 0x0007e40000100a00 */
[----:B------:R-:W1:Y:S02]  /*21490*/  LDC R48, c[0x0][0x230] ;  /* 0x00008c00ff307b82 */ /* 0x000e640000000800 */
[----:B------:R3:W-:Y:S01]  /*214a0*/  LDGSTS.E [R241+0x70000], desc[UR8][R58.64], !P1 ;  /* 0x700000003af17fae */ /* 0x0007e2000c921848 */
[----:B----4-:R-:W-:-:S03]  /*214b0*/  IMAD.WIDE R52, R250, 0x4, R170 ;  /* 0x00000004fa347825 */ /* 0x010fc600078e02aa */
        /* <DEDUP_REMOVED lines=20> */
[----:B--2---:R-:W2:Y:S01]  /*21600*/  LDL.LU.64 R54, [R1+0x170] ;  /* 0x0001700001367983 */ /* 0x004ea20000300a00 */
[----:B----4-:R-:W-:-:S03]  /*21610*/  IMAD.WIDE R56, R250, 0x4, R180 ;  /* 0x00000004fa387825 */ /* 0x010fc600078e02b4 */
[----:B------:R-:W3:Y:S01]  /*21620*/  LDL.LU.64 R68, [R1+0x168] ;  /* 0x0001680001447983 */ /* 0x000ee20000300a00 */
[----:B-1----:R-:W-:-:S05]  /*21630*/  IMAD.WIDE R52, R250, 0x4, R182 ;  /* 0x00000004fa347825 */ /* 0x002fca00078e02b6 */
[----:B------:R1:W-:Y:S04]  /*21640*/  STL.64 [R1+0x368], R52 ;  /* 0x0003683401007387 */ /* 0x0003e80000100a00 */
[----:B------:R-:W-:Y:S04]  /*21650*/  STL.64 [R1+0x358], R60 ;  /* 0x0003583c01007387 */ /* 0x000fe80000100a00 */
[----:B------:R-:W-:Y:S04]  /*21660*/  LDGSTS.E [R241+0x78000], desc[UR8][R52.64], !P6 ;  /* 0x7800000034f17fae */ /* 0x000fe8000f121848 */
[----:B------:R4:W-:Y:S04]  /*21670*/  LDGSTS.E [R241+0x7c000], desc[UR8][R60.64], !P6 ;  /* 0x7c0000003cf17fae */ /* 0x0009e8000f121848 */
[----:B------:R4:W-:Y:S04]  /*21680*/  LDGSTS.E [R241+0x78004], desc[UR8][R58.64], !P4 ;  /* 0x780040003af17fae */ /* 0x0009e8000e121848 */
[----:B-1----:R-:W3:Y:S04]  /*21690*/  LDL.LU.64 R52, [R1+0x160] ;  /* 0x0001600001347983 */ /* 0x002ee80000300a00 */
[----:B------:R-:W-:Y:S04]  /*216a0*/  STL.64 [R1+0x348], R58 ;  /* 0x0003483a01007387 */ /* 0x000fe80000100a00 */
[----:B------:R1:W-:Y:S04]  /*216b0*/  STL.64 [R1+0x338], R56 ;  /* 0x0003383801007387 */ /* 0x0003e80000100a00 */
[----:B------:R-:W3:Y:S04]  /*216c0*/  LDL.LU.64 R70, [R1+0x158] ;  /* 0x0001580001467983 */ /* 0x000ee80000300a00 */
[----:B------:R-:W-:Y:S04]  /*216d0*/  LDGSTS.E [R241+0x7c004], desc[UR8][R56.64], !P4 ;  /* 0x7c00400038f17fae */ /* 0x000fe8000e121848 */
[----:B-1----:R-:W3:Y:S04]  /*216e0*/  LDL.LU.64 R56, [R1+0x150] ;  /* 0x0001500001387983 */ /* 0x002ee80000300a00 */
[----:B------:R-:W3:Y:S04]  /*216f0*/  LDL.LU.64 R202, [R1+0x148] ;  /* 0x0001480001ca7983 */ /* 0x000ee80000300a00 */
[----:B------:R-:W3:Y:S04]  /*21700*/  LDL.LU.64 R64, [R1+0x140] ;  /* 0x0001400001407983 */ /* 0x000ee80000300a00 */
[----:B------:R-:W3:Y:S01]  /*21710*/  LDL.LU.64 R66, [R1+0x138] ;  /* 0x0001380001427983 */ /* 0x000ee20000300a00 */
[----:B------:R-:W-:Y:S01]  /*21720*/  VIADD R43, R46, 0xfffffe09 ;  /* 0xfffffe092e2b7836 */ /* 0x000fe20000000000 */
[----:B------:R-:W-:Y:S01]  /*21730*/  IADD3 R42, R50, -0x1f8, RZ ;  /* 0xfffffe08322a7810 */ /* 0x000fe20007ffe0ff */
[----:B------:R-:W1:Y:S03]  /*21740*/  LDC R46, c[0x0][0x230] ;  /* 0x00008c00ff2e7b82 */ /* 0x000e660000000800 */
[----:B------:R-:W-:Y:S01]  /*21750*/  ISETP.GE.U32.AND P1, PT, R43, 0x7ffffd8a, PT ;  /* 0x7ffffd8a2b00780c */ /* 0x000fe20003f26070 */
[----:B------:R-:W-:-:S04]  /*21760*/  VIADD R43, R47, 0xfffffe67 ;  /* 0xfffffe672f2b7836 */ /* 0x000fc80000000000 */
[----:B------:R-:W1:Y:S01]  /*21770*/  LDC R47, c[0x0][0x230] ;  /* 0x00008c00ff2f7b82 */ /* 0x000e620000000800 */
[----:B------:R-:W-:Y:S01]  /*21780*/  ISETP.GE.U32.AND P0, PT, R42, 0x7ffffd89, PT ;  /* 0x7ffffd892a00780c */ /* 0x000fe20003f06070 */
[----:B------:R-:W-:Y:S01]  /*21790*/  VIADD R42, R51, 0xfffffe66 ;  /* 0xfffffe66332a7836 */ /* 0x000fe20000000000 */
[----:B------:R-:W-:Y:S01]  /*217a0*/  ISETP.GE.U32.AND P2, PT, R43, 0x7ffffde8, PT ;  /* 0x7ffffde82b00780c */ /* 0x000fe20003f46070 */
[----:B------:R-:W-:Y:S01]  /*217b0*/  IMAD.WIDE R72, R250, 0x4, R188 ;  /* 0x00000004fa487825 */ /* 0x000fe200078e02bc */
[----:B------:R-:W-:Y:S02]  /*217c0*/  IADD3 R43, R45, -0x19b, RZ ;  /* 0xfffffe652d2b7810 */ /* 0x000fe40007ffe0ff */
[----:B------:R-:W-:Y:S01]  /*217d0*/  ISETP.GE.U32.AND P3, PT, R42, 0x7ffffde7, PT ;  /* 0x7ffffde72a00780c */ /* 0x000fe20003f66070 */
[----:B------:R-:W-:Y:S01]  /*217e0*/  IMAD.WIDE R62, R250, 0x4, R186 ;  /* 0x00000004fa3e7825 */ /* 0x000fe200078e02ba */
[----:B------:R-:W-:-:S03]  /*217f0*/  ISETP.GE.U32.AND P6, PT, R43, 0x7ffffde6, PT ;  /* 0x7ffffde62b00780c */ /* 0x000fc60003fc6070 */
[C---:B----4-:R-:W-:Y:S01]  /*21800*/  IMAD.WIDE R60, R250.reuse, 0x4, R198 ;  /* 0x00000004fa3c7825 */ /* 0x050fe200078e02c6 */
[----:B------:R-:W-:Y:S01]  /*21810*/  STL.64 [R1+0x328], R72 ;  /* 0x0003284801007387 */ /* 0x000fe20000100a00 */
[----:B------:R-:W4:Y:S02]  /*21820*/  LDC R51, c[0x0][0x230] ;  /* 0x00008c00ff337b82 */ /* 0x000f240000000800 */
[----:B------:R-:W-:Y:S01]  /*21830*/  IMAD.WIDE R58, R250, 0x4, R192 ;  /* 0x00000004fa3a7825 */ /* 0x000fe200078e02c0 */
[----:B------:R-:W-:Y:S03]  /*21840*/  LDGSTS.E [R241+0x78008], desc[UR8][R72.64], !P1 ;  /* 0x7800800048f17fae */ /* 0x000fe6000c921848 */
[----:B------:R-:W-:Y:S01]  /*21850*/  VIADD R42, R49, 0xfffffe64 ;  /* 0xfffffe64312a7836 */ /* 0x000fe20000000000 */
[----:B------:R1:W-:Y:S01]  /*21860*/  STL.64 [R1+0x318], R62 ;  /* 0x0003183e01007387 */ /* 0x0003e20000100a00 */
[----:B------:R-:W-:Y:S01]  /*21870*/  VIADD R43, R44, 0xfffffe47 ;  /* 0xfffffe472c2b7836 */ /* 0x000fe20000000000 */
[----:B------:R-:W4:Y:S02]  /*21880*/  LDC R50, c[0x0][0x230] ;  /* 0x00008c00ff327b82 */ /* 0x000f240000000800 */
[----:B------:R1:W-:Y:S01]  /*21890*/  LDGSTS.E [R241+0x7c008], desc[UR8][R62.64], !P1 ;  /* 0x7c0080003ef17fae */ /* 0x0003e2000c921848 */
[----:B------:R-:W-:-:S03]  /*218a0*/  ISETP.GE.U32.AND P4, PT, R42, 0x7ffffde5, PT ;  /* 0x7ffffde52a00780c */ /* 0x000fc60003f86070 */
[----:B------:R2:W-:Y:S01]  /*218b0*/  STL.64 [R1+0x308], R60 ;  /* 0x0003083c01007387 */ /* 0x0005e20000100a00 */
[----:B------:R-:W-:Y:S01]  /*218c0*/  ISETP.GE.U32.AND P1, PT, R43, 0x7ffffdc8, PT ;  /* 0x7ffffdc82b00780c */ /* 0x000fe20003f26070 */
[----:B------:R-:W4:Y:S02]  /*218d0*/  LDC R45, c[0x0][0x230] ;  /* 0x00008c00ff2d7b82 */ /* 0x000f240000000800 */
[----:B------:R2:W-:Y:S01]  /*218e0*/  LDGSTS.E [R241+0x7800c], desc[UR8][R60.64], !P0 ;  /* 0x7800c0003cf17fae */ /* 0x0005e2000c121848 */
[----:B-1----:R-:W-:-:S03]  /*218f0*/  VIADD R43, R47, 0xfffffe45 ;  /* 0xfffffe452f2b7836 */ /* 0x002fc60000000000 */
[----:B------:R3:W-:Y:S02]  /*21900*/  STL.64 [R1+0x2f8], R58 ;  /* 0x0002f83a01007387 */ /* 0x0007e40000100a00 */
[----:B------:R-:W1:Y:S02]  /*21910*/  LDC R44, c[0x0][0x230] ;  /* 0x00008c00ff2c7b82 */ /* 0x000e640000000800 */
[----:B------:R3:W-:Y:S01]  /*21920*/  LDGSTS.E [R241+0x7c00c], desc[UR8][R58.64], !P0 ;  /* 0x7c00c0003af17fae */ /* 0x0007e2000c121848 */
[----:B------:R-:W-:-:S04]  /*21930*/  IADD3 R42, R48, -0x1ba, RZ ;  /* 0xfffffe46302a7810 */ /* 0x000fc80007ffe0ff */
[----:B------:R-:W-:Y:S01]  /*21940*/  ISETP.GE.U32.AND P0, PT, R42, 0x7ffffdc7, PT ;  /* 0x7ffffdc72a00780c */ /* 0x000fe20003f06070 */
[C---:B------:R-:W-:Y:S01]  /*21950*/  IMAD.WIDE R62, R250.reuse, 0x4, R208 ;  /* 0x00000004fa3e7825 */ /* 0x040fe200078e02d0 */
[----:B------:R-:W1:Y:S03]  /*21960*/  LDC R49, c[0x0][0x230] ;  /* 0x00008c00ff317b82 */ /* 0x000e660000000800 */
[----:B--2---:R-:W-:-:S05]  /*21970*/  IMAD.WIDE R60, R250, 0x4, R54 ;  /* 0x00000004fa3c7825 */ /* 0x004fca00078e0236 */
[----:B------:R-:W2:Y:S01]  /*21980*/  LDC R48, c[0x0][0x230] ;  /* 0x00008c00ff307b82 */ /* 0x000ea20000000800 */
[----:B---3--:R-:W-:Y:S01]  /*21990*/  IMAD.WIDE R58, R250, 0x4, R68 ;  /* 0x00000004fa3a7825 */ /* 0x008fe200078e0244 */
[----:B------:R3:W-:Y:S04]  /*219a0*/  STL.64 [R1+0xc30], R60 ;  /* 0x000c303c01007387 */ /* 0x0007e80000100a00 */
[----:B------:R3:W-:Y:S04]  /*219b0*/  LDGSTS.E [R242+0x60000], desc[UR8][R60.64], !P2 ;  /* 0x600000003cf27fae */ /* 0x0007e8000d121848 */
[----:B------:R-:W-:Y:S04]  /*219c0*/  STL.64 [R1+0xc28], R58 ;  /* 0x000c283a01007387 */ /* 0x000fe80000100a00 */
[----:B------:R-:W-:Y:S01]  /*219d0*/  LDGSTS.E [R242+0x64000], desc[UR8][R58.64], !P2 ;  /* 0x640000003af27fae */ /* 0x000fe2000d121848 */
[----:B------:R-:W-:-:S02]  /*219e0*/  ISETP.GE.U32.AND P2, PT, R43, 0x7ffffdc6, PT ;  /* 0x7ffffdc62b00780c */ /* 0x000fc40003f46070 */
[----:B------:R-:W-:Y:S01]  /*219f0*/  IADD3 R43, R46, -0x1d9, RZ ;  /* 0xfffffe272e2b7810 */ /* 0x000fe20007ffe0ff */
[----:B---3--:R-:W-:-:S04]  /*21a00*/  IMAD.WIDE R60, R250, 0x4, R220 ;  /* 0x00000004fa3c7825 */ /* 0x008fc800078e02dc */
[----:B------:R-:W-:-:S05]  /*21a10*/  IMAD.WIDE R54, R250, 0x4, R52 ;  /* 0x00000004fa367825 */ /* 0x000fca00078e0234 */
[----:B------:R3:W-:Y:S04]  /*21a20*/  STL.64 [R1+0xc20], R54 ;  /* 0x000c203601007387 */ /* 0x0007e80000100a00 */
[----:B------:R3:W-:Y:S01]  /*21a30*/  LDGSTS.E [R242+0x60004], desc[UR8][R54.64], !P3 ;  /* 0x6000400036f27fae */ /* 0x0007e2000d921848 */
[----:B------:R-:W-:-:S05]  /*21a40*/  IMAD.WIDE R52, R250, 0x4, R70 ;  /* 0x00000004fa347825 */ /* 0x000fca00078e0246 */
[----:B------:R4:W-:Y:S04]  /*21a50*/  STL.64 [R1+0xc18], R52 ;  /* 0x000c183401007387 */ /* 0x0009e80000100a00 */
[----:B------:R4:W-:Y:S01]  /*21a60*/  LDGSTS.E [R242+0x64004], desc[UR8][R52.64], !P3 ;  /* 0x6400400034f27fae */ /* 0x0009e2000d921848 */
[----:B------:R-:W-:-:S04]  /*21a70*/  IMAD.WIDE R56, R250, 0x4, R56 ;  /* 0x00000004fa387825 */ /* 0x000fc800078e0238 */
[C---:B---3--:R-:W-:Y:S01]  /*21a80*/  IMAD.WIDE R54, R250.reuse, 0x4, R202 ;  /* 0x00000004fa367825 */ /* 0x048fe200078e02ca */
[----:B------:R3:W-:Y:S03]  /*21a90*/  STL.64 [R1+0xc10], R56 ;  /* 0x000c103801007387 */ /* 0x0007e60000100a00 */
[C---:B----4-:R-:W-:Y:S01]  /*21aa0*/  IMAD.WIDE R52, R250.reuse, 0x4, R64 ;  /* 0x00000004fa347825 */ /* 0x050fe200078e0240 */
[----:B------:R3:W-:Y:S03]  /*21ab0*/  LDGSTS.E [R242+0x60008], desc[UR8][R56.64], !P6 ;  /* 0x6000800038f27fae */ /* 0x0007e6000f121848 */
[C---:B------:R-:W-:Y:S01]  /*21ac0*/  IMAD.WIDE R46, R250.reuse, 0x4, R66 ;  /* 0x00000004fa2e7825 */ /* 0x040fe200078e0242 */
[----:B------:R4:W-:Y:S03]  /*21ad0*/  STL.64 [R1+0xc08], R54 ;  /* 0x000c083601007387 */ /* 0x0009e60000100a00 */
[C---:B------:R-:W-:Y:S01]  /*21ae0*/  IMAD.WIDE R58, R250.reuse, 0x4, R216 ;  /* 0x00000004fa3a7825 */ /* 0x040fe200078e02d8 */
[----:B------:R-:W-:Y:S03]  /*21af0*/  LDGSTS.E [R242+0x64008], desc[UR8][R54.64], !P6 ;  /* 0x6400800036f27fae */ /* 0x000fe6000f121848 */
[C---:B---3--:R-:W-:Y:S01]  /*21b00*/  IMAD.WIDE R56, R250.reuse, 0x4, R218 ;  /* 0x00000004fa387825 */ /* 0x048fe200078e02da */
[----:B------:R3:W-:Y:S04]  /*21b10*/  STL.64 [R1+0xc00], R52 ;  /* 0x000c003401007387 */ /* 0x0007e80000100a00 */
[----:B------:R-:W-:Y:S04]  /*21b20*/  STL.64 [R1+0xbf8], R46 ;  /* 0x000bf82e01007387 */ /* 0x000fe80000100a00 */
[----:B------:R3:W-:Y:S04]  /*21b30*/  LDGSTS.E [R242+0x6000c], desc[UR8][R52.64], !P4 ;  /* 0x6000c00034f27fae */ /* 0x0007e8000e121848 */
[----:B----4-:R-:W4:Y:S04]  /*21b40*/  LDL.LU.64 R54, [R1+0x300] ;  /* 0x0003000001367983 */ /* 0x010f280000300a00 */
[----:B------:R1:W-:Y:S01]  /*21b50*/  STL.64 [R1+0xa40], R60 ;  /* 0x000a403c01007387 */ /* 0x0003e20000100a00 */
[----:B---3--:R-:W-:-:S03]  /*21b60*/  IMAD.WIDE R52, R250, 0x4, R204 ;  /* 0x00000004fa347825 */ /* 0x008fc600078e02cc */
[----:B------:R3:W-:Y:S04]  /*21b70*/  STL.64 [R1+0xa38], R56 ;  /* 0x000a383801007387 */ /* 0x0007e80000100a00 */
[----:B------:R-:W-:Y:S04]  /*21b80*/  LDGSTS.E [R242+0x6400c], desc[UR8][R46.64], !P4 ;  /* 0x6400c0002ef27fae */ /* 0x000fe8000e121848 */
[----:B------:R-:W2:Y:S04]  /*21b90*/  LDL.LU.64 R70, [R1+0x310] ;  /* 0x0003100001467983 */ /* 0x000ea80000300a00 */
[----:B------:R1:W-:Y:S04]  /*21ba0*/  LDGSTS.E [R242+0x68000], desc[UR8][R60.64], !P1 ;  /* 0x680000003cf27fae */ /* 0x0003e8000c921848 */
[----:B------:R3:W-:Y:S01]  /*21bb0*/  STL.64 [R1+0xa30], R58 ;  /* 0x000a303a01007387 */ /* 0x0007e20000100a00 */
[----:B------:R-:W-:-:S04]  /*21bc0*/  IMAD.WIDE R64, R250, 0x4, R206 ;  /* 0x00000004fa407825 */ /* 0x000fc800078e02ce */
[----:B------:R-:W-:Y:S01]  /*21bd0*/  VIADD R42, R51, 0xfffffe44 ;  /* 0xfffffe44332a7836 */ /* 0x000fe20000000000 */
[----:B------:R-:W-:Y:S01]  /*21be0*/  LDGSTS.E [R242+0x6c000], desc[UR8][R56.64], !P1 ;  /* 0x6c00000038f27fae */ /* 0x000fe2000c921848 */
[----:B------:R-:W-:Y:S01]  /*21bf0*/  ISETP.GE.U32.AND P6, PT, R43, 0x7ffffda8, PT ;  /* 0x7ffffda82b00780c */ /* 0x000fe20003fc6070 */
[C---:B-1----:R-:W-:Y:S01]  /*21c00*/  IMAD.WIDE R60, R250.reuse, 0x4, R210 ;  /* 0x00000004fa3c7825 */ /* 0x042fe200078e02d2 */
[----:B------:R-:W1:Y:S01]  /*21c10*/  LDC R46, c[0x0][0x230] ;  /* 0x00008c00ff2e7b82 */ /* 0x000e620000000800 */
[----:B------:R3:W-:Y:S04]  /*21c20*/  STL.64 [R1+0xa28], R52 ;  /* 0x000a283401007387 */ /* 0x0007e80000100a00 */
[----:B------:R3:W-:Y:S01]  /*21c30*/  LDGSTS.E [R242+0x68004], desc[UR8][R58.64], !P0 ;  /* 0x680040003af27fae */ /* 0x0007e2000c121848 */
[----:B------:R-:W-:-:S02]  /*21c40*/  IMAD.WIDE R68, R250, 0x4, R214 ;  /* 0x00000004fa447825 */ /* 0x000fc400078e02d6 */
[----:B------:R-:W1:Y:S01]  /*21c50*/  LDC R47, c[0x0][0x230] ;  /* 0x00008c00ff2f7b82 */ /* 0x000e620000000800 */
[----:B---3--:R-:W3:Y:S04]  /*21c60*/  LDL.LU.64 R56, [R1+0x320] ;  /* 0x0003200001387983 */ /* 0x008ee80000300a00 */
[----:B------:R-:W-:Y:S03]  /*21c70*/  LDGSTS.E [R242+0x6c004], desc[UR8][R52.64], !P0 ;  /* 0x6c00400034f27fae */ /* 0x000fe6000c121848 */
[----:B------:R-:W1:Y:S01]  /*21c80*/  LDC R51, c[0x0][0x230] ;  /* 0x00008c00ff337b82 */ /* 0x000e620000000800 */
[----:B------:R-:W-:Y:S01]  /*21c90*/  IMAD.WIDE R58, R250, 0x4, R212 ;  /* 0x00000004fa3a7825 */ /* 0x000fe200078e02d4 */
[----:B------:R-:W-:Y:S01]  /*21ca0*/  LDGSTS.E [R242+0x68008], desc[UR8][R64.64], !P2 ;  /* 0x6800800040f27fae */ /* 0x000fe2000d121848 */
[----:B------:R-:W-:-:S03]  /*21cb0*/  ISETP.GE.U32.AND P3, PT, R42, 0x7ffffdc5, PT ;  /* 0x7ffffdc52a00780c */ /* 0x000fc60003f66070 */
[----:B------:R4:W-:Y:S04]  /*21cc0*/  LDGSTS.E [R242+0x6c008], desc[UR8][R62.64], !P2 ;  /* 0x6c0080003ef27fae */ /* 0x0009e8000d121848 */
[----:B------:R-:W3:Y:S04]  /*21cd0*/  LDL.LU.64 R52, [R1+0x330] ;  /* 0x0003300001347983 */ /* 0x000ee80000300a00 */
[----:B------:R-:W3:Y:S04]  /*21ce0*/  LDL.LU.64 R202, [R1+0x340] ;  /* 0x0003400001ca7983 */ /* 0x000ee80000300a00 */
[----:B------:R1:W-:Y:S04]  /*21cf0*/  STL.64 [R1+0xa20], R64 ;  /* 0x000a204001007387 */ /* 0x0003e80000100a00 */
[----:B------:R4:W-:Y:S04]  /*21d00*/  STL.64 [R1+0xa18], R62 ;  /* 0x000a183e01007387 */ /* 0x0009e80000100a00 */
[----:B------:R2:W-:Y:S04]  /*21d10*/  LDGSTS.E [R242+0x6800c], desc[UR8][R60.64], !P3 ;  /* 0x6800c0003cf27fae */ /* 0x0005e8000d921848 */
[----:B-1----:R-:W3:Y:S04]  /*21d20*/  LDL.LU.64 R64, [R1+0x350] ;  /* 0x0003500001407983 */ /* 0x002ee80000300a00 */
[----:B------:R2:W-:Y:S04]  /*21d30*/  STL.64 [R1+0xa10], R60 ;  /* 0x000a103c01007387 */ /* 0x0005e80000100a00 */
[----:B------:R3:W-:Y:S04]  /*21d40*/  STL.64 [R1+0xa08], R58 ;  /* 0x000a083a01007387 */ /* 0x0007e80000100a00 */
[----:B------:R-:W3:Y:S04]  /*21d50*/  LDL.LU.64 R66, [R1+0x360] ;  /* 0x0003600001427983 */ /* 0x000ee80000300a00 */
[----:B------:R1:W-:Y:S04]  /*21d60*/  STL.64 [R1+0x2a8], R68 ;  /* 0x0002a84401007387 */ /* 0x0003e80000100a00 */
[----:B------:R3:W-:Y:S04]  /*21d70*/  LDGSTS.E [R242+0x6c00c], desc[UR8][R58.64], !P3 ;  /* 0x6c00c0003af27fae */ /* 0x0007e8000d921848 */
[----:B------:R-:W-:Y:S01]  /*21d80*/  LDGSTS.E [R242+0x70000], desc[UR8][R68.64], !P6 ;  /* 0x7000000044f27fae */ /* 0x000fe2000f121848 */
[----:B------:R-:W-:-:S02]  /*21d90*/  VIADD R42, R50, 0xfffffe26 ;  /* 0xfffffe26322a7836 */ /* 0x000fc40000000000 */
[----:B------:R-:W-:Y:S01]  /*21da0*/  VIADD R43, R45, 0xfffffe25 ;  /* 0xfffffe252d2b7836 */ /* 0x000fe20000000000 */
[----:B------:R-:W1:Y:S02]  /*21db0*/  LDC R50, c[0x0][0x230] ;  /* 0x00008c00ff327b82 */ /* 0x000e640000000800 */
[----:B------:R-:W-:Y:S02]  /*21dc0*/  ISETP.GE.U32.AND P4, PT, R42, 0x7ffffda7, PT ;  /* 0x7ffffda72a00780c */ /* 0x000fe40003f86070 */
[----:B------:R-:W-:Y:S01]  /*21dd0*/  ISETP.GE.U32.AND P1, PT, R43, 0x7ffffda6, PT ;  /* 0x7ffffda62b00780c */ /* 0x000fe20003f26070 */
[----:B------:R-:W-:Y:S02]  /*21de0*/  VIADD R43, R44, 0xfffffe07 ;  /* 0xfffffe072c2b7836 */ /* 0x000fe40000000000 */
[----:B----4-:R-:W-:-:S04]  /*21df0*/  IMAD.WIDE R62, R250, 0x4, R54 ;  /* 0x00000004fa3e7825 */ /* 0x010fc800078e0236 */
[C---:B--2---:R-:W-:Y:S01]  /*21e00*/  IMAD.WIDE R60, R250.reuse, 0x4, R70 ;  /* 0x00000004fa3c7825 */ /* 0x044fe200078e0246 */
[----:B------:R2:W-:Y:S03]  /*21e10*/  STL.64 [R1+0x2a0], R62 ;  /* 0x0002a03e01007387 */ /* 0x0005e60000100a00 */
[----:B---3--:R-:W-:Y:S01]  /*21e20*/  IMAD.WIDE R58, R250, 0x4, R56 ;  /* 0x00000004fa3a7825 */ /* 0x008fe200078e0238 */
[----:B------:R-:W3:Y:S01]  /*21e30*/  LDL.LU.64 R54, [R1+0x370] ;  /* 0x0003700001367983 */ /* 0x000ee20000300a00 */
[----:B------:R-:W-:Y:S01]  /*21e40*/  IADD3 R42, R49, -0x1dc, RZ ;  /* 0xfffffe24312a7810 */ /* 0x000fe20007ffe0ff */
[----:B------:R-:W4:Y:S02]  /*21e50*/  LDC R45, c[0x0][0x230] ;  /* 0x00008c00ff2d7b82 */ /* 0x000f240000000800 */
[----:B------:R-:W3:Y:S04]  /*21e60*/  LDL.LU.64 R56, [R1+0x380] ;  /* 0x0003800001387983 */ /* 0x000ee80000300a00 */
[----:B------:R2:W-:Y:S01]  /*21e70*/  STL.64 [R1+0x298], R60 ;  /* 0x0002983c01007387 */ /* 0x0005e20000100a00 */
[----:B------:R-:W-:Y:S01]  /*21e80*/  ISETP.GE.U32.AND P2, PT, R43, 0x7ffffd88, PT ;  /* 0x7ffffd882b00780c */ /* 0x000fe20003f46070 */
[----:B------:R-:W3:Y:S02]  /*21e90*/  LDC R44, c[0x0][0x230] ;  /* 0x00008c00ff2c7b82 */ /* 0x000ee40000000800 */
[----:B------:R2:W-:Y:S04]  /*21ea0*/  STL.64 [R1+0x290], R58 ;  /* 0x0002903a01007387 */ /* 0x0005e80000100a00 */
[----:B-1----:R-:W3:Y:S02]  /*21eb0*/  LDL.LU.64 R68, [R1+0x390] ;  /* 0x0003900001447983 */ /* 0x002ee40000300a00 */
[----:B------:R-:W1:Y:S02]  /*21ec0*/  LDC R49, c[0x0][0x230] ;  /* 0x00008c00ff317b82 */ /* 0x000e640000000800 */
[----:B------:R-:W3:Y:S01]  /*21ed0*/  LDL.LU.64 R70, [R1+0x3a0] ;  /* 0x0003a00001467983 */ /* 0x000ee20000300a00 */
[----:B------:R-:W-:-:S03]  /*21ee0*/  IADD3 R43, R46, -0x1fb, RZ ;  /* 0xfffffe052e2b7810 */ /* 0x000fc60007ffe0ff */
[----:B------:R2:W-:Y:S01]  /*21ef0*/  LDGSTS.E [R242+0x74000], desc[UR8][R62.64], !P6 ;  /* 0x740000003ef27fae */ /* 0x0005e2000f121848 */
[----:B------:R-:W-:-:S03]  /*21f00*/  ISETP.GE.U32.AND P6, PT, R43, 0x7ffffd86, PT ;  /* 0x7ffffd862b00780c */ /* 0x000fc60003fc6070 */
[----:B------:R2:W-:Y:S01]  /*21f10*/  LDGSTS.E [R242+0x70004], desc[UR8][R60.64], !P4 ;  /* 0x700040003cf27fae */ /* 0x0005e2000e121848 */
[----:B------:R-:W-:-:S03]  /*21f20*/  VIADD R43, R47, 0xfffffe63 ;  /* 0xfffffe632f2b7836 */ /* 0x000fc60000000000 */
[----:B------:R4:W-:Y:S01]  /*21f30*/  LDGSTS.E [R242+0x74004], desc[UR8][R58.64], !P4 ;  /* 0x740040003af27fae */ /* 0x0009e2000e121848 */
[----:B--2---:R-:W-:-:S04]  /*21f40*/  IMAD.WIDE R62, R250, 0x4, R52 ;  /* 0x00000004fa3e7825 */ /* 0x004fc800078e0234 */
[C---:B------:R-:W-:Y:S01]  /*21f50*/  IMAD.WIDE R60, R250.reuse, 0x4, R202 ;  /* 0x00000004fa3c7825 */ /* 0x040fe200078e02ca */
[----:B------:R3:W-:Y:S03]  /*21f60*/  STL.64 [R1+0x288], R62 ;  /* 0x0002883e01007387 */ /* 0x0007e60000100a00 */
[C---:B----4-:R-:W-:Y:S01]  /*21f70*/  IMAD.WIDE R58, R250.reuse, 0x4, R64 ;  /* 0x00000004fa3a7825 */ /* 0x050fe200078e0240 */
[----:B------:R-:W-:Y:S03]  /*21f80*/  STL.64 [R1+0x280], R60 ;  /* 0x0002803c01007387 */ /* 0x000fe60000100a00 */
[----:B------:R-:W-:Y:S01]  /*21f90*/  IMAD.WIDE R46, R250, 0x4, R66 ;  /* 0x00000004fa2e7825 */ /* 0x000fe200078e0242 */
[----:B------:R-:W2:Y:S04]  /*21fa0*/  LDL.LU.64 R52, [R1+0x3b0] ;  /* 0x0003b00001347983 */ /* 0x000ea80000300a00 */
[----:B------:R-:W4:Y:S04]  /*21fb0*/  LDL.LU.64 R202, [R1+0x3c0] ;  /* 0x0003c00001ca7983 */ /* 0x000f280000300a00 */
[----:B------:R-:W-:Y:S04]  /*21fc0*/  STL.64 [R1+0x278], R58 ;  /* 0x0002783a01007387 */ /* 0x000fe80000100a00 */
[----:B------:R1:W-:Y:S04]  /*21fd0*/  STL.64 [R1+0x270], R46 ;  /* 0x0002702e01007387 */ /* 0x0003e80000100a00 */
[----:B------:R-:W4:Y:S04]  /*21fe0*/  LDL.LU.64 R64, [R1+0x3d0] ;  /* 0x0003d00001407983 */ /* 0x000f280000300a00 */
[----:B------:R-:W4:Y:S01]  /*21ff0*/  LDL.LU.64 R66, [R1+0x3e0] ;  /* 0x0003e00001427983 */ /* 0x000f220000300a00 */
[----:B------:R-:W-:-:S03]  /*22000*/  ISETP.GE.U32.AND P0, PT, R42, 0x7ffffda5, PT ;  /* 0x7ffffda52a00780c */ /* 0x000fc60003f06070 */
[----:B------:R3:W-:Y:S04]  /*22010*/  LDGSTS.E [R242+0x70008], desc[UR8][R62.64], !P1 ;  /* 0x700080003ef27fae */ /* 0x0007e8000c921848 */
[----:B------:R-:W-:Y:S06]  /*22020*/  LDGSTS.E [R242+0x74008], desc[UR8][R60.64], !P1 ;  /* 0x740080003cf27fae */ /* 0x000fec000c921848 */
[----:B------:R-:W-:Y:S04]  /*22030*/  LDGSTS.E [R242+0x7000c], desc[UR8][R58.64], !P0 ;  /* 0x7000c0003af27fae */ /* 0x000fe8000c121848 */
[----:B------:R1:W-:Y:S01]  /*22040*/  LDGSTS.E [R242+0x7400c], desc[UR8][R46.64], !P0 ;  /* 0x7400c0002ef27fae */ /* 0x0003e2000c121848 */
[----:B------:R-:W-:Y:S01]  /*22050*/  VIADD R42, R48, 0xfffffe06 ;  /* 0xfffffe06302a7836 */ /* 0x000fe20000000000 */
[----:B------:R-:W-:Y:S01]  /*22060*/  ISETP.GE.U32.AND P1, PT, R43, 0x7ffffde4, PT ;  /* 0x7ffffde42b00780c */ /* 0x000fe20003f26070 */
[----:B------:R-:W4:Y:S03]  /*22070*/  LDC R48, c[0x0][0x230] ;  /* 0x00008c00ff307b82 */ /* 0x000f260000000800 */
[----:B------:R-:W-:Y:S01]  /*22080*/  ISETP.GE.U32.AND P3, PT, R42, 0x7ffffd87, PT ;  /* 0x7ffffd872a00780c */ /* 0x000fe20003f66070 */
[----:B------:R-:W-:-:S02]  /*22090*/  VIADD R43, R45, 0xfffffe61 ;  /* 0xfffffe612d2b7836 */ /* 0x000fc40000000000 */
[C---:B---3--:R-:W-:Y:S02]  /*220a0*/  IMAD.WIDE R62, R250.reuse, 0x4, R54 ;  /* 0x00000004fa3e7825 */ /* 0x048fe400078e0236 */
[----:B-1----:R-:W1:Y:S02]  /*220b0*/  LDC R47, c[0x0][0x230] ;  /* 0x00008c00ff2f7b82 */ /* 0x002e640000000800 */
[C---:B------:R-:W-:Y:S01]  /*220c0*/  IMAD.WIDE R56, R250.reuse, 0x4, R56 ;  /* 0x00000004fa387825 */ /* 0x040fe200078e0238 */
[----:B------:R-:W-:Y:S04]  /*220d0*/  STL.64 [R1+0x228], R62 ;  /* 0x0002283e01007387 */ /* 0x000fe80000100a00 */
[----:B------:R3:W-:Y:S01]  /*220e0*/  STL.64 [R1+0x220], R56 ;  /* 0x0002203801007387 */ /* 0x0007e20000100a00 */
[----:B------:R-:W1:Y:S03]  /*220f0*/  LDC R46, c[0x0][0x230] ;  /* 0x00008c00ff2e7b82 */ /* 0x000e660000000800 */
[----:B------:R-:W4:Y:S01]  /*22100*/  LDL.LU.64 R54, [R1+0x430] ;  /* 0x0004300001367983 */ /* 0x000f220000300a00 */
[----:B------:R-:W-:-:S03]  /*22110*/  IMAD.WIDE R60, R250, 0x4, R68 ;  /* 0x00000004fa3c7825 */ /* 0x000fc600078e0244 */
[----:B------:R2:W-:Y:S01]  /*22120*/  LDGSTS.E [R242+0x78000], desc[UR8][R62.64], !P2 ;  /* 0x780000003ef27fae */ /* 0x0005e2000d121848 */
[----:B------:R-:W-:-:S03]  /*22130*/  IMAD.WIDE R58, R250, 0x4, R70 ;  /* 0x00000004fa3a7825 */ /* 0x000fc600078e0246 */
[----:B------:R-:W4:Y:S04]  /*22140*/  LDL.LU.64 R68, [R1+0x428] ;  /* 0x0004280001447983 */ /* 0x000f280000300a00 */
[----:B------:R4:W-:Y:S04]  /*22150*/  STL.64 [R1+0x218], R60 ;  /* 0x0002183c01007387 */ /* 0x0009e80000100a00 */
[----:B------:R4:W-:Y:S04]  /*22160*/  STL.64 [R1+0x210], R58 ;  /* 0x0002103a01007387 */ /* 0x0009e80000100a00 */
[----:B------:R-:W4:Y:S04]  /*22170*/  LDL.LU.64 R70, [R1+0x420] ;  /* 0x0004200001467983 */ /* 0x000f280000300a00 */
[----:B------:R-:W-:Y:S04]  /*22180*/  LDGSTS.E [R242+0x7c000], desc[UR8][R56.64], !P2 ;  /* 0x7c00000038f27fae */ /* 0x000fe8000d121848 */
[----:B---3--:R-:W3:Y:S01]  /*22190*/  LDL.LU.64 R56, [R1+0x418] ;  /* 0x0004180001387983 */ /* 0x008ee20000300a00 */
[----:B--2---:R-:W-:-:S03]  /*221a0*/  IMAD.WIDE R62, R250, 0x4, R52 ;  /* 0x00000004fa3e7825 */ /* 0x004fc600078e0234 */
[----:B------:R4:W-:Y:S01]  /*221b0*/  LDGSTS.E [R242+0x78004], desc[UR8][R60.64], !P3 ;  /* 0x780040003cf27fae */ /* 0x0009e2000d921848 */
[----:B------:R-:W-:Y:S02]  /*221c0*/  ISETP.GE.U32.AND P2, PT, R43, 0x7ffffde2, PT ;  /* 0x7ffffde22b00780c */ /* 0x000fe40003f46070 */
[----:B------:R-:W-:Y:S01]  /*221d0*/  IADD3 R43, R44, -0x1bd, RZ ;  /* 0xfffffe432c2b7810 */ /* 0x000fe20007ffe0ff */
[----:B------:R2:W-:Y:S04]  /*221e0*/  LDGSTS.E [R242+0x7c004], desc[UR8][R58.64], !P3 ;  /* 0x7c0040003af27fae */ /* 0x0005e8000d921848 */
[----:B------:R1:W-:Y:S01]  /*221f0*/  STL.64 [R1+0x208], R62 ;  /* 0x0002083e01007387 */ /* 0x0003e20000100a00 */
[----:B----4-:R-:W-:-:S03]  /*22200*/  IMAD.WIDE R60, R250, 0x4, R202 ;  /* 0x00000004fa3c7825 */ /* 0x010fc600078e02ca */
[----:B------:R4:W-:Y:S01]  /*22210*/  LDGSTS.E [R242+0x78008], desc[UR8][R62.64], !P6 ;  /* 0x780080003ef27fae */ /* 0x0009e2000f121848 */
[----:B--2---:R-:W-:-:S03]  /*22220*/  IMAD.WIDE R58, R250, 0x4, R64 ;  /* 0x00000004fa3a7825 */ /* 0x004fc600078e0240 */
[----:B------:R-:W-:Y:S01]  /*22230*/  STL.64 [R1+0x200], R60 ;  /* 0x0002003c01007387 */ /* 0x000fe20000100a00 */
[----:B------:R-:W-:-:S03]  /*22240*/  IMAD.WIDE R44, R250, 0x4, R66 ;  /* 0x00000004fa2c7825 */ /* 0x000fc600078e0242 */
[----:B------:R-:W2:Y:S04]  /*22250*/  LDL.LU.64 R52, [R1+0x410] ;  /* 0x0004100001347983 */ /* 0x000ea80000300a00 */
[----:B------:R-:W2:Y:S04]  /*22260*/  LDL.LU.64 R64, [R1+0x408] ;  /* 0x0004080001407983 */ /* 0x000ea80000300a00 */
[----:B------:R-:W-:Y:S04]  /*22270*/  STL.64 [R1+0x1f8], R58 ;  /* 0x0001f83a01007387 */ /* 0x000fe80000100a00 */
[----:B------:R4:W-:Y:S04]  /*22280*/  STL.64 [R1+0x1f0], R44 ;  /* 0x0001f02c01007387 */ /* 0x0009e80000100a00 */
[----:B------:R-:W2:Y:S04]  /*22290*/  LDL.LU.64 R202, [R1+0x400] ;  /* 0x0004000001ca7983 */ /* 0x000ea80000300a00 */
[----:B------:R-:W2:Y:S01]  /*222a0*/  LDL.LU.64 R66, [R1+0x3f8] ;  /* 0x0003f80001427983 */ /* 0x000ea20000300a00 */
[----:B------:R-:W-:-:S02]  /*222b0*/  VIADD R42, R50, 0xfffffe04 ;  /* 0xfffffe04322a7836 */ /* 0x000fc40000000000 */
[----:B------:R-:W2:Y:S01]  /*222c0*/  LDC R50, c[0x0][0x230] ;  /* 0x00008c00ff327b82 */ /* 0x000ea20000000800 */
[----:B------:R-:W-:Y:S02]  /*222d0*/  LDGSTS.E [R242+0x7c008], desc[UR8][R60.64], !P6 ;  /* 0x7c0080003cf27fae */ /* 0x000fe4000f121848 */
[----:B------:R-:W-:Y:S02]  /*222e0*/  ISETP.GE.U32.AND P4, PT, R42, 0x7ffffd85, PT ;  /* 0x7ffffd852a00780c */ /* 0x000fe40003f86070 */
[----:B------:R-:W-:Y:S02]  /*222f0*/  IADD3 R42, R51, -0x19e, RZ ;  /* 0xfffffe62332a7810 */ /* 0x000fe40007ffe0ff */
[----:B------:R-:W-:Y:S01]  /*22300*/  ISETP.GE.U32.AND P6, PT, R43, 0x7ffffdc4, PT ;  /* 0x7ffffdc42b00780c */ /* 0x000fe20003fc6070 */
[----:B------:R-:W2:Y:S01]  /*22310*/  LDC R51, c[0x0][0x230] ;  /* 0x00008c00ff337b82 */ /* 0x000ea20000000800 */
[----:B------:R-:W-:-:S07]  /*22320*/  ISETP.GE.U32.AND P0, PT, R42, 0x7ffffde3, PT ;  /* 0x7ffffde32a00780c */ /* 0x000fce0003f06070 */
[----:B------:R-:W-:Y:S04]  /*22330*/  LDGSTS.E [R242+0x7800c], desc[UR8][R58.64], !P4 ;  /* 0x7800c0003af27fae */ /* 0x000fe8000e121848 */
[----:B------:R4:W-:Y:S01]  /*22340*/  LDGSTS.E [R242+0x7c00c], desc[UR8][R44.64], !P4 ;  /* 0x7c00c0002cf27fae */ /* 0x0009e2000e121848 */
[----:B-1----:R-:W-:Y:S02]  /*22350*/  VIADD R43, R47, 0xfffffe41 ;  /* 0xfffffe412f2b7836 */ /* 0x002fe40000000000 */
[C---:B----4-:R-:W-:Y:S01]  /*22360*/  IMAD.WIDE R62, R250.reuse, 0x4, R54 ;  /* 0x00000004fa3e7825 */ /* 0x050fe200078e0236 */
[----:B------:R-:W1:Y:S03]  /*22370*/  LDC R45, c[0x0][0x230] ;  /* 0x00008c00ff2d7b82 */ /* 0x000e660000000800 */
[C---:B------:R-:W-:Y:S01]  /*22380*/  IMAD.WIDE R60, R250.reuse, 0x4, R68 ;  /* 0x00000004fa3c7825 */ /* 0x040fe200078e0244 */
[----:B------:R-:W-:Y:S04]  /*22390*/  STL.64 [R1+0xbf0], R62 ;  /* 0x000bf03e01007387 */ /* 0x000fe80000100a00 */
[----:B------:R-:W4:Y:S01]  /*223a0*/  LDC R44, c[0x0][0x230] ;  /* 0x00008c00ff2c7b82 */ /* 0x000f220000000800 */
[----:B------:R-:W-:Y:S04]  /*223b0*/  STL.64 [R1+0xbe8], R60 ;  /* 0x000be83c01007387 */ /* 0x000fe80000100a00 */
[----:B------:R-:W4:Y:S01]  /*223c0*/  LDL.LU.64 R54, [R1+0x3f0] ;  /* 0x0003f00001367983 */ /* 0x000f220000300a00 */
[----:B------:R-:W-:-:S03]  /*223d0*/  IMAD.WIDE R58, R250, 0x4, R70 ;  /* 0x00000004fa3a7825 */ /* 0x000fc600078e0246 */
[----:B------:R-:W4:Y:S04]  /*223e0*/  LDL.LU.64 R68, [R1+0x440] ;  /* 0x0004400001447983 */ /* 0x000f280000300a00 */
[----:B------:R2:W-:Y:S04]  /*223f0*/  LDGSTS.E [R243+0x60000], desc[UR8][R62.64], !P1 ;  /* 0x600000003ef37fae */ /* 0x0005e8000c921848 */
[----:B------:R-:W-:Y:S04]  /*22400*/  STL.64 [R1+0xbe0], R58 ;  /* 0x000be03a01007387 */ /* 0x000fe80000100a00 */
[----:B------:R1:W-:Y:S01]  /*22410*/  LDGSTS.E [R243+0x64000], desc[UR8][R60.64], !P1 ;  /* 0x640000003cf37fae */ /* 0x0003e2000c921848 */
[----:B---3--:R-:W-:-:S03]  /*22420*/  IMAD.WIDE R56, R250, 0x4, R56 ;  /* 0x00000004fa387825 */ /* 0x008fc600078e0238 */
[----:B------:R3:W-:Y:S04]  /*22430*/  LDGSTS.E [R243+0x60004], desc[UR8][R58.64], !P0 ;  /* 0x600040003af37fae */ /* 0x0007e8000c121848 */
[----:B------:R1:W-:Y:S04]  /*22440*/  STL.64 [R1+0xbd8], R56 ;  /* 0x000bd83801007387 */ /* 0x0003e80000100a00 */
[----:B------:R-:W-:Y:S04]  /*22450*/  LDGSTS.E [R243+0x64004], desc[UR8][R56.64], !P0 ;  /* 0x6400400038f37fae */ /* 0x000fe8000c121848 */
[----:B------:R-:W4:Y:S04]  /*22460*/  LDL.LU.64 R70, [R1+0x450] ;  /* 0x0004500001467983 */ /* 0x000f280000300a00 */
[----:B-1----:R-:W4:Y:S01]  /*22470*/  LDL.LU.64 R56, [R1+0x460] ;  /* 0x0004600001387983 */ /* 0x002f220000300a00 */
[----:B--2---:R-:W-:-:S04]  /*22480*/  IMAD.WIDE R62, R250, 0x4, R52 ;  /* 0x00000004fa3e7825 */ /* 0x004fc800078e0234 */
[C---:B------:R-:W-:Y:S01]  /*22490*/  IMAD.WIDE R60, R250.reuse, 0x4, R64 ;  /* 0x00000004fa3c7825 */ /* 0x040fe200078e0240 */
[----:B------:R-:W-:Y:S01]  /*224a0*/  ISETP.GE.U32.AND P1, PT, R43, 0x7ffffdc2, PT ;  /* 0x7ffffdc22b00780c */ /* 0x000fe20003f26070 */
[----:B------:R-:W2:Y:S04]  /*224b0*/  LDL.LU.64 R64, [R1+0x4a0] ;  /* 0x0004a00001407983 */ /* 0x000ea80000300a00 */
[----:B------:R-:W-:Y:S01]  /*224c0*/  STL.64 [R1+0xbd0], R62 ;  /* 0x000bd03e01007387 */ /* 0x000fe20000100a00 */
[----:B---3--:R-:W-:-:S03]  /*224d0*/  IMAD.WIDE R58, R250, 0x4, R202 ;  /* 0x00000004fa3a7825 */ /* 0x008fc600078e02ca */
[----:B------:R-:W-:Y:S04]  /*224e0*/  STL.64 [R1+0xbc8], R60 ;  /* 0x000bc83c01007387 */ /* 0x000fe80000100a00 */
[----:B------:R-:W3:Y:S04]  /*224f0*/  LDL.LU.64 R52, [R1+0x4c0] ;  /* 0x0004c00001347983 */ /* 0x000ee80000300a00 */
[----:B------:R-:W-:Y:S01]  /*22500*/  STL.64 [R1+0x420], R58 ;  /* 0x0004203a01007387 */ /* 0x000fe20000100a00 */
[----:B------:R-:W-:-:S03]  /*22510*/  VIADD R43, R46, 0xfffffe23 ;  /* 0xfffffe232e2b7836 */ /* 0x000fc60000000000 */
[----:B------:R-:W3:Y:S01]  /*22520*/  LDL.LU.64 R202, [R1+0x4d0] ;  /* 0x0004d00001ca7983 */ /* 0x000ee20000300a00 */
[----:B------:R-:W-:-:S03]  /*22530*/  IMAD.WIDE R46, R250, 0x4, R66 ;  /* 0x00000004fa2e7825 */ /* 0x000fc600078e0242 */
[----:B------:R-:W3:Y:S01]  /*22540*/  LDL.LU.64 R66, [R1+0x4e0] ;  /* 0x0004e00001427983 */ /* 0x000ee20000300a00 */
[----:B------:R-:W-:Y:S02]  /*22550*/  VIADD R42, R49, 0xfffffe60 ;  /* 0xfffffe60312a7836 */ /* 0x000fe40000000000 */
[----:B------:R-:W1:Y:S01]  /*22560*/  LDC R49, c[0x0][0x230] ;  /* 0x00008c00ff317b82 */ /* 0x000e620000000800 */
[----:B------:R-:W-:Y:S02]  /*22570*/  LDGSTS.E [R243+0x60008], desc[UR8][R62.64], !P2 ;  /* 0x600080003ef37fae */ /* 0x000fe4000d121848 */
[----:B------:R-:W-:Y:S01]  /*22580*/  ISETP.GE.U32.AND P3, PT, R42, 0x7ffffde1, PT ;  /* 0x7ffffde12a00780c */ /* 0x000fe20003f66070 */
[----:B------:R-:W-:Y:S01]  /*22590*/  VIADD R42, R48, 0xfffffe42 ;  /* 0xfffffe42302a7836 */ /* 0x000fe20000000000 */
[----:B------:R-:W-:Y:S03]  /*225a0*/  LDGSTS.E [R243+0x64008], desc[UR8][R60.64], !P2 ;  /* 0x640080003cf37fae */ /* 0x000fe6000d121848 */
[----:B------:R-:W3:Y:S01]  /*225b0*/  LDC R48, c[0x0][0x230] ;  /* 0x00008c00ff307b82 */ /* 0x000ee20000000800 */
[----:B------:R-:W-:-:S02]  /*225c0*/  ISETP.GE.U32.AND P4, PT, R42, 0x7ffffdc3, PT ;  /* 0x7ffffdc32a00780c */ /* 0x000fc40003f86070 */
[----:B------:R-:W-:Y:S01]  /*225d0*/  IADD3 R42, R51, -0x1c0, RZ ;  /* 0xfffffe40332a7810 */ /* 0x000fe20007ffe0ff */
[----:B------:R1:W-:Y:S03]  /*225e0*/  STL.64 [R1+0x408], R46 ;  /* 0x0004082e01007387 */ /* 0x0003e60000100a00 */
[----:B------:R-:W-:Y:S01]  /*225f0*/  ISETP.GE.U32.AND P0, PT, R42, 0x7ffffdc1, PT ;  /* 0x7ffffdc12a00780c */ /* 0x000fe20003f06070 */
[----:B------:R-:W-:Y:S04]  /*22600*/  LDGSTS.E [R243+0x6000c], desc[UR8][R58.64], !P3 ;  /* 0x6000c0003af37fae */ /* 0x000fe8000d921848 */
[----:B------:R1:W-:Y:S02]  /*22610*/  LDGSTS.E [R243+0x6400c], desc[UR8][R46.64], !P3 ;  /* 0x6400c0002ef37fae */ /* 0x0003e4000d921848 */
[----:B-1----:R-:W-:Y:S01]  /*22620*/  VIADD R42, R49, 0xfffffe22 ;  /* 0xfffffe22312a7836 */ /* 0x002fe20000000000 */
[----:B------:R-:W-:Y:S01]  /*22630*/  ISETP.GE.U32.AND P2, PT, R43, 0x7ffffda4, PT ;  /* 0x7ffffda42b00780c */ /* 0x000fe20003f46070 */
[----:B------:R-:W1:Y:S03]  /*22640*/  LDC R49, c[0x0][0x230] ;  /* 0x00008c00ff317b82 */ /* 0x000e660000000800 */
[----:B------:R-:W-:Y:S01]  /*22650*/  ISETP.GE.U32.AND P3, PT, R42, 0x7ffffda3, PT ;  /* 0x7ffffda32a00780c */ /* 0x000fe20003f66070 */
[----:B------:R-:W-:Y:S01]  /*22660*/  VIADD R42, R50, 0xfffffe20 ;  /* 0xfffffe20322a7836 */ /* 0x000fe20000000000 */
[----:B------:R-:W-:-:S03]  /*22670*/  IADD3 R43, R45, -0x1df, RZ ;  /* 0xfffffe212d2b7810 */ /* 0x000fc60007ffe0ff */
[----:B------:R-:W1:Y:S08]  /*22680*/  LDC R47, c[0x0][0x230] ;  /* 0x00008c00ff2f7b82 */ /* 0x000e700000000800 */
[----:B------:R-:W1:Y:S01]  /*22690*/  LDC R46, c[0x0][0x230] ;  /* 0x00008c00ff2e7b82 */ /* 0x000e620000000800 */
[C---:B----4-:R-:W-:Y:S02]  /*226a0*/  IMAD.WIDE R62, R250.reuse, 0x4, R54 ;  /* 0x00000004fa3e7825 */ /* 0x050fe400078e0236 */
[----:B------:R-:W4:Y:S02]  /*226b0*/  LDL.LU.64 R54, [R1+0x4f8] ;  /* 0x0004f80001367983 */ /* 0x000f240000300a00 */
[----:B------:R-:W-:-:S02]  /*226c0*/  IMAD.WIDE R60, R250, 0x4, R68 ;  /* 0x00000004fa3c7825 */ /* 0x000fc400078e0244 */
[----:B------:R-:W4:Y:S04]  /*226d0*/  LDL.LU.64 R68, [R1+0x500] ;  /* 0x0005000001447983 */ /* 0x000f280000300a00 */
[----:B------:R-:W-:Y:S04]  /*226e0*/  STL.64 [R1+0x2e8], R62 ;  /* 0x0002e83e01007387 */ /* 0x000fe80000100a00 */
[----:B------:R2:W-:Y:S04]  /*226f0*/  STL.64 [R1+0x2e0], R60 ;  /* 0x0002e03c01007387 */ /* 0x0005e80000100a00 */
[----:B------:R-:W-:Y:S04]  /*22700*/  LDGSTS.E [R243+0x68000], desc[UR8][R62.64], !P6 ;  /* 0x680000003ef37fae */ /* 0x000fe8000f121848 */
[----:B------:R2:W-:Y:S01]  /*22710*/  LDGSTS.E [R243+0x6c000], desc[UR8][R60.64], !P6 ;  /* 0x6c0000003cf37fae */ /* 0x0005e2000f121848 */
[----:B------:R-:W-:-:S03]  /*22720*/  IMAD.WIDE R58, R250, 0x4, R70 ;  /* 0x00000004fa3a7825 */ /* 0x000fc600078e0246 */
[----:B------:R-:W4:Y:S04]  /*22730*/  LDL.LU.64 R70, [R1+0x520] ;  /* 0x0005200001467983 */ /* 0x000f280000300a00 */
[----:B------:R3:W-:Y:S01]  /*22740*/  LDGSTS.E [R243+0x68004], desc[UR8][R58.64], !P4 ;  /* 0x680040003af37fae */ /* 0x0007e2000e121848 */
[----:B------:R-:W-:-:S03]  /*22750*/  IMAD.WIDE R50, R250, 0x4, R56 ;  /* 0x00000004fa327825 */ /* 0x000fc600078e0238 */
[----:B------:R-:W4:Y:S04]  /*22760*/  LDL.LU.64 R56, [R1+0x530] ;  /* 0x0005300001387983 */ /* 0x000f280000300a00 */
[----:B------:R3:W-:Y:S01]  /*22770*/  STL.64 [R1+0x2d8], R58 ;  /* 0x0002d83a01007387 */ /* 0x0007e20000100a00 */
[----:B--2---:R-:W-:-:S03]  /*22780*/  IMAD.WIDE R60, R250, 0x4, R64 ;  /* 0x00000004fa3c7825 */ /* 0x004fc600078e0240 */
[----:B------:R2:W-:Y:S04]  /*22790*/  STL.64 [R1+0x2d0], R50 ;  /* 0x0002d03201007387 */ /* 0x0005e80000100a00 */
[----:B------:R2:W-:Y:S01]  /*227a0*/  LDGSTS.E [R243+0x6c004], desc[UR8][R50.64], !P4 ;  /* 0x6c00400032f37fae */ /* 0x0005e2000e121848 */
[----:B------:R-:W-:-:S03]  /*227b0*/  ISETP.GE.U32.AND P6, PT, R43, 0x7ffffda2, PT ;  /* 0x7ffffda22b00780c */ /* 0x000fc60003fc6070 */
[----:B------:R-:W4:Y:S01]  /*227c0*/  LDL.LU.64 R64, [R1+0x540] ;  /* 0x0005400001407983 */ /* 0x000f220000300a00 */
[----:B---3--:R-:W-:-:S03]  /*227d0*/  IMAD.WIDE R58, R250, 0x4, R52 ;  /* 0x00000004fa3a7825 */ /* 0x008fc600078e0234 */
[----:B------:R-:W-:Y:S01]  /*227e0*/  STL.64 [R1+0x2c8], R60 ;  /* 0x0002c83c01007387 */ /* 0x000fe20000100a00 */
[----:B------:R-:W-:-:S03]  /*227f0*/  VIADD R43, R44, 0xfffffe03 ;  /* 0xfffffe032c2b7836 */ /* 0x000fc60000000000 */
[----:B------:R-:W-:Y:S01]  /*22800*/  STL.64 [R1+0x2c0], R58 ;  /* 0x0002c03a01007387 */ /* 0x000fe20000100a00 */
[----:B--2---:R-:W-:-:S03]  /*22810*/  IMAD.WIDE R50, R250, 0x4, R202 ;  /* 0x00000004fa327825 */ /* 0x004fc600078e02ca */
[----:B------:R-:W2:Y:S01]  /*22820*/  LDL.LU.64 R52, [R1+0x558] ;  /* 0x0005580001347983 */ /* 0x000ea20000300a00 */
[----:B------:R-:W-:-:S03]  /*22830*/  IMAD.WIDE R44, R250, 0x4, R66 ;  /* 0x00000004fa2c7825 */ /* 0x000fc600078e0242 */
[----:B------:R-:W-:Y:S04]  /*22840*/  STL.64 [R1+0x2b8], R50 ;  /* 0x0002b83201007387 */ /* 0x000fe80000100a00 */
[----:B------:R-:W3:Y:S04]  /*22850*/  LDL.LU.64 R66, [R1+0x568] ;  /* 0x0005680001427983 */ /* 0x000ee80000300a00 */
[----:B------:R1:W-:Y:S04]  /*22860*/  STL.64 [R1+0x2b0], R44 ;  /* 0x0002b02c01007387 */ /* 0x0003e80000100a00 */
[----:B------:R-:W3:Y:S01]  /*22870*/  LDL.LU.64 R202, [R1+0x580] ;  /* 0x0005800001ca7983 */ /* 0x000ee20000300a00 */
[----:B------:R-:W-:-:S03]  /*22880*/  ISETP.GE.U32.AND P4, PT, R42, 0x7ffffda1, PT ;  /* 0x7ffffda12a00780c */ /* 0x000fc60003f86070 */
[----:B------:R-:W-:Y:S01]  /*22890*/  LDGSTS.E [R243+0x68008], desc[UR8][R60.64], !P1 ;  /* 0x680080003cf37fae */ /* 0x000fe2000c921848 */
[----:B------:R-:W-:-:S03]  /*228a0*/  IADD3 R42, R48, -0x1fe, RZ ;  /* 0xfffffe02302a7810 */ /* 0x000fc60007ffe0ff */
[----:B------:R-:W-:Y:S01]  /*228b0*/  LDGSTS.E [R243+0x6c008], desc[UR8][R58.64], !P1 ;  /* 0x6c0080003af37fae */ /* 0x000fe2000c921848 */
[----:B------:R-:W-:Y:S01]  /*228c0*/  ISETP.GE.U32.AND P1, PT, R43, 0x7ffffd84, PT ;  /* 0x7ffffd842b00780c */ /* 0x000fe20003f26070 */
[----:B-1----:R-:W-:Y:S02]  /*228d0*/  VIADD R43, R49, 0xfffffe00 ;  /* 0xfffffe00312b7836 */ /* 0x002fe40000000000 */
[----:B------:R-:W-:Y:S04]  /*228e0*/  LDGSTS.E [R243+0x6800c], desc[UR8][R50.64], !P0 ;  /* 0x6800c00032f37fae */ /* 0x000fe8000c121848 */
[----:B------:R1:W-:Y:S02]  /*228f0*/  LDGSTS.E [R243+0x6c00c], desc[UR8][R44.64], !P0 ;  /* 0x6c00c0002cf37fae */ /* 0x0003e4000c121848 */
[----:B-1----:R-:W1:Y:S01]  /*22900*/  LDC R45, c[0x0][0x230] ;  /* 0x00008c00ff2d7b82 */ /* 0x002e620000000800 */
[----:B----4-:R-:W-:-:S04]  /*22910*/  IMAD.WIDE R58, R250, 0x4, R54 ;  /* 0x00000004fa3a7825 */ /* 0x010fc800078e0236 */
[C---:B------:R-:W-:Y:S01]  /*22920*/  IMAD.WIDE R54, R250.reuse, 0x4, R68 ;  /* 0x00000004fa367825 */ /* 0x040fe200078e0244 */
[----:B------:R-:W-:Y:S03]  /*22930*/  STL.64 [R1+0x268], R58 ;  /* 0x0002683a01007387 */ /* 0x000fe60000100a00 */
[C---:B------:R-:W-:Y:S01]  /*22940*/  IMAD.WIDE R48, R250.reuse, 0x4, R56 ;  /* 0x00000004fa307825 */ /* 0x040fe200078e0238 */
[----:B------:R-:W-:Y:S01]  /*22950*/  LDGSTS.E [R243+0x70000], desc[UR8][R58.64], !P2 ;  /* 0x700000003af37fae */ /* 0x000fe2000d121848 */
[----:B------:R-:W4:Y:S02]  /*22960*/  S2R R57, SR_TID.X ;  /* 0x0000000000397919 */ /* 0x000f240000002100 */
[----:B------:R-:W-:Y:S01]  /*22970*/  IMAD.WIDE R50, R250, 0x4, R70 ;  /* 0x00000004fa327825 */ /* 0x000fe200078e0246 */
[----:B------:R1:W-:Y:S04]  /*22980*/  STL.64 [R1+0x260], R54 ;  /* 0x0002603601007387 */ /* 0x0003e80000100a00 */
[----:B------:R3:W-:Y:S04]  /*22990*/  STL.64 [R1+0x258], R50 ;  /* 0x0002583201007387 */ /* 0x0007e80000100a00 */
[----:B------:R-:W-:Y:S04]  /*229a0*/  LDGSTS.E [R243+0x74000], desc[UR8][R54.64], !P2 ;  /* 0x7400000036f37fae */ /* 0x000fe8000d121848 */
[----:B------:R3:W-:Y:S04]  /*229b0*/  STL.64 [R1+0x250], R48 ;  /* 0x0002503001007387 */ /* 0x0007e80000100a00 */
[----:B------:R3:W-:Y:S04]  /*229c0*/  LDGSTS.E [R243+0x70004], desc[UR8][R50.64], !P3 ;  /* 0x7000400032f37fae */ /* 0x0007e8000d921848 */
[----:B-1----:R-:W3:Y:S04]  /*229d0*/  LDL.LU.64 R54, [R1+0x5a8] ;  /* 0x0005a80001367983 */ /* 0x002ee80000300a00 */
[----:B------:R-:W3:Y:S01]  /*229e0*/  LDL.LU.64 R70, [R1+0x5a0] ;  /* 0x0005a00001467983 */ /* 0x000ee20000300a00 */
[----:B----4-:R-:W-:-:S03]  /*229f0*/  LOP3.LUT R57, R57, 0x7f, RZ, 0xc0, !PT ;  /* 0x0000007f39397812 */ /* 0x010fc600078ec0ff */
[----:B------:R-:W4:Y:S01]  /*22a00*/  LDL.LU.64 R58, [R1+0x598] ;  /* 0x00059800013a7983 */ /* 0x000f220000300a00 */
[----:B------:R-:W-:Y:S01]  /*22a10*/  ISETP.GE.AND P2, PT, R57, R43, PT ;  /* 0x0000002b3900720c */ /* 0x000fe20003f46270 */
[C---:B------:R-:W-:Y:S02]  /*22a20*/  IMAD.WIDE R56, R250.reuse, 0x4, R64 ;  /* 0x00000004fa387825 */ /* 0x040fe400078e0240 */
[----:B------:R1:W-:Y:S04]  /*22a30*/  LDGSTS.E [R243+0x74004], desc[UR8][R48.64], !P3 ;  /* 0x7400400030f37fae */ /* 0x0003e8000d921848 */
[----:B------:R-:W4:Y:S01]  /*22a40*/  LDL.LU.64 R64, [R1+0x490] ;  /* 0x0004900001407983 */ /* 0x000f220000300a00 */
[----:B--2---:R-:W-:-:S03]  /*22a50*/  IMAD.WIDE R52, R250, 0x4, R52 ;  /* 0x00000004fa347825 */ /* 0x004fc600078e0234 */
[----:B------:R-:W-:Y:S01]  /*22a60*/  STL.64 [R1+0x248], R56 ;  /* 0x0002483801007387 */ /* 0x000fe20000100a00 */
[----:B---3--:R-:W-:-:S03]  /*22a70*/  IMAD.WIDE R50, R250, 0x4, R66 ;  /* 0x00000004fa327825 */ /* 0x008fc600078e0242 */
[----:B------:R-:W2:Y:S01]  /*22a80*/  LDL.LU.64 R66, [R1+0x488] ;  /* 0x0004880001427983 */ /* 0x000ea20000300a00 */
[----:B-1----:R-:W-:-:S03]  /*22a90*/  IMAD.WIDE R48, R250, 0x4, R202 ;  /* 0x00000004fa307825 */ /* 0x002fc600078e02ca */
[----:B------:R1:W-:Y:S04]  /*22aa0*/  STL.64 [R1+0x240], R52 ;  /* 0x0002403401007387 */ /* 0x0003e80000100a00 */
[----:B------:R-:W-:Y:S04]  /*22ab0*/  STL.64 [R1+0x238], R50 ;  /* 0x0002383201007387 */ /* 0x000fe80000100a00 */
[----:B------:R-:W3:Y:S04]  /*22ac0*/  LDL.LU.64 R94, [R1+0x438] ;  /* 0x00043800015e7983 */ /* 0x000ee80000300a00 */
[----:B------:R-:W-:Y:S04]  /*22ad0*/  LDGSTS.E [R243+0x70008], desc[UR8][R56.64], !P6 ;  /* 0x7000800038f37fae */ /* 0x000fe8000f121848 */
[----:B------:R-:W-:Y:S04]  /*22ae0*/  LDGSTS.E [R243+0x74008], desc[UR8][R52.64], !P6 ;  /* 0x7400800034f37fae */ /* 0x000fe8000f121848 */
[----:B------:R-:W-:Y:S01]  /*22af0*/  STL.64 [R1+0x230], R48 ;  /* 0x0002303001007387 */ /* 0x000fe20000100a00 */
[----:B------:R-:W-:-:S03]  /*22b00*/  ISETP.GE.U32.AND P6, PT, R43, 0x7ffffd81, PT ;  /* 0x7ffffd812b00780c */ /* 0x000fc60003fc6070 */
[----:B------:R-:W-:Y:S04]  /*22b10*/  LDGSTS.E [R243+0x7000c], desc[UR8][R50.64], !P4 ;  /* 0x7000c00032f37fae */ /* 0x000fe8000e121848 */
[----:B-1----:R-:W3:Y:S04]  /*22b20*/  LDL.LU.64 R52, [R1+0x3e8] ;  /* 0x0003e80001347983 */ /* 0x002ee80000300a00 */
[----:B------:R-:W3:Y:S04]  /*22b30*/  LDL.LU.64 R72, [R1+0x378] ;  /* 0x0003780001487983 */ /* 0x000ee80000300a00 */
[----:B------:R-:W3:Y:S04]  /*22b40*/  LDL.LU.64 R74, [R1+0x590] ;  /* 0x00059000014a7983 */ /* 0x000ee80000300a00 */
[----:B------:R-:W3:Y:S04]  /*22b50*/  LDL.LU.64 R68, [R1+0x5b8] ;  /* 0x0005b80001447983 */ /* 0x000ee80000300a00 */
[----:B------:R-:W3:Y:S04]  /*22b60*/  LDL.LU.64 R56, [R1+0x5d8] ;  /* 0x0005d80001387983 */ /* 0x000ee80000300a00 */
[----:B------:R-:W3:Y:S04]  /*22b70*/  LDL.LU.64 R62, [R1+0x4e8] ;  /* 0x0004e800013e7983 */ /* 0x000ee80000300a00 */
[----:B------:R-:W3:Y:S01]  /*22b80*/  LDL.LU.64 R60, [R1+0x4f0] ;  /* 0x0004f000013c7983 */ /* 0x000ee20000300a00 */
[----:B------:R-:W-:Y:S01]  /*22b90*/  IADD3 R43, R45, -0x201, RZ ;  /* 0xfffffdff2d2b7810 */ /* 0x000fe20007ffe0ff */
[----:B------:R-:W-:Y:S01]  /*22ba0*/  VIADD R44, R47, 0xfffffe01 ;  /* 0xfffffe012f2c7836 */ /* 0x000fe20000000000 */
[----:B------:R-:W-:Y:S01]  /*22bb0*/  ISETP.GE.U32.AND P0, PT, R42, 0x7ffffd83, PT ;  /* 0x7ffffd832a00780c */ /* 0x000fe20003f06070 */
[----:B------:R-:W3:Y:S04]  /*22bc0*/  LDL.LU.64 R202, [R1+0x510] ;  /* 0x0005100001ca7983 */ /* 0x000ee80000300a00 */
[----:B------:R1:W-:Y:S01]  /*22bd0*/  LDGSTS.E [R243+0x7400c], desc[UR8][R48.64], !P4 ;  /* 0x7400c00030f37fae */ /* 0x0003e2000e121848 */
[----:B------:R-:W-:Y:S01]  /*22be0*/  ISETP.GE.U32.AND P4, PT, R43, 0x7ffffd80, PT ;  /* 0x7ffffd802b00780c */ /* 0x000fe20003f86070 */
[----:B------:R-:W-:Y:S01]  /*22bf0*/  VIADD R43, R46, 0xfffffdfe ;  /* 0xfffffdfe2e2b7836 */ /* 0x000fe20000000000 */
[----:B------:R-:W1:Y:S01]  /*22c00*/  LDC R45, c[0x0][0x230] ;  /* 0x00008c00ff2d7b82 */ /* 0x000e620000000800 */
[----:B------:R-:W-:-:S02]  /*22c10*/  IMAD.WIDE R86, R251, 0x4, R54 ;  /* 0x00000004fb567825 */ /* 0x000fc400078e0236 */
[----:B------:R-:W3:Y:S04]  /*22c20*/  LDL.LU.64 R54, [R1+0x518] ;  /* 0x0005180001367983 */ /* 0x000ee80000300a00 */
[----:B------:R-:W3:Y:S04]  /*22c30*/  LDL.LU.64 R76, [R1+0x550] ;  /* 0x00055000014c7983 */ /* 0x000ee80000300a00 */
[----:B------:R-:W3:Y:S01]  /*22c40*/  LDL.LU.64 R78, [R1+0x630] ;  /* 0x00063000014e7983 */ /* 0x000ee20000300a00 */
[----:B----4-:R-:W-:-:S05]  /*22c50*/  IMAD.WIDE R46, R251, 0x4, R64 ;  /* 0x00000004fb2e7825 */ /* 0x010fca00078e0240 */
[----:B------:R2:W-:Y:S01]  /*22c60*/  STL.64 [R1+0x460], R46 ;  /* 0x0004602e01007387 */ /* 0x0005e20000100a00 */
[----:B------:R-:W-:-:S03]  /*22c70*/  IMAD.WIDE R70, R251, 0x4, R70 ;  /* 0x00000004fb467825 */ /* 0x000fc600078e0246 */
[----:B------:R-:W-:Y:S01]  /*22c80*/  STL.64 [R1+0x520], R86 ;  /* 0x0005205601007387 */ /* 0x000fe20000100a00 */
[----:B------:R-:W-:-:S04]  /*22c90*/  IMAD.WIDE R58, R251, 0x4, R58 ;  /* 0x00000004fb3a7825 */ /* 0x000fc800078e023a */
[C---:B--2---:R-:W-:Y:S02]  /*22ca0*/  IMAD.WIDE R46, R251.reuse, 0x4, R66 ;  /* 0x00000004fb2e7825 */ /* 0x044fe400078e0242 */
[----:B------:R-:W2:Y:S04]  /*22cb0*/  LDL.LU.64 R66, [R1+0x638] ;  /* 0x0006380001427983 */ /* 0x000ea80000300a00 */
[----:B------:R-:W4:Y:S04]  /*22cc0*/  LDL.LU.64 R64, [R1+0x660] ;  /* 0x0006600001407983 */ /* 0x000f280000300a00 */
[----:B------:R3:W-:Y:S04]  /*22cd0*/  STL.64 [R1+0x450], R46 ;  /* 0x0004502e01007387 */ /* 0x0007e80000100a00 */
[----:B------:R-:W-:Y:S04]  /*22ce0*/  STL.64 [R1+0x4f8], R70 ;  /* 0x0004f84601007387 */ /* 0x000fe80000100a00 */
[----:B------:R-:W-:Y:S01]  /*22cf0*/  STL.64 [R1+0x4d0], R58 ;  /* 0x0004d03a01007387 */ /* 0x000fe20000100a00 */
[----:B---3--:R-:W-:-:S04]  /*22d00*/  IMAD.WIDE R46, R251, 0x4, R94 ;  /* 0x00000004fb2e7825 */ /* 0x008fc800078e025e */
[C---:B-1----:R-:W-:Y:S01]  /*22d10*/  IMAD.WIDE R48, R251.reuse, 0x4, R52 ;  /* 0x00000004fb307825 */ /* 0x042fe200078e0234 */
[----:B------:R1:W-:Y:S04]  /*22d20*/  STL.64 [R1+0x438], R46 ;  /* 0x0004382e01007387 */ /* 0x0003e80000100a00 */
[----:B------:R-:W3:Y:S01]  /*22d30*/  LDL.LU.64 R52, [R1+0x578] ;  /* 0x0005780001347983 */ /* 0x000ee20000300a00 */
[----:B------:R-:W-:-:S03]  /*22d40*/  IMAD.WIDE R84, R251, 0x4, R74 ;  /* 0x00000004fb547825 */ /* 0x000fc600078e024a */
[----:B------:R1:W-:Y:S02]  /*22d50*/  STL.64 [R1+0x3f0], R48 ;  /* 0x0003f03001007387 */ /* 0x0003e40000100a00 */
[----:B-1----:R-:W-:-:S04]  /*22d60*/  IMAD.WIDE R46, R251, 0x4, R72 ;  /* 0x00000004fb2e7825 */ /* 0x002fc800078e0248 */
[C---:B------:R-:W-:Y:S01]  /*22d70*/  IMAD.WIDE R68, R251.reuse, 0x4, R68 ;  /* 0x00000004fb447825 */ /* 0x040fe200078e0244 */
[----:B------:R1:W-:Y:S03]  /*22d80*/  STL.64 [R1+0x378], R46 ;  /* 0x0003782e01007387 */ /* 0x0003e60000100a00 */
[C---:B------:R-:W-:Y:S01]  /*22d90*/  IMAD.WIDE R48, R251.reuse, 0x4, R62 ;  /* 0x00000004fb307825 */ /* 0x040fe200078e023e */
[----:B------:R-:W2:Y:S04]  /*22da0*/  LDL.LU.64 R74, [R1+0x588] ;  /* 0x00058800014a7983 */ /* 0x000ea80000300a00 */
[----:B------:R-:W2:Y:S01]  /*22db0*/  LDL.LU.64 R62, [R1+0x5b0] ;  /* 0x0005b000013e7983 */ /* 0x000ea20000300a00 */
[----:B-1----:R-:W-:-:S03]  /*22dc0*/  IMAD.WIDE R46, R251, 0x4, R60 ;  /* 0x00000004fb2e7825 */ /* 0x002fc600078e023c */
[----:B------:R-:W-:Y:S04]  /*22dd0*/  STL.64 [R1+0x1a8], R84 ;  /* 0x0001a85401007387 */ /* 0x000fe80000100a00 */
[----:B------:R-:W2:Y:S04]  /*22de0*/  LDL.LU.64 R60, [R1+0x5c8] ;  /* 0x0005c800013c7983 */ /* 0x000ea80000300a00 */
[----:B------:R-:W-:Y:S04]  /*22df0*/  STL.64 [R1+0x1a0], R68 ;  /* 0x0001a04401007387 */ /* 0x000fe80000100a00 */
[----:B------:R1:W-:Y:S01]  /*22e00*/  STL.64 [R1+0x188], R46 ;  /* 0x0001882e01007387 */ /* 0x0003e20000100a00 */
[----:B------:R-:W-:-:S04]  /*22e10*/  IMAD.WIDE R56, R251, 0x4, R56 ;  /* 0x00000004fb387825 */ /* 0x000fc800078e0238 */
[C---:B-1----:R-:W-:Y:S02]  /*22e20*/  IMAD.WIDE R46, R251.reuse, 0x4, R202 ;  /* 0x00000004fb2e7825 */ /* 0x042fe400078e02ca */
[----:B------:R-:W2:Y:S04]  /*22e30*/  LDL.LU.64 R202, [R1+0x5d0] ;  /* 0x0005d00001ca7983 */ /* 0x000ea80000300a00 */
[----:B------:R-:W2:Y:S04]  /*22e40*/  LDL.LU.64 R80, [R1+0x7a0] ;  /* 0x0007a00001507983 */ /* 0x000ea80000300a00 */
[----:B------:R1:W-:Y:S04]  /*22e50*/  STL.64 [R1+0x180], R46 ;  /* 0x0001802e01007387 */ /* 0x0003e80000100a00 */
[----:B------:R-:W2:Y:S04]  /*22e60*/  LDL.LU.64 R94, [R1+0x798] ;  /* 0x00079800015e7983 */ /* 0x000ea80000300a00 */
[----:B------:R-:W-:Y:S01]  /*22e70*/  STL.64 [R1+0x198], R56 ;  /* 0x0001983801007387 */ /* 0x000fe20000100a00 */
[----:B-1----:R-:W-:-:S03]  /*22e80*/  IMAD.WIDE R46, R251, 0x4, R54 ;  /* 0x00000004fb2e7825 */ /* 0x002fc600078e0236 */
[----:B------:R-:W2:Y:S04]  /*22e90*/  LDL.LU.64 R54, [R1+0x790] ;  /* 0x0007900001367983 */ /* 0x000ea80000300a00 */
[----:B------:R-:W2:Y:S04]  /*22ea0*/  LDL.LU.64 R72, [R1+0x5f8] ;  /* 0x0005f80001487983 */ /* 0x000ea80000300a00 */
[----:B------:R1:W-:Y:S04]  /*22eb0*/  STL.64 [R1+0x178], R46 ;  /* 0x0001782e01007387 */ /* 0x0003e80000100a00 */
[----:B------:R-:W-:Y:S04]  /*22ec0*/  STL.64 [R1+0x190], R48 ;  /* 0x0001903001007387 */ /* 0x000fe80000100a00 */
[----:B------:R-:W2:Y:S01]  /*22ed0*/  LDL.LU.64 R102, [R1+0x608] ;  /* 0x0006080001667983 */ /* 0x000ea20000300a00 */
[----:B-1----:R-:W-:-:S05]  /*22ee0*/  IMAD.WIDE R46, R251, 0x4, R76 ;  /* 0x00000004fb2e7825 */ /* 0x002fca00078e024c */
[----:B------:R4:W-:Y:S01]  /*22ef0*/  STL.64 [R1+0x170], R46 ;  /* 0x0001702e01007387 */ /* 0x0009e20000100a00 */
[----:B------:R-:W-:-:S03]  /*22f00*/  IMAD.WIDE R82, R251, 0x4, R78 ;  /* 0x00000004fb527825 */ /* 0x000fc600078e024e */
[----:B------:R-:W2:Y:S04]  /*22f10*/  LDL.LU.64 R124, [R1+0x610] ;  /* 0x00061000017c7983 */ /* 0x000ea80000300a00 */
[----:B------:R-:W2:Y:S01]  /*22f20*/  LDL.LU.64 R90, [R1+0x618] ;  /* 0x00061800015a7983 */ /* 0x000ea20000300a00 */
[----:B----4-:R-:W-:-:S03]  /*22f30*/  IMAD.WIDE R46, R251, 0x4, R64 ;  /* 0x00000004fb2e7825 */ /* 0x010fc600078e0240 */
[----:B------:R-:W4:Y:S04]  /*22f40*/  LDL.LU.64 R100, [R1+0x628] ;  /* 0x0006280001647983 */ /* 0x000f280000300a00 */
[----:B------:R-:W4:Y:S04]  /*22f50*/  LDL.LU.64 R78, [R1+0x7b8] ;  /* 0x0007b800014e7983 */ /* 0x000f280000300a00 */
[----:B------:R3:W-:Y:S04]  /*22f60*/  STL.64 [R1+0x158], R46 ;  /* 0x0001582e01007387 */ /* 0x0007e80000100a00 */
[----:B------:R-:W4:Y:S01]  /*22f70*/  LDL.LU.64 R64, [R1+0x7b0] ;  /* 0x0007b00001407983 */ /* 0x000f220000300a00 */
[----:B---3--:R-:W-:-:S03]  /*22f80*/  IMAD.WIDE R46, R251, 0x4, R52 ;  /* 0x00000004fb2e7825 */ /* 0x008fc600078e0234 */
[----:B------:R-:W3:Y:S04]  /*22f90*/  LDL.LU.64 R52, [R1+0x7a8] ;  /* 0x0007a80001347983 */ /* 0x000ee80000300a00 */
[----:B------:R-:W3:Y:S04]  /*22fa0*/  LDL.LU.64 R88, [R1+0x648] ;  /* 0x0006480001587983 */ /* 0x000ee80000300a00 */
[----:B------:R1:W-:Y:S04]  /*22fb0*/  STL.64 [R1+0x150], R46 ;  /* 0x0001502e01007387 */ /* 0x0003e80000100a00 */
[----:B------:R-:W3:Y:S04]  /*22fc0*/  LDL.LU.64 R96, [R1+0x650] ;  /* 0x0006500001607983 */ /* 0x000ee80000300a00 */
[----:B------:R-:W-:Y:S04]  /*22fd0*/  STL.64 [R1+0x168], R82 ;  /* 0x0001685201007387 */ /* 0x000fe80000100a00 */
[----:B------:R-:W3:Y:S01]  /*22fe0*/  LDL.LU.64 R76, [R1+0x658] ;  /* 0x00065800014c7983 */ /* 0x000ee20000300a00 */
[----:B--2---:R-:W-:-:S04]  /*22ff0*/  IMAD.WIDE R66, R251, 0x4, R66 ;  /* 0x00000004fb427825 */ /* 0x004fc800078e0242 */
[C---:B-1----:R-:W-:Y:S01]  /*23000*/  IMAD.WIDE R46, R251.reuse, 0x4, R74 ;  /* 0x00000004fb2e7825 */ /* 0x042fe200078e024a */
[----:B------:R-:W-:Y:S04]  /*23010*/  STL.64 [R1+0x160], R66 ;  /* 0x0001604201007387 */ /* 0x000fe80000100a00 */
[----:B------:R1:W-:Y:S01]  /*23020*/  STL.64 [R1+0x148], R46 ;  /* 0x0001482e01007387 */ /* 0x0003e20000100a00 */
[----:B------:R-:W-:-:S03]  /*23030*/  IMAD.WIDE R50, R251, 0x4, R60 ;  /* 0x00000004fb327825 */ /* 0x000fc600078e023c */
[----:B------:R-:W2:Y:S01]  /*23040*/  LDL.LU.64 R74, [R1+0x670] ;  /* 0x00067000014a7983 */ /* 0x000ea20000300a00 */
[----:B-1----:R-:W-:-:S03]  /*23050*/  IMAD.WIDE R46, R251, 0x4, R62 ;  /* 0x00000004fb2e7825 */ /* 0x002fc600078e023e */
[----:B------:R-:W2:Y:S04]  /*23060*/  LDL.LU.64 R62, [R1+0x680] ;  /* 0x00068000013e7983 */ /* 0x000ea80000300a00 */
[----:B------:R1:W-:Y:S04]  /*23070*/  STL.64 [R1+0x140], R46 ;  /* 0x0001402e01007387 */ /* 0x0003e80000100a00 */
[----:B------:R-:W2:Y:S04]  /*23080*/  LDL.LU.64 R60, [R1+0x7d0] ;  /* 0x0007d000013c7983 */ /* 0x000ea80000300a00 */
[----:B------:R-:W-:Y:S01]  /*23090*/  STL.64 [R1+0x138], R50 ;  /* 0x0001383201007387 */ /* 0x000fe20000100a00 */
[----:B-1----:R-:W-:-:S03]  /*230a0*/  IMAD.WIDE R46, R251, 0x4, R202 ;  /* 0x00000004fb2e7825 */ /* 0x002fc600078e02ca */
[----:B------:R-:W2:Y:S04]  /*230b0*/  LDL.LU.64 R202, [R1+0x7c8] ;  /* 0x0007c80001ca7983 */ /* 0x000ea80000300a00 */
[----:B------:R1:W-:Y:S01]  /*230c0*/  STL.64 [R1+0x130], R46 ;  /* 0x0001302e01007387 */ /* 0x0003e20000100a00 */
[----:B------:R-:W-:-:S04]  /*230d0*/  IMAD.WIDE R80, R251, 0x4, R80 ;  /* 0x00000004fb507825 */ /* 0x000fc800078e0250 */
[C---:B-1----:R-:W-:Y:S02]  /*230e0*/  IMAD.WIDE R46, R251.reuse, 0x4, R94 ;  /* 0x00000004fb2e7825 */ /* 0x042fe400078e025e */
[----:B------:R-:W2:Y:S04]  /*230f0*/  LDL.LU.64 R94, [R1+0x7c0] ;  /* 0x0007c000015e7983 */ /* 0x000ea80000300a00 */
[----:B------:R1:W-:Y:S04]  /*23100*/  STL.64 [R1+0x120], R46 ;  /* 0x0001202e01007387 */ /* 0x0003e80000100a00 */
[----:B------:R-:W2:Y:S01]  /*23110*/  LDL.LU.64 R98, [R1+0x698] ;  /* 0x0006980001627983 */ /* 0x000ea20000300a00 */
[----:B------:R-:W-:-:S04]  /*23120*/  IMAD.WIDE R54, R251, 0x4, R54 ;  /* 0x00000004fb367825 */ /* 0x000fc800078e0236 */
[C---:B-1----:R-:W-:Y:S02]  /*23130*/  IMAD.WIDE R46, R251.reuse, 0x4, R72 ;  /* 0x00000004fb2e7825 */ /* 0x042fe400078e0248 */
[----:B------:R-:W2:Y:S04]  /*23140*/  LDL.LU.64 R72, [R1+0x6a0] ;  /* 0x0006a00001487983 */ /* 0x000ea80000300a00 */
[----:B------:R-:W-:Y:S01]  /*23150*/  STL.64 [R1+0x128], R80 ;  /* 0x0001285001007387 */ /* 0x000fe20000100a00 */
[----:B------:R-:W-:-:S03]  /*23160*/  IMAD.WIDE R92, R251, 0x4, R102 ;  /* 0x00000004fb5c7825 */ /* 0x000fc600078e0266 */
[----:B------:R-:W-:Y:S04]  /*23170*/  STL.64 [R1+0x118], R54 ;  /* 0x0001183601007387 */ /* 0x000fe80000100a00 */
[----:B------:R-:W-:Y:S01]  /*23180*/  STL.64 [R1+0x108], R92 ;  /* 0x0001085c01007387 */ /* 0x000fe20000100a00 */
[----:B------:R-:W-:-:S04]  /*23190*/  IMAD.WIDE R50, R251, 0x4, R124 ;  /* 0x00000004fb327825 */ /* 0x000fc800078e027c */
[C---:B------:R-:W-:Y:S01]  /*231a0*/  IMAD.WIDE R90, R251.reuse, 0x4, R90 ;  /* 0x00000004fb5a7825 */ /* 0x040fe200078e025a */
[----:B------:R1:W-:Y:S04]  /*231b0*/  STL.64 [R1+0x100], R50 ;  /* 0x0001003201007387 */ /* 0x0003e80000100a00 */
[----:B------:R-:W-:Y:S01]  /*231c0*/  STL.64 [R1+0x110], R46 ;  /* 0x0001102e01007387 */ /* 0x000fe20000100a00 */
[----:B----4-:R-:W-:-:S04]  /*231d0*/  IMAD.WIDE R78, R251, 0x4, R78 ;  /* 0x00000004fb4e7825 */ /* 0x010fc800078e024e */
[C---:B-1----:R-:W-:Y:S01]  /*231e0*/  IMAD.WIDE R50, R251.reuse, 0x4, R100 ;  /* 0x00000004fb327825 */ /* 0x042fe200078e0264 */
[----:B------:R-:W-:Y:S03]  /*231f0*/  STL.64 [R1+0xf8], R90 ;  /* 0x0000f85a01007387 */ /* 0x000fe60000100a00 */
[C---:B------:R-:W-:Y:S01]  /*23200*/  IMAD.WIDE R64, R251.reuse, 0x4, R64 ;  /* 0x00000004fb407825 */ /* 0x040fe200078e0240 */
[----:B------:R1:W-:Y:S04]  /*23210*/  STL.64 [R1+0xf0], R50 ;  /* 0x0000f03201007387 */ /* 0x0003e80000100a00 */
[----:B------:R-:W4:Y:S04]  /*23220*/  LDL.LU.64 R100, [R1+0x6b0] ;  /* 0x0006b00001647983 */ /* 0x000f280000300a00 */
[----:B------:R-:W-:Y:S01]  /*23230*/  STL.64 [R1+0xe8], R78 ;  /* 0x0000e84e01007387 */ /* 0x000fe20000100a00 */
[----:B---3--:R-:W-:-:S05]  /*23240*/  IMAD.WIDE R88, R251, 0x4, R88 ;  /* 0x00000004fb587825 */ /* 0x008fca00078e0258 */
[----:B------:R-:W-:Y:S01]  /*23250*/  STL.64 [R1+0xd0], R88 ;  /* 0x0000d05801007387 */ /* 0x000fe20000100a00 */
[----:B-1----:R-:W-:-:S03]  /*23260*/  IMAD.WIDE R50, R251, 0x4, R96 ;  /* 0x00000004fb327825 */ /* 0x002fc600078e0260 */
[----:B------:R-:W3:Y:S01]  /*23270*/  LDL.LU.64 R96, [R1+0x6b8] ;  /* 0x0006b80001607983 */ /* 0x000ee20000300a00 */
[----:B------:R-:W-:-:S03]  /*23280*/  IMAD.WIDE R52, R251, 0x4, R52 ;  /* 0x00000004fb347825 */ /* 0x000fc600078e0234 */
[----:B------:R-:W-:Y:S04]  /*23290*/  STL.64 [R1+0xe0], R64 ;  /* 0x0000e04001007387 */ /* 0x000fe80000100a00 */
[----:B------:R1:W-:Y:S04]  /*232a0*/  STL.64 [R1+0xc8], R50 ;  /* 0x0000c83201007387 */ /* 0x0003e80000100a00 */
[----:B------:R-:W-:Y:S01]  /*232b0*/  STL.64 [R1+0xd8], R52 ;  /* 0x0000d83401007387 */ /* 0x000fe20000100a00 */
[----:B-1----:R-:W-:-:S05]  /*232c0*/  IMAD.WIDE R50, R251, 0x4, R76 ;  /* 0x00000004fb327825 */ /* 0x002fca00078e024c */
[----:B------:R1:W-:Y:S04]  /*232d0*/  STL.64 [R1+0xc0], R50 ;  /* 0x0000c03201007387 */ /* 0x0003e80000100a00 */
[----:B------:R-:W3:Y:S01]  /*232e0*/  LDL.LU.64 R88, [R1+0x6c0] ;  /* 0x0006c00001587983 */ /* 0x000ee20000300a00 */
[----:B--2---:R-:W-:-:S04]  /*232f0*/  IMAD.WIDE R74, R251, 0x4, R74 ;  /* 0x00000004fb4a7825 */ /* 0x004fc800078e024a */
[C---:B-1----:R-:W-:Y:S01]  /*23300*/  IMAD.WIDE R50, R251.reuse, 0x4, R62 ;  /* 0x00000004fb327825 */ /* 0x042fe200078e023e */
[----:B------:R1:W-:Y:S03]  /*23310*/  STL.64 [R1+0xb8], R74 ;  /* 0x0000b84a01007387 */ /* 0x0003e60000100a00 */
[C---:B------:R-:W-:Y:S01]  /*23320*/  IMAD.WIDE R76, R251.reuse, 0x4, R60 ;  /* 0x00000004fb4c7825 */ /* 0x040fe200078e023c */
[----:B------:R2:W-:Y:S03]  /*23330*/  STL.64 [R1+0xb0], R50 ;  /* 0x0000b03201007387 */ /* 0x0005e60000100a00 */
[C---:B------:R-:W-:Y:S01]  /*23340*/  IMAD.WIDE R62, R251.reuse, 0x4, R202 ;  /* 0x00000004fb3e7825 */ /* 0x040fe200078e02ca */
[----:B-1----:R-:W3:Y:S04]  /*23350*/  LDL.LU.64 R74, [R1+0xdc8] ;  /* 0x000dc800014a7983 */ /* 0x002ee80000300a00 */
[----:B------:R-:W3:Y:S04]  /*23360*/  LDL.LU.64 R60, [R1+0xdc0] ;  /* 0x000dc000013c7983 */ /* 0x000ee80000300a00 */
[----:B------:R-:W3:Y:S01]  /*23370*/  LDL.LU.64 R202, [R1+0xdb8] ;  /* 0x000db80001ca7983 */ /* 0x000ee20000300a00 */
[----:B--2---:R-:W-:-:S03]  /*23380*/  IMAD.WIDE R50, R251, 0x4, R94 ;  /* 0x00000004fb327825 */ /* 0x004fc600078e025e */
[----:B------:R-:W2:Y:S04]  /*23390*/  LDL.LU.64 R94, [R1+0x6d0] ;  /* 0x0006d000015e7983 */ /* 0x000ea80000300a00 */
[----:B------:R-:W2:Y:S01]  /*233a0*/  LDL.LU.64 R118, [R1+0x6e0] ;  /* 0x0006e00001767983 */ /* 0x000ea20000300a00 */
[----:B------:R-:W-:-:S03]  /*233b0*/  IMAD.WIDE R90, R251, 0x4, R98 ;  /* 0x00000004fb5a7825 */ /* 0x000fc600078e0262 */
[----:B------:R-:W-:Y:S04]  /*233c0*/  STL.64 [R1+0xa8], R76 ;  /* 0x0000a84c01007387 */ /* 0x000fe80000100a00 */
[----:B------:R-:W-:Y:S04]  /*233d0*/  STL.64 [R1+0x90], R90 ;  /* 0x0000905a01007387 */ /* 0x000fe80000100a00 */
[----:B------:R-:W2:Y:S04]  /*233e0*/  LDL.LU.64 R114, [R1+0x6f0] ;  /* 0x0006f00001727983 */ /* 0x000ea80000300a00 */
[----:B------:R-:W2:Y:S01]  /*233f0*/  LDL.LU.64 R132, [R1+0x6f8] ;  /* 0x0006f80001847983 */ /* 0x000ea20000300a00 */
[----:B------:R-:W-:-:S05]  /*23400*/  IMAD.WIDE R72, R251, 0x4, R72 ;  /* 0x00000004fb487825 */ /* 0x000fca00078e0248 */
[----:B------:R1:W-:Y:S04]  /*23410*/  STL.64 [R1+0x88], R72 ;  /* 0x0000884801007387 */ /* 0x0003e80000100a00 */
[----:B------:R-:W2:Y:S04]  /*23420*/  LDL.LU.64 R138, [R1+0x700] ;  /* 0x00070000018a7983 */ /* 0x000ea80000300a00 */
[----:B-1----:R-:W2:Y:S04]  /*23430*/  LDL.LU.64 R72, [R1+0xde0] ;  /* 0x000de00001487983 */ /* 0x002ea80000300a00 */
[----:B------:R-:W2:Y:S04]  /*23440*/  LDL.LU.64 R112, [R1+0xdd8] ;  /* 0x000dd80001707983 */ /* 0x000ea80000300a00 */
[----:B------:R-:W2:Y:S04]  /*23450*/  LDL.LU.64 R106, [R1+0xdd0] ;  /* 0x000dd000016a7983 */ /* 0x000ea80000300a00 */
[----:B------:R-:W2:Y:S04]  /*23460*/  LDL.LU.64 R128, [R1+0x718] ;  /* 0x0007180001807983 */ /* 0x000ea80000300a00 */
[----:B------:R-:W-:Y:S04]  /*23470*/  STL.64 [R1+0xa0], R62 ;  /* 0x0000a03e01007387 */ /* 0x000fe80000100a00 */
[----:B------:R-:W2:Y:S04]  /*23480*/  LDL.LU.64 R104, [R1+0x738] ;  /* 0x0007380001687983 */ /* 0x000ea80000300a00 */
[----:B------:R-:W2:Y:S01]  /*23490*/  LDL.LU.64 R108, [R1+0x730] ;  /* 0x00073000016c7983 */ /* 0x000ea20000300a00 */
[----:B----4-:R-:W-:-:S05]  /*234a0*/  IMAD.WIDE R90, R251, 0x4, R100 ;  /* 0x00000004fb5a7825 */ /* 0x010fca00078e0264 */
[----:B------:R3:W-:Y:S04]  /*234b0*/  STL.64 [R1+0x80], R90 ;  /* 0x0000805a01007387 */ /* 0x0007e80000100a00 */
[----:B------:R-:W4:Y:S04]  /*234c0*/  LDL.LU.64 R92, [R1+0xdf0] ;  /* 0x000df000015c7983 */ /* 0x000f280000300a00 */
[----:B------:R-:W4:Y:S04]  /*234d0*/  LDL.LU.64 R100, [R1+0xde8] ;  /* 0x000de80001647983 */ /* 0x000f280000300a00 */
[----:B------:R-:W-:Y:S04]  /*234e0*/  STL.64 [R1+0x98], R50 ;  /* 0x0000983201007387 */ /* 0x000fe80000100a00 */
[----:B------:R-:W4:Y:S01]  /*234f0*/  LDL.LU.64 R102, [R1+0x740] ;  /* 0x0007400001667983 */ /* 0x000f220000300a00 */
[----:B---3--:R-:W-:-:S03]  /*23500*/  IMAD.WIDE R90, R251, 0x4, R96 ;  /* 0x00000004fb5a7825 */ /* 0x008fc600078e0260 */
[----:B------:R-:W3:Y:S04]  /*23510*/  LDL.LU.64 R124, [R1+0x710] ;  /* 0x00071000017c7983 */ /* 0x000ee80000300a00 */
[----:B------:R1:W-:Y:S04]  /*23520*/  STL.64 [R1+0x78], R90 ;  /* 0x0000785a01007387 */ /* 0x0003e80000100a00 */
[----:B-1----:R-:W3:Y:S04]  /*23530*/  LDL.LU.64 R90, [R1+0x708] ;  /* 0x00070800015a7983 */ /* 0x002ee80000300a00 */
[----:B------:R-:W3:Y:S04]  /*23540*/  LDL.LU.64 R96, [R1+0x6e8] ;  /* 0x0006e80001607983 */ /* 0x000ee80000300a00 */
[----:B------:R-:W3:Y:S01]  /*23550*/  LDL.LU.64 R98, [R1+0x6d8] ;  /* 0x0006d80001627983 */ /* 0x000ee20000300a00 */
[----:B------:R-:W-:-:S05]  /*23560*/  IMAD.WIDE R88, R251, 0x4, R88 ;  /* 0x00000004fb587825 */ /* 0x000fca00078e0258 */
[----:B------:R1:W-:Y:S04]  /*23570*/  STL.64 [R1+0x70], R88 ;  /* 0x0000705801007387 */ /* 0x0003e80000100a00 */
[----:B-1----:R-:W3:Y:S01]  /*23580*/  LDL.LU.64 R88, [R1+0x6c8] ;  /* 0x0006c80001587983 */ /* 0x002ee20000300a00 */
[----:B------:R-:W-:-:S04]  /*23590*/  IMAD.WIDE R74, R251, 0x4, R74 ;  /* 0x00000004fb4a7825 */ /* 0x000fc800078e024a */
[C---:B------:R-:W-:Y:S02]  /*235a0*/  IMAD.WIDE R116, R251.reuse, 0x4, R202 ;  /* 0x00000004fb747825 */ /* 0x040fe400078e02ca */
[----:B------:R-:W3:Y:S04]  /*235b0*/  LDL.LU.64 R202, [R1+0xe00] ;  /* 0x000e000001ca7983 */ /* 0x000ee80000300a00 */
[----:B------:R1:W-:Y:S01]  /*235c0*/  STL.64 [R1+0x58], R116 ;  /* 0x0000587401007387 */ /* 0x0003e20000100a00 */
[----:B--2---:R-:W-:-:S03]  /*235d0*/  IMAD.WIDE R110, R251, 0x4, R94 ;  /* 0x00000004fb6e7825 */ /* 0x004fc600078e025e */
[----:B------:R-:W2:Y:S01]  /*235e0*/  LDL.LU.64 R94, [R1+0xdf8] ;  /* 0x000df800015e7983 */ /* 0x000ea20000300a00 */
[----:B------:R-:W-:-:S03]  /*235f0*/  IMAD.WIDE R60, R251, 0x4, R60 ;  /* 0x00000004fb3c7825 */ /* 0x000fc600078e023c */
[----:B------:R-:W-:Y:S04]  /*23600*/  STL.64 [R1+0x68], R74 ;  /* 0x0000684a01007387 */ /* 0x000fe80000100a00 */
[----:B------:R1:W-:Y:S04]  /*23610*/  STL.64 [R1+0x50], R110 ;  /* 0x0000506e01007387 */ /* 0x0003e80000100a00 */
[----:B------:R-:W-:Y:S01]  /*23620*/  STL.64 [R1+0x60], R60 ;  /* 0x0000603c01007387 */ /* 0x000fe20000100a00 */
[----:B-1----:R-:W-:-:S04]  /*23630*/  IMAD.WIDE R116, R251, 0x4, R114 ;  /* 0x00000004fb747825 */ /* 0x002fc800078e0272 */
[----:B------:R-:W-:-:S04]  /*23640*/  IMAD.WIDE R110, R251, 0x4, R118 ;  /* 0x00000004fb6e7825 */ /* 0x000fc800078e0276 */
[C---:B------:R-:W-:Y:S01]  /*23650*/  IMAD.WIDE R114, R251.reuse, 0x4, R132 ;  /* 0x00000004fb727825 */ /* 0x040fe200078e0284 */
[----:B------:R1:W-:Y:S04]  /*23660*/  STL.64 [R1+0x48], R110 ;  /* 0x0000486e01007387 */ /* 0x0003e80000100a00 */
[----:B------:R-:W-:Y:S04]  /*23670*/  STL.64 [R1+0x40], R116 ;  /* 0x0000407401007387 */ /* 0x000fe80000100a00 */
[----:B------:R-:W-:Y:S01]  /*23680*/  STL.64 [R1+0x38], R114 ;  /* 0x0000387201007387 */ /* 0x000fe20000100a00 */
[----:B-1----:R-:W-:-:S05]  /*23690*/  IMAD.WIDE R110, R251, 0x4, R138 ;  /* 0x00000004fb6e7825 */ /* 0x002fca00078e028a */
[----:B------:R1:W-:Y:S01]  /*236a0*/  STL.64 [R1+0x30], R110 ;  /* 0x0000306e01007387 */ /* 0x0003e20000100a00 */
[----:B------:R-:W-:-:S04]  /*236b0*/  IMAD.WIDE R72, R251, 0x4, R72 ;  /* 0x00000004fb487825 */ /* 0x000fc800078e0248 */
[----:B------:R-:W-:-:S04]  /*236c0*/  IMAD.WIDE R112, R251, 0x4, R112 ;  /* 0x00000004fb707825 */ /* 0x000fc800078e0270 */
[C---:B-1----:R-:W-:Y:S01]  /*236d0*/  IMAD.WIDE R110, R251.reuse, 0x4, R106 ;  /* 0x00000004fb6e7825 */ /* 0x042fe200078e026a */
[----:B------:R1:W-:Y:S03]  /*236e0*/  STL.64 [R1+0x20], R112 ;  /* 0x0000207001007387 */ /* 0x0003e60000100a00 */
[C---:B------:R-:W-:Y:S01]  /*236f0*/  IMAD.WIDE R106, R251.reuse, 0x4, R128 ;  /* 0x00000004fb6a7825 */ /* 0x040fe200078e0280 */
[----:B------:R-:W-:Y:S04]  /*23700*/  STL.64 [R1+0x28], R72 ;  /* 0x0000284801007387 */ /* 0x000fe80000100a00 */
[----:B------:R-:W-:Y:S04]  /*23710*/  STL.64 [R1+0x18], R110 ;  /* 0x0000186e01007387 */ /* 0x000fe80000100a00 */
[----:B------:R2:W-:Y:S01]  /*23720*/  STL.64 [R1+0x10], R106 ;  /* 0x0000106a01007387 */ /* 0x0005e20000100a00 */
[----:B------:R-:W-:-:S04]  /*23730*/  IMAD.WIDE R236, R251, 0x4, R108 ;  /* 0x00000004fbec7825 */ /* 0x000fc800078e026c */
[C---:B----4-:R-:W-:Y:S02]  /*23740*/  IMAD.WIDE R232, R251.reuse, 0x4, R100 ;  /* 0x00000004fbe87825 */ /* 0x050fe400078e0264 */
[----:B------:R-:W4:Y:S02]  /*23750*/  LDL.LU.64 R100, [R1+0x6a8] ;  /* 0x0006a80001647983 */ /* 0x000f240000300a00 */
[C---:B---3--:R-:W-:Y:S02]  /*23760*/  IMAD.WIDE R224, R251.reuse, 0x4, R96 ;  /* 0x00000004fbe07825 */ /* 0x048fe400078e0260 */
[----:B------:R-:W3:Y:S02]  /*23770*/  LDL.LU.64 R96, [R1+0x690] ;  /* 0x0006900001607983 */ /* 0x000ee40000300a00 */
[C---:B------:R-:W-:Y:S02]  /*23780*/  IMAD.WIDE R222, R251.reuse, 0x4, R98 ;  /* 0x00000004fbde7825 */ /* 0x040fe400078e0262 */
[----:B------:R-:W3:Y:S04]  /*23790*/  LDL.LU.64 R98, [R1+0x688] ;  /* 0x0006880001627983 */ /* 0x000ee80000300a00 */
[----:B------:R-:W3:Y:S01]  /*237a0*/  LDL.LU.64 R108, [R1+0x678] ;  /* 0x00067800016c7983 */ /* 0x000ee20000300a00 */
[----:B------:R-:W-:-:S03]  /*237b0*/  IMAD.WIDE R220, R251, 0x4, R88 ;  /* 0x00000004fbdc7825 */ /* 0x000fc600078e0258 */
[----:B------:R-:W3:Y:S04]  /*237c0*/  LDL.LU.64 R88, [R1+0x668] ;  /* 0x0006680001587983 */ /* 0x000ee80000300a00 */
[----:B-1----:R-:W3:Y:S01]  /*237d0*/  LDL.LU.64 R112, [R1+0x640] ;  /* 0x0006400001707983 */ /* 0x002ee20000300a00 */
[----:B------:R-:W-:-:S04]  /*237e0*/  IMAD.WIDE R228, R251, 0x4, R124 ;  /* 0x00000004fbe47825 */ /* 0x000fc800078e027c */
[C---:B------:R-:W-:Y:S02]  /*237f0*/  IMAD.WIDE R218, R251.reuse, 0x4, R202 ;  /* 0x00000004fbda7825 */ /* 0x040fe400078e02ca */
[----:B------:R-:W3:Y:S04]  /*23800*/  LDL.LU.64 R202, [R1+0xe10] ;  /* 0x000e100001ca7983 */ /* 0x000ee80000300a00 */
        /* <DEDUP_REMOVED lines=10> */
[----:B------:R-:W3:Y:S01]  /*238b0*/  LDL.LU.64 R136, [R1+0x560] ;  /* 0x0005600001887983 */ /* 0x000ee20000300a00 */
[----:B--2---:R-:W-:-:S03]  /*238c0*/  IMAD.WIDE R216, R251, 0x4, R94 ;  /* 0x00000004fbd87825 */ /* 0x004fc600078e025e */
[----:B------:R-:W2:Y:S04]  /*238d0*/  LDL.LU.64 R138, [R1+0x548] ;  /* 0x00054800018a7983 */ /* 0x000ea80000300a00 */
[----:B------:R-:W2:Y:S01]  /*238e0*/  LDL.LU.64 R140, [R1+0x538] ;  /* 0x00053800018c7983 */ /* 0x000ea20000300a00 */
[----:B------:R-:W-:-:S03]  /*238f0*/  IMAD.WIDE R234, R251, 0x4, R92 ;  /* 0x00000004fbea7825 */ /* 0x000fc600078e025c */
[----:B------:R-:W2:Y:S01]  /*23900*/  LDL.LU.64 R142, [R1+0x528] ;  /* 0x00052800018e7983 */ /* 0x000ea20000300a00 */
[----:B------:R-:W-:-:S03]  /*23910*/  IMAD.WIDE R230, R251, 0x4, R102 ;  /* 0x00000004fbe67825 */ /* 0x000fc600078e0266 */
[----:B------:R-:W2:Y:S01]  /*23920*/  LDL.LU.64 R148, [R1+0x508] ;  /* 0x0005080001947983 */ /* 0x000ea20000300a00 */
[----:B------:R-:W-:-:S03]  /*23930*/  IMAD.WIDE R226, R251, 0x4, R90 ;  /* 0x00000004fbe27825 */ /* 0x000fc600078e025a */
[----:B------:R-:W2:Y:S01]  /*23940*/  LDL.LU.64 R94, [R1+0xe30] ;  /* 0x000e3000015e7983 */ /* 0x000ea20000300a00 */
[----:B------:R-:W-:-:S03]  /*23950*/  IMAD.WIDE R238, R251, 0x4, R104 ;  /* 0x00000004fbee7825 */ /* 0x000fc600078e0268 */
[----:B------:R-:W2:Y:S04]  /*23960*/  LDL.LU.64 R158, [R1+0xe28] ;  /* 0x000e2800019e7983 */ /* 0x000ea80000300a00 */
[----:B------:R-:W2:Y:S04]  /*23970*/  LDL.LU.64 R92, [R1+0x4d8] ;  /* 0x0004d800015c7983 */ /* 0x000ea80000300a00 */
[----:B------:R-:W2:Y:S01]  /*23980*/  LDL.LU.64 R90, [R1+0x4c8] ;  /* 0x0004c800015a7983 */ /* 0x000ea20000300a00 */
[----:B----4-:R-:W-:-:S03]  /*23990*/  IMAD.WIDE R102, R251, 0x4, R100 ;  /* 0x00000004fb667825 */ /* 0x010fc600078e0264 */
[----:B------:R-:W4:Y:S01]  /*239a0*/  LDL.LU.64 R100, [R1+0x4b8] ;  /* 0x0004b80001647983 */ /* 0x000f220000300a00 */
[----:B---3--:R-:W-:-:S03]  /*239b0*/  IMAD.WIDE R104, R251, 0x4, R96 ;  /* 0x00000004fb687825 */ /* 0x008fc600078e0260 */
[----:B------:R-:W3:Y:S01]  /*239c0*/  LDL.LU.64 R96, [R1+0x4b0] ;  /* 0x0004b00001607983 */ /* 0x000ee20000300a00 */
[----:B------:R-:W-:-:S03]  /*239d0*/  IMAD.WIDE R106, R251, 0x4, R98 ;  /* 0x00000004fb6a7825 */ /* 0x000fc600078e0262 */
[----:B------:R-:W3:Y:S01]  /*239e0*/  LDL.LU.64 R98, [R1+0x4a8] ;  /* 0x0004a80001627983 */ /* 0x000ee20000300a00 */
[----:B------:R-:W-:-:S03]  /*239f0*/  IMAD.WIDE R110, R251, 0x4, R88 ;  /* 0x00000004fb6e7825 */ /* 0x000fc600078e0258 */
[----:B------:R-:W3:Y:S01]  /*23a00*/  LDL.LU.64 R88, [R1+0x498] ;  /* 0x0004980001587983 */ /* 0x000ee20000300a00 */
[----:B------:R-:W-:-:S03]  /*23a10*/  IMAD.WIDE R114, R251, 0x4, R202 ;  /* 0x00000004fb727825 */ /* 0x000fc600078e02ca */
[----:B------:R-:W3:Y:S01]  /*23a20*/  LDL.LU.64 R202, [R1+0xe40] ;  /* 0x000e400001ca7983 */ /* 0x000ee20000300a00 */
[----:B--2---:R-:W-:-:S03]  /*23a30*/  IMAD.WIDE R146, R251, 0x4, R94 ;  /* 0x00000004fb927825 */ /* 0x004fc600078e025e */
[----:B------:R-:W2:Y:S01]  /*23a40*/  LDL.LU.64 R94, [R1+0xe38] ;  /* 0x000e3800015e7983 */ /* 0x000ea20000300a00 */
[----:B------:R-:W-:-:S04]  /*23a50*/  IMAD.WIDE R150, R251, 0x4, R92 ;  /* 0x00000004fb967825 */ /* 0x000fc800078e025c */
[C---:B----4-:R-:W-:Y:S02]  /*23a60*/  IMAD.WIDE R154, R251.reuse, 0x4, R100 ;  /* 0x00000004fb9a7825 */ /* 0x050fe400078e0264 */
[----:B------:R-:W4:Y:S02]  /*23a70*/  LDL.LU.64 R100, [R1+0x480] ;  /* 0x0004800001647983 */ /* 0x000f240000300a00 */
[C---:B---3--:R-:W-:Y:S02]  /*23a80*/  IMAD.WIDE R156, R251.reuse, 0x4, R96 ;  /* 0x00000004fb9c7825 */ /* 0x048fe400078e0260 */
[----:B------:R-:W3:Y:S04]  /*23a90*/  LDL.LU.64 R96, [R1+0x478] ;  /* 0x0004780001607983 */ /* 0x000ee80000300a00 */
[----:B------:R-:W3:Y:S04]  /*23aa0*/  LDL.LU.64 R172, [R1+0x470] ;  /* 0x0004700001ac7983 */ /* 0x000ee80000300a00 */
[----:B------:R-:W3:Y:S04]  /*23ab0*/  LDL.LU.64 R92, [R1+0x468] ;  /* 0x00046800015c7983 */ /* 0x000ee80000300a00 */
[----:B------:R-:W3:Y:S01]  /*23ac0*/  LDL.LU.64 R174, [R1+0x458] ;  /* 0x0004580001ae7983 */ /* 0x000ee20000300a00 */
[----:B------:R-:W-:-:S03]  /*23ad0*/  IMAD.WIDE R160, R251, 0x4, R88 ;  /* 0x00000004fba07825 */ /* 0x000fc600078e0258 */
        /* <DEDUP_REMOVED lines=9> */
[----:B------:R-:W-:-:S03]  /*23b70*/  IMAD.WIDE R162, R251, 0x4, R202 ;  /* 0x00000004fba27825 */ /* 0x000fc600078e02ca */
[----:B------:R-:W3:Y:S04]  /*23b80*/  LDL.LU.64 R194, [R1+0xe60] ;  /* 0x000e600001c27983 */ /* 0x000ee80000300a00 */
[----:B------:R-:W3:Y:S04]  /*23b90*/  LDL.LU.64 R196, [R1+0xe58] ;  /* 0x000e580001c47983 */ /* 0x000ee80000300a00 */
[----:B------:R-:W3:Y:S01]  /*23ba0*/  LDL.LU.64 R198, [R1+0x770] ;  /* 0x0007700001c67983 */ /* 0x000ee20000300a00 */
[----:B------:R-:W-:-:S03]  /*23bb0*/  IMAD.WIDE R144, R251, 0x4, R148 ;  /* 0x00000004fb907825 */ /* 0x000fc600078e0294 */
[----:B------:R-:W3:Y:S01]  /*23bc0*/  LDL.LU.64 R200, [R1+0x768] ;  /* 0x0007680001c87983 */ /* 0x000ee20000300a00 */
[----:B------:R-:W-:-:S03]  /*23bd0*/  IMAD.WIDE R148, R251, 0x4, R158 ;  /* 0x00000004fb947825 */ /* 0x000fc600078e029e */
[----:B------:R-:W3:Y:S01]  /*23be0*/  LDL.LU.64 R202, [R1+0x760] ;  /* 0x0007600001ca7983 */ /* 0x000ee20000300a00 */
[----:B------:R-:W-:-:S03]  /*23bf0*/  IMAD.WIDE R158, R251, 0x4, R98 ;  /* 0x00000004fb9e7825 */ /* 0x000fc600078e0262 */
[----:B------:R-:W3:Y:S04]  /*23c00*/  LDL.LU.64 R204, [R1+0x758] ;  /* 0x0007580001cc7983 */ /* 0x000ee80000300a00 */
[----:B------:R-:W3:Y:S01]  /*23c10*/  LDL.LU.64 R206, [R1+0x750] ;  /* 0x0007500001ce7983 */ /* 0x000ee20000300a00 */
[----:B------:R-:W-:-:S03]  /*23c20*/  IMAD.WIDE R152, R251, 0x4, R90 ;  /* 0x00000004fb987825 */ /* 0x000fc600078e025a */
[----:B------:R-:W3:Y:S04]  /*23c30*/  LDL.LU.64 R208, [R1+0x748] ;  /* 0x0007480001d07983 */ /* 0x000ee80000300a00 */
[----:B------:R-:W3:Y:S04]  /*23c40*/  LDL.LU.64 R212, [R1+0xe88] ;  /* 0x000e880001d47983 */ /* 0x000ee80000300a00 */
[----:B------:R-:W3:Y:S01]  /*23c50*/  LDL.LU.64 R98, [R1+0xe78] ;  /* 0x000e780001627983 */ /* 0x000ee20000300a00 */
[----:B--2---:R-:W-:-:S03]  /*23c60*/  IMAD.WIDE R164, R251, 0x4, R94 ;  /* 0x00000004fba47825 */ /* 0x004fc600078e025e */
[----:B------:R-:W2:Y:S04]  /*23c70*/  LDL.LU.64 R94, [R1+0xe70] ;  /* 0x000e7000015e7983 */ /* 0x000ea80000300a00 */
[----:B------:R-:W2:Y:S01]  /*23c80*/  LDL.LU.64 R90, [R1+0xe68] ;  /* 0x000e6800015a7983 */ /* 0x000ea20000300a00 */
[----:B----4-:R-:W-:-:S03]  /*23c90*/  IMAD.WIDE R166, R251, 0x4, R100 ;  /* 0x00000004fba67825 */ /* 0x010fc600078e0264 */
[----:B------:R-:W4:Y:S01]  /*23ca0*/  LDL.LU.64 R100, [R1+0xea0] ;  /* 0x000ea00001647983 */ /* 0x000f220000300a00 */
[----:B---3--:R-:W-:-:S03]  /*23cb0*/  IMAD.WIDE R168, R251, 0x4, R96 ;  /* 0x00000004fba87825 */ /* 0x008fc600078e0260 */
[----:B------:R-:W3:Y:S01]  /*23cc0*/  LDL.LU.64 R96, [R1+0xe98] ;  /* 0x000e980001607983 */ /* 0x000ee20000300a00 */
[----:B------:R-:W-:-:S04]  /*23cd0*/  IMAD.WIDE R170, R251, 0x4, R172 ;  /* 0x00000004fbaa7825 */ /* 0x000fc800078e02ac */
[C---:B------:R-:W-:Y:S02]  /*23ce0*/  IMAD.WIDE R172, R251.reuse, 0x4, R92 ;  /* 0x00000004fbac7825 */ /* 0x040fe400078e025c */
[----:B------:R-:W3:Y:S02]  /*23cf0*/  LDL.LU.64 R92, [R1+0xe90] ;  /* 0x000e9000015c7983 */ /* 0x000ee40000300a00 */
[C---:B------:R-:W-:Y:S02]  /*23d00*/  IMAD.WIDE R176, R251.reuse, 0x4, R88 ;  /* 0x00000004fbb07825 */ /* 0x040fe400078e0258 */
[----:B------:R-:W3:Y:S01]  /*23d10*/  LDL.LU.64 R88, [R1+0xe80] ;  /* 0x000e800001587983 */ /* 0x000ee20000300a00 */
[----:B------:R-:W-:Y:S02]  /*23d20*/  SEL R42, RZ, 0x4, P2 ;  /* 0x00000004ff2a7807 */ /* 0x000fe40001000000 */
[----:B------:R-:W-:Y:S01]  /*23d30*/  ISETP.GE.U32.AND P2, PT, R44, 0x7ffffd82, PT ;  /* 0x7ffffd822c00780c */ /* 0x000fe20003f46070 */
[----:B------:R-:W-:Y:S01]  /*23d40*/  IMAD.WIDE R210, R250, 0x4, R244 ;  /* 0x00000004fad27825 */ /* 0x000fe200078e02f4 */
[----:B------:R-:W1:Y:S01]  /*23d50*/  LDC R44, c[0x0][0x230] ;  /* 0x00008c00ff2c7b82 */ /* 0x000e620000000800 */
[----:B------:R-:W3:Y:S02]  /*23d60*/  LDL.LU.64 R244, [R1+0x1168] ;  /* 0x0011680001f47983 */ /* 0x000ee40000300a00 */
[----:B------:R-:W-:-:S04]  /*23d70*/  IMAD.WIDE R130, R251, 0x4, R130 ;  /* 0x00000004fb827825 */ /* 0x000fc800078e0282 */
[----:B------:R-:W-:-:S04]  /*23d80*/  IMAD.WIDE R212, R250, 0x4, R212 ;  /* 0x00000004fad47825 */ /* 0x000fc800078e02d4 */
[C---:B------:R-:W-:Y:S01]  /*23d90*/  IMAD.WIDE R98, R250.reuse, 0x4, R98 ;  /* 0x00000004fa627825 */ /* 0x040fe200078e0262 */
[----:B------:R-:W-:Y:S03]  /*23da0*/  LDGSTS.E [R243+0x78000], desc[UR8][R212.64], !P1 ;  /* 0x78000000d4f37fae */ /* 0x000fe6000c921848 */
[----:B--2---:R-:W-:-:S04]  /*23db0*/  IMAD.WIDE R94, R250, 0x4, R94 ;  /* 0x00000004fa5e7825 */ /* 0x004fc800078e025e */
[C---:B------:R-:W-:Y:S01]  /*23dc0*/  IMAD.WIDE R90, R250.reuse, 0x4, R90 ;  /* 0x00000004fa5a7825 */ /* 0x040fe200078e025a */
[----:B------:R-:W-:Y:S04]  /*23dd0*/  STL.64 [R1+0x1e8], R212 ;  /* 0x0001e8d401007387 */ /* 0x000fe80000100a00 */
[----:B------:R-:W-:Y:S04]  /*23de0*/  STL.64 [R1+0x1d8], R98 ;  /* 0x0001d86201007387 */ /* 0x000fe80000100a00 */
[----:B------:R-:W-:Y:S01]  /*23df0*/  STL.64 [R1+0x1c8], R94 ;  /* 0x0001c85e01007387 */ /* 0x000fe20000100a00 */
[----:B----4-:R-:W-:-:S05]  /*23e00*/  IMAD.WIDE R100, R250, 0x4, R100 ;  /* 0x00000004fa647825 */ /* 0x010fca00078e0264 */
[----:B------:R-:W-:Y:S04]  /*23e10*/  LDGSTS.E [R243+0x7c000], desc[UR8][R100.64], !P1 ;  /* 0x7c00000064f37fae */ /* 0x000fe8000c921848 */
[----:B------:R-:W-:Y:S04]  /*23e20*/  LDGSTS.E [R243+0x78004], desc[UR8][R98.64], !P0 ;  /* 0x7800400062f37fae */ /* 0x000fe8000c121848 */
[----:B------:R-:W-:Y:S04]  /*23e30*/  STL.64 [R1+0x1e0], R100 ;  /* 0x0001e06401007387 */ /* 0x000fe80000100a00 */
[----:B------:R-:W-:Y:S01]  /*23e40*/  STL.64 [R1+0x1b8], R90 ;  /* 0x0001b85a01007387 */ /* 0x000fe20000100a00 */
[----:B---3--:R-:W-:-:S05]  /*23e50*/  IMAD.WIDE R96, R250, 0x4, R96 ;  /* 0x00000004fa607825 */ /* 0x008fca00078e0260 */
[----:B------:R-:W-:Y:S01]  /*23e60*/  LDGSTS.E [R243+0x7c004], desc[UR8][R96.64], !P0 ;  /* 0x7c00400060f37fae */ /* 0x000fe2000c121848 */
[----:B------:R-:W-:-:S03]  /*23e70*/  IMAD.WIDE R92, R250, 0x4, R92 ;  /* 0x00000004fa5c7825 */ /* 0x000fc600078e025c */
[----:B------:R-:W-:Y:S04]  /*23e80*/  LDGSTS.E [R243+0x78008], desc[UR8][R94.64], !P2 ;  /* 0x780080005ef37fae */ /* 0x000fe8000d121848 */
[----:B------:R-:W-:Y:S04]  /*23e90*/  LDGSTS.E [R243+0x7c008], desc[UR8][R92.64], !P2 ;  /* 0x7c0080005cf37fae */ /* 0x000fe8000d121848 */
[----:B------:R-:W-:Y:S01]  /*23ea0*/  LDGSTS.E [R243+0x7800c], desc[UR8][R90.64], !P6 ;  /* 0x7800c0005af37fae */ /* 0x000fe2000f121848 */
[----:B------:R-:W-:-:S05]  /*23eb0*/  IMAD.WIDE R88, R250, 0x4, R88 ;  /* 0x00000004fa587825 */ /* 0x000fca00078e0258 */
[----:B------:R-:W-:Y:S04]  /*23ec0*/  LDGSTS.E [R243+0x7c00c], desc[UR8][R88.64], !P6 ;  /* 0x7c00c00058f37fae */ /* 0x000fe8000f121848 */
[----:B------:R-:W0:Y:S04]  /*23ed0*/  LDGDEPBAR ;  /* 0x00000000000079af */ /* 0x000e280000000000 */
[----:B------:R-:W-:Y:S04]  /*23ee0*/  LDGSTS.E [R240+0x30000], desc[UR8][R86.64], P5 ;  /* 0x3000000056f07fae */ /* 0x000fe8000a921848 */
[----:B------:R-:W-:Y:S04]  /*23ef0*/  LDGSTS.E [R240+0x30400], desc[UR8][R84.64], P5 ;  /* 0x3040000054f07fae */ /* 0x000fe8000a921848 */
[----:B------:R-:W-:Y:S04]  /*23f00*/  LDGSTS.E [R240+0x30800], desc[UR8][R82.64], P5 ;  /* 0x3080000052f07fae */ /* 0x000fe8000a921848 */
[----:B------:R-:W-:Y:S04]  /*23f10*/  LDGSTS.E [R240+0x30c00], desc[UR8][R80.64], P5 ;  /* 0x30c0000050f07fae */ /* 0x000fe8000a921848 */
[----:B------:R-:W-:Y:S04]  /*23f20*/  LDGSTS.E [R240+0x31000], desc[UR8][R78.64], P5 ;  /* 0x310000004ef07fae */ /* 0x000fe8000a921848 */
[----:B------:R-:W-:Y:S04]  /*23f30*/  STL.64 [R1+0x1d0], R96 ;  /* 0x0001d06001007387 */ /* 0x000fe80000100a00 */
[----:B------:R-:W-:Y:S04]  /*23f40*/  LDGSTS.E [R240+0x31400], desc[UR8][R76.64], P5 ;  /* 0x314000004cf07fae */ /* 0x000fe8000a921848 */
[----:B------:R-:W-:Y:S04]  /*23f50*/  STL.64 [R1+0x1c0], R92 ;  /* 0x0001c05c01007387 */ /* 0x000fe80000100a00 */
[----:B------:R-:W-:Y:S04]  /*23f60*/  LDGSTS.E [R240+0x31800], desc[UR8][R74.64], P5 ;  /* 0x318000004af07fae */ /* 0x000fe8000a921848 */
[----:B------:R-:W-:Y:S04]  /*23f70*/  STL.64 [R1+0x1b0], R88 ;  /* 0x0001b05801007387 */ /* 0x000fe80000100a00 */
[----:B------:R-:W-:Y:S04]  /*23f80*/  LDGSTS.E [R240+0x31c00], desc[UR8][R72.64], P5 ;  /* 0x31c0000048f07fae */ /* 0x000fe8000a921848 */
[----:B------:R-:W-:Y:S04]  /*23f90*/  LDGSTS.E [R240+0x32000], desc[UR8][R234.64], P5 ;  /* 0x32000000eaf07fae */ /* 0x000fe8000a921848 */
[----:B------:R2:W-:Y:S04]  /*23fa0*/  STL.64 [R1+0xfb8], R234 ;  /* 0x000fb8ea01007387 */ /* 0x0005e80000100a00 */
[----:B------:R-:W-:Y:S04]  /*23fb0*/  LDGSTS.E [R240+0x32400], desc[UR8][R218.64], P5 ;  /* 0x32400000daf07fae */ /* 0x000fe8000a921848 */
[----:B------:R-:W-:Y:S04]  /*23fc0*/  LDGSTS.E [R240+0x32800], desc[UR8][R114.64], P5 ;  /* 0x3280000072f07fae */ /* 0x000fe8000a921848 */
[----:B--2---:R-:W2:Y:S04]  /*23fd0*/  LDL.LU.64 R234, [R1+0x10] ;  /* 0x0000100001ea7983 */ /* 0x004ea80000300a00 */
[----:B------:R3:W-:Y:S04]  /*23fe0*/  STL.64 [R1+0xfc0], R218 ;  /* 0x000fc0da01007387 */ /* 0x0007e80000100a00 */
[----:B------:R-:W-:Y:S01]  /*23ff0*/  LDGSTS.E [R240+0x32c00], desc[UR8][R130.64], P5 ;  /* 0x32c0000082f07fae */ /* 0x000fe2000a921848 */
[----:B------:R-:W-:-:S03]  /*24000*/  IMAD.WIDE R178, R251, 0x4, R178 ;  /* 0x00000004fbb27825 */ /* 0x000fc600078e02b2 */
[----:B------:R-:W-:Y:S04]  /*24010*/  LDGSTS.E [R240+0x33000], desc[UR8][R146.64], P5 ;  /* 0x3300000092f07fae */ /* 0x000fe8000a921848 */
[----:B---3--:R-:W3:Y:S04]  /*24020*/  LDL.LU.64 R218, [R1+0x18] ;  /* 0x0000180001da7983 */ /* 0x008ee80000300a00 */
[----:B------:R4:W-:Y:S01]  /*24030*/  STL.64 [R1+0xfc8], R114 ;  /* 0x000fc87201007387 */ /* 0x0009e20000100a00 */
[----:B------:R-:W-:-:S03]  /*24040*/  IMAD.WIDE R194, R251, 0x4, R194 ;  /* 0x00000004fbc27825 */ /* 0x000fc600078e02c2 */
[----:B------:R-:W-:Y:S04]  /*24050*/  LDGSTS.E [R240+0x33400], desc[UR8][R162.64], P5 ;  /* 0x33400000a2f07fae */ /* 0x000fe8000a921848 */
[----:B------:R-:W-:Y:S04]  /*24060*/  LDGSTS.E [R240+0x33800], desc[UR8][R178.64], P5 ;  /* 0x33800000b2f07fae */ /* 0x000fe8000a921848 */
[----:B----4-:R-:W4:Y:S04]  /*24070*/  LDL.LU.64 R114, [R1+0x20] ;  /* 0x0000200001727983 */ /* 0x010f280000300a00 */
[----:B------:R1:W-:Y:S04]  /*24080*/  STL.64 [R1+0xfd0], R130 ;  /* 0x000fd08201007387 */ /* 0x0003e80000100a00 */
[----:B------:R-:W-:Y:S04]  /*24090*/  LDGSTS.E [R240+0x33c00], desc[UR8][R194.64], P5 ;  /* 0x33c00000c2f07fae */ /* 0x000fe8000a921848 */
[----:B------:R-:W-:Y:S04]  /*240a0*/  LDGSTS.E [R244+0x30080], desc[UR8][R70.64], P5 ;  /* 0x3008000046f47fae */ /* 0x000fe8000a921848 */
[----:B-1----:R-:W2:Y:S04]  /*240b0*/  LDL.LU.64 R130, [R1+0x120] ;  /* 0x0001200001827983 */ /* 0x002ea80000300a00 */
[----:B------:R1:W-:Y:S04]  /*240c0*/  STL.64 [R1+0xfd8], R146 ;  /* 0x000fd89201007387 */ /* 0x0003e80000100a00 */
[----:B------:R-:W-:Y:S04]  /*240d0*/  LDGSTS.E [R244+0x30480], desc[UR8][R68.64], P5 ;  /* 0x3048000044f47fae */ /* 0x000fe8000a921848 */
[----:B------:R-:W-:Y:S04]  /*240e0*/  LDGSTS.E [R244+0x30880], desc[UR8][R66.64], P5 ;  /* 0x3088000042f47fae */ /* 0x000fe8000a921848 */
[----:B-1----:R-:W3:Y:S04]  /*240f0*/  LDL.LU.64 R146, [R1+0x30] ;  /* 0x0000300001927983 */ /* 0x002ee80000300a00 */
[----:B------:R1:W-:Y:S01]  /*24100*/  STL.64 [R1+0xfe0], R162 ;  /* 0x000fe0a201007387 */ /* 0x0003e20000100a00 */
[----:B------:R-:W-:-:S03]  /*24110*/  IMAD.WIDE R116, R251, 0x4, R116 ;  /* 0x00000004fb747825 */ /* 0x000fc600078e0274 */
[----:B-1----:R-:W3:Y:S04]  /*24120*/  LDL.LU.64 R162, [R1+0x38] ;  /* 0x0000380001a27983 */ /* 0x002ee80000300a00 */
[----:B------:R1:W-:Y:S04]  /*24130*/  STL.64 [R1+0xfe8], R178 ;  /* 0x000fe8b201007387 */ /* 0x0003e80000100a00 */
[----:B-1----:R-:W3:Y:S04]  /*24140*/  LDL.LU.64 R178, [R1+0x40] ;  /* 0x0000400001b27983 */ /* 0x002ee80000300a00 */
[----:B------:R1:W-:Y:S04]  /*24150*/  STL.64 [R1+0xff0], R194 ;  /* 0x000ff0c201007387 */ /* 0x0003e80000100a00 */
[----:B-1----:R-:W3:Y:S04]  /*24160*/  LDL.LU.64 R194, [R1+0x48] ;  /* 0x0000480001c27983 */ /* 0x002ee80000300a00 */
[----:B--2---:R-:W-:Y:S04]  /*24170*/  LDGSTS.E [R244+0x30c80], desc[UR8][R130.64], P5 ;  /* 0x30c8000082f47fae */ /* 0x004fe8000a921848 */
[----:B------:R-:W-:Y:S04]  /*24180*/  LDGSTS.E [R244+0x31080], desc[UR8][R64.64], P5 ;  /* 0x3108000040f47fae */ /* 0x000fe8000a921848 */
[----:B------:R-:W-:Y:S04]  /*24190*/  LDGSTS.E [R244+0x31480], desc[UR8][R62.64], P5 ;  /* 0x314800003ef47fae */ /* 0x000fe8000a921848 */
[----:B------:R-:W-:Y:S04]  /*241a0*/  STL.64 [R1+0x10c8], R130 ;  /* 0x0010c88201007387 */ /* 0x000fe80000100a00 */
[----:B------:R-:W-:Y:S04]  /*241b0*/  LDGSTS.E [R244+0x31880], desc[UR8][R60.64], P5 ;  /* 0x318800003cf47fae */ /* 0x000fe8000a921848 */
[----:B----4-:R-:W-:Y:S04]  /*241c0*/  LDGSTS.E [R244+0x31c80], desc[UR8][R114.64], P5 ;  /* 0x31c8000072f47fae */ /* 0x010fe8000a921848 */
[----:B------:R1:W-:Y:S04]  /*241d0*/  STL.64 [R1+0xff8], R114 ;  /* 0x000ff87201007387 */ /* 0x0003e80000100a00 */
[----:B------:R-:W-:Y:S04]  /*241e0*/  LDGSTS.E [R244+0x32080], desc[UR8][R232.64], P5 ;  /* 0x32080000e8f47fae */ /* 0x000fe8000a921848 */
[----:B------:R-:W-:Y:S04]  /*241f0*/  LDGSTS.E [R244+0x32480], desc[UR8][R216.64], P5 ;  /* 0x32480000d8f47fae */ /* 0x000fe8000a921848 */
[----:B-1----:R-:W2:Y:S04]  /*24200*/  LDL.LU.64 R114, [R1+0x50] ;  /* 0x0000500001727983 */ /* 0x002ea80000300a00 */
[----:B------:R1:W-:Y:S04]  /*24210*/  STL.64 [R1+0x1000], R232 ;  /* 0x001000e801007387 */ /* 0x0003e80000100a00 */
[----:B------:R-:W-:Y:S04]  /*24220*/  LDGSTS.E [R244+0x32880], desc[UR8][R116.64], P5 ;  /* 0x3288000074f47fae */ /* 0x000fe8000a921848 */
[----:B-1----:R-:W4:Y:S04]  /*24230*/  LDL.LU.64 R232, [R1+0x58] ;  /* 0x0000580001e87983 */ /* 0x002f280000300a00 */
[----:B------:R-:W-:Y:S04]  /*24240*/  STL.64 [R1+0x1008], R216 ;  /* 0x001008d801007387 */ /* 0x000fe80000100a00 */
[----:B------:R1:W-:Y:S04]  /*24250*/  STL.64 [R1+0x1010], R116 ;  /* 0x0010107401007387 */ /* 0x0003e80000100a00 */
[----:B-1----:R-:W3:Y:S01]  /*24260*/  LDL.LU.64 R116, [R1+0x158] ;  /* 0x0001580001747983 */ /* 0x002ee20000300a00 */
[----:B------:R-:W-:-:S04]  /*24270*/  IMAD.WIDE R132, R251, 0x4, R132 ;  /* 0x00000004fb847825 */ /* 0x000fc800078e0284 */
[C---:B------:R-:W-:Y:S01]  /*24280*/  IMAD.WIDE R180, R251.reuse, 0x4, R180 ;  /* 0x00000004fbb47825 */ /* 0x040fe200078e02b4 */
[----:B------:R-:W-:Y:S03]  /*24290*/  LDGSTS.E [R244+0x32c80], desc[UR8][R132.64], P5 ;  /* 0x32c8000084f47fae */ /* 0x000fe6000a921848 */
[C---:B------:R-:W-:Y:S01]  /*242a0*/  IMAD.WIDE R196, R251.reuse, 0x4, R196 ;  /* 0x00000004fbc47825 */ /* 0x040fe200078e02c4 */
[----:B------:R1:W-:Y:S04]  /*242b0*/  STL.64 [R1+0x1018], R132 ;  /* 0x0010188401007387 */ /* 0x0003e80000100a00 */
[----:B------:R-:W-:Y:S04]  /*242c0*/  LDGSTS.E [R244+0x33080], desc[UR8][R148.64], P5 ;  /* 0x3308000094f47fae */ /* 0x000fe8000a921848 */
[----:B------:R-:W-:Y:S04]  /*242d0*/  LDGSTS.E [R244+0x33480], desc[UR8][R164.64], P5 ;  /* 0x33480000a4f47fae */ /* 0x000fe8000a921848 */
[----:B-1----:R-:W2:Y:S04]  /*242e0*/  LDL.LU.64 R132, [R1+0x70] ;  /* 0x0000700001847983 */ /* 0x002ea80000300a00 */
        /* <DEDUP_REMOVED lines=8> */
[----:B------:R1:W-:Y:S01]  /*24370*/  STL.64 [R1+0x1030], R180 ;  /* 0x001030b401007387 */ /* 0x0003e20000100a00 */
[----:B------:R-:W-:-:S03]  /*24380*/  IMAD.WIDE R118, R251, 0x4, R118 ;  /* 0x00000004fb767825 */ /* 0x000fc600078e0276 */
[----:B-1----:R-:W2:Y:S04]  /*24390*/  LDL.LU.64 R180, [R1+0x88] ;  /* 0x0000880001b47983 */ /* 0x002ea80000300a00 */
[----:B------:R1:W-:Y:S01]  /*243a0*/  STL.64 [R1+0x1038], R196 ;  /* 0x001038c401007387 */ /* 0x0003e20000100a00 */
[----:B------:R-:W-:-:S03]  /*243b0*/  IMAD.WIDE R134, R251, 0x4, R134 ;  /* 0x00000004fb867825 */ /* 0x000fc600078e0286 */
[----:B-1----:R-:W2:Y:S04]  /*243c0*/  LDL.LU.64 R196, [R1+0x90] ;  /* 0x0000900001c47983 */ /* 0x002ea80000300a00 */
[----:B------:R-:W2:Y:S04]  /*243d0*/  LDL.LU.64 R130, [R1+0x460] ;  /* 0x0004600001827983 */ /* 0x000ea80000300a00 */
[----:B---3--:R-:W-:Y:S04]  /*243e0*/  LDGSTS.E [R245+0x30900], desc[UR8][R116.64], P5 ;  /* 0x3090000074f57fae */ /* 0x008fe8000a921848 */
[----:B------:R-:W-:Y:S04]  /*243f0*/  LDGSTS.E [R245+0x30d00], desc[UR8][R54.64], P5 ;  /* 0x30d0000036f57fae */ /* 0x000fe8000a921848 */
[----:B------:R-:W-:Y:S04]  /*24400*/  STL.64 [R1+0x10f0], R116 ;  /* 0x0010f07401007387 */ /* 0x000fe80000100a00 */
[----:B------:R-:W-:Y:S04]  /*24410*/  LDGSTS.E [R245+0x31100], desc[UR8][R52.64], P5 ;  /* 0x3110000034f57fae */ /* 0x000fe8000a921848 */
[----:B------:R-:W3:Y:S04]  /*24420*/  LDL.LU.64 R216, [R1+0x150] ;  /* 0x0001500001d87983 */ /* 0x000ee80000300a00 */
[----:B------:R-:W-:Y:S04]  /*24430*/  LDGSTS.E [R245+0x31500], desc[UR8][R50.64], P5 ;  /* 0x3150000032f57fae */ /* 0x000fe8000a921848 */
[----:B----4-:R-:W-:Y:S04]  /*24440*/  LDGSTS.E [R245+0x31900], desc[UR8][R232.64], P5 ;  /* 0x31900000e8f57fae */ /* 0x010fe8000a921848 */
[----:B------:R-:W-:Y:S04]  /*24450*/  STL.64 [R1+0x1040], R232 ;  /* 0x001040e801007387 */ /* 0x000fe80000100a00 */
[----:B------:R-:W-:Y:S01]  /*24460*/  LDGSTS.E [R245+0x31d00], desc[UR8][R218.64], P5 ;  /* 0x31d00000daf57fae */ /* 0x000fe2000a921848 */
[----:B------:R-:W-:-:S04]  /*24470*/  IMAD.WIDE R182, R251, 0x4, R182 ;  /* 0x00000004fbb67825 */ /* 0x000fc800078e02b6 */
[C---:B------:R-:W-:Y:S01]  /*24480*/  IMAD.WIDE R198, R251.reuse, 0x4, R198 ;  /* 0x00000004fbc67825 */ /* 0x040fe200078e02c6 */
[----:B------:R-:W-:Y:S03]  /*24490*/  STL.64 [R1+0x1048], R218 ;  /* 0x001048da01007387 */ /* 0x000fe60000100a00 */
[C---:B------:R-:W-:Y:S01]  /*244a0*/  IMAD.WIDE R120, R251.reuse, 0x4, R120 ;  /* 0x00000004fb787825 */ /* 0x040fe200078e0278 */
[----:B------:R-:W-:Y:S03]  /*244b0*/  LDGSTS.E [R245+0x32100], desc[UR8][R230.64], P5 ;  /* 0x32100000e6f57fae */ /* 0x000fe6000a921848 */
[C---:B------:R-:W-:Y:S01]  /*244c0*/  IMAD.WIDE R136, R251.reuse, 0x4, R136 ;  /* 0x00000004fb887825 */ /* 0x040fe200078e0288 */
[----:B------:R-:W-:Y:S03]  /*244d0*/  STL.64 [R1+0x1050], R230 ;  /* 0x001050e601007387 */ /* 0x000fe60000100a00 */
[C---:B------:R-:W-:Y:S01]  /*244e0*/  IMAD.WIDE R184, R251.reuse, 0x4, R184 ;  /* 0x00000004fbb87825 */ /* 0x040fe200078e02b8 */
[----:B------:R-:W-:Y:S03]  /*244f0*/  LDGSTS.E [R245+0x32500], desc[UR8][R102.64], P5 ;  /* 0x3250000066f57fae */ /* 0x000fe6000a921848 */
[C---:B------:R-:W-:Y:S01]  /*24500*/  IMAD.WIDE R200, R251.reuse, 0x4, R200 ;  /* 0x00000004fbc87825 */ /* 0x040fe200078e02c8 */
[----:B------:R1:W-:Y:S03]  /*24510*/  STL.64 [R1+0x1058], R102 ;  /* 0x0010586601007387 */ /* 0x0003e60000100a00 */
[C---:B------:R-:W-:Y:S01]  /*24520*/  IMAD.WIDE R8, R251.reuse, 0x4, R8 ;  /* 0x00000004fb087825 */ /* 0x040fe200078e0208 */
[----:B------:R-:W-:Y:S03]  /*24530*/  LDGSTS.E [R245+0x32900], desc[UR8][R118.64], P5 ;  /* 0x3290000076f57fae */ /* 0x000fe6000a921848 */
[C---:B------:R-:W-:Y:S01]  /*24540*/  IMAD.WIDE R122, R251.reuse, 0x4, R122 ;  /* 0x00000004fb7a7825 */ /* 0x040fe200078e027a */
[----:B------:R-:W-:Y:S03]  /*24550*/  LDGSTS.E [R245+0x32d00], desc[UR8][R134.64], P5 ;  /* 0x32d0000086f57fae */ /* 0x000fe6000a921848 */
[C---:B------:R-:W-:Y:S01]  /*24560*/  IMAD.WIDE R138, R251.reuse, 0x4, R138 ;  /* 0x00000004fb8a7825 */ /* 0x040fe200078e028a */
[----:B-1----:R-:W4:Y:S03]  /*24570*/  LDL.LU.64 R102, [R1+0xb0] ;  /* 0x0000b00001667983 */ /* 0x002f260000300a00 */
        /* <DEDUP_REMOVED lines=19> */
[----:B--2---:R-:W-:Y:S03]  /*246b0*/  LDGSTS.E [R246+0x30180], desc[UR8][R130.64], P5 ;  /* 0x3018000082f67fae */ /* 0x004fe6000a921848 */
[C---:B------:R-:W-:Y:S01]  /*246c0*/  IMAD.WIDE R174, R251.reuse, 0x4, R174 ;  /* 0x00000004fbae7825 */ /* 0x040fe200078e02ae */
[----:B------:R2:W-:Y:S03]  /*246d0*/  LDGSTS.E [R246+0x30580], desc[UR8][R48.64], P5 ;  /* 0x3058000030f67fae */ /* 0x0005e6000a921848 */
[C---:B------:R-:W-:Y:S01]  /*246e0*/  IMAD.WIDE R190, R251.reuse, 0x4, R190 ;  /* 0x00000004fbbe7825 */ /* 0x040fe200078e02be */
[----:B-1----:R-:W4:Y:S03]  /*246f0*/  LDL.LU.64 R150, [R1+0xc8] ;  /* 0x0000c80001967983 */ /* 0x002f260000300a00 */
[C---:B------:R-:W-:Y:S01]  /*24700*/  IMAD.WIDE R206, R251.reuse, 0x4, R206 ;  /* 0x00000004fbce7825 */ /* 0x040fe200078e02ce */
[----:B------:R1:W-:Y:S03]  /*24710*/  STL.64 [R1+0x1078], R166 ;  /* 0x001078a601007387 */ /* 0x0003e60000100a00 */
[----:B------:R-:W-:Y:S01]  /*24720*/  IMAD.WIDE R112, R251, 0x4, R112 ;  /* 0x00000004fb707825 */ /* 0x000fe200078e0270 */
[----:B------:R-:W-:Y:S01]  /*24730*/  ISETP.GT.AND P3, PT, R3, 0x27f, PT ;  /* 0x0000027f0300780c */ /* 0x000fe20003f64270 */
[----:B--2---:R-:W2:Y:S01]  /*24740*/  LDC R48, c[0x0][0x230] ;  /* 0x00008c00ff307b82 */ /* 0x004ea20000000800 */
[----:B-1----:R-:W2:Y:S01]  /*24750*/  LDL.LU.64 R166, [R1+0xd0] ;  /* 0x0000d00001a67983 */ /* 0x002ea20000300a00 */
[----:B------:R-:W-:-:S04]  /*24760*/  IMAD.WIDE R128, R251, 0x4, R128 ;  /* 0x00000004fb807825 */ /* 0x000fc800078e0280 */
[C---:B------:R-:W-:Y:S01]  /*24770*/  IMAD.WIDE R192, R251.reuse, 0x4, R192 ;  /* 0x00000004fbc07825 */ /* 0x040fe200078e02c0 */
[----:B------:R-:W-:Y:S03]  /*24780*/  STL.64 [R1+0x1080], R182 ;  /* 0x001080b601007387 */ /* 0x000fe60000100a00 */
[----:B------:R-:W-:Y:S01]  /*24790*/  IMAD.WIDE R208, R251, 0x4, R208 ;  /* 0x00000004fbd07825 */ /* 0x000fe200078e02d0 */
[----:B------:R-:W-:Y:S01]  /*247a0*/  STL.64 [R1+0x1090], R244 ;  /* 0x001090f401007387 */ /* 0x000fe20000100a00 */
[----:B------:R-:W-:Y:S01]  /*247b0*/  ISETP.GE.U32.AND P0, PT, R43, 0x7ffffd7f, PT ;  /* 0x7ffffd7f2b00780c */ /* 0x000fe20003f06070 */
[----:B------:R-:W1:Y:S02]  /*247c0*/  LDC R49, c[0x0][0x230] ;  /* 0x00008c00ff317b82 */ /* 0x000e640000000800 */
[----:B------:R3:W-:Y:S04]  /*247d0*/  STL.64 [R1+0x1088], R198 ;  /* 0x001088c601007387 */ /* 0x0007e80000100a00 */
[----:B------:R-:W-:Y:S01]  /*247e0*/  STL.64 [R1+0x1120], R130 ;  /* 0x0011208201007387 */ /* 0x000fe20000100a00 */
[----:B------:R-:W-:Y:S01]  /*247f0*/  VIADD R45, R45, 0xfffffdfc ;  /* 0xfffffdfc2d2d7836 */ /* 0x000fe20000000000 */
[----:B------:R-:W1:Y:S08]  /*24800*/  LDC R51, c[0x0][0x230] ;  /* 0x00008c00ff337b82 */ /* 0x000e700000000800 */
[----:B------:R-:W1:Y:S01]  /*24810*/  LDC R50, c[0x0][0x230] ;  /* 0x00008c00ff327b82 */ /* 0x000e620000000800 */
[----:B------:R-:W-:-:S04]  /*24820*/  IMAD.WIDE R72, R250, 0x4, R20 ;  /* 0x00000004fa487825 */ /* 0x000fc800078e0214 */
[----:B------:R-:W-:-:S03]  /*24830*/  IMAD.WIDE R58, R250, 0x4, R28 ;  /* 0x00000004fa3a7825 */ /* 0x000fc600078e021c */
[----:B------:R-:W1:Y:S01]  /*24840*/  LDC R3, c[0x0][0x230] ;  /* 0x00008c00ff037b82 */ /* 0x000e620000000800 */
[----:B---3--:R-:W-:Y:S04]  /*24850*/  STL.64 [R1+0x10f8], R216 ;  /* 0x0010f8d801007387 */ /* 0x008fe80000100a00 */
[----:B------:R-:W3:Y:S04]  /*24860*/  LDL.LU.64 R54, [R1+0xdb0] ;  /* 0x000db00001367983 */ /* 0x000ee80000300a00 */
[----:B------:R-:W4:Y:S04]  /*24870*/  LDL.LU.64 R68, [R1+0xda8] ;  /* 0x000da80001447983 */ /* 0x000f280000300a00 */
[----:B------:R-:W4:Y:S04]  /*24880*/  LDL.LU.64 R52, [R1+0xda0] ;  /* 0x000da00001347983 */ /* 0x000f280000300a00 */
[----:B------:R-:W4:Y:S04]  /*24890*/  LDL.LU.64 R70, [R1+0xd98] ;  /* 0x000d980001467983 */ /* 0x000f280000300a00 */
[----:B------:R-:W4:Y:S04]  /*248a0*/  LDL.LU.64 R56, [R1+0xd90] ;  /* 0x000d900001387983 */ /* 0x000f280000300a00 */
[----:B------:R-:W4:Y:S04]  /*248b0*/  LDL.LU.64 R64, [R1+0xd88] ;  /* 0x000d880001407983 */ /* 0x000f280000300a00 */
[----:B------:R-:W4:Y:S04]  /*248c0*/  LDL.LU.64 R66, [R1+0xd80] ;  /* 0x000d800001427983 */ /* 0x000f280000300a00 */
[----:B------:R-:W4:Y:S04]  /*248d0*/  LDL.LU.64 R198, [R1+0x378] ;  /* 0x0003780001c67983 */ /* 0x000f280000300a00 */
[----:B------:R-:W4:Y:S04]  /*248e0*/  LDL.LU.64 R230, [R1+0x188] ;  /* 0x0001880001e67983 */ /* 0x000f280000300a00 */
[----:B------:R-:W-:Y:S04]  /*248f0*/  LDGSTS.E [R246+0x30980], desc[UR8][R216.64], P5 ;  /* 0x30980000d8f67fae */ /* 0x000fe8000a921848 */
[----:B------:R-:W4:Y:S04]  /*24900*/  LDL.LU.64 R218, [R1+0x180] ;  /* 0x0001800001da7983 */ /* 0x000f280000300a00 */
[----:B------:R1:W-:Y:S04]  /*24910*/  LDGSTS.E [R246+0x30d80], desc[UR8][R46.64], P5 ;  /* 0x30d800002ef67fae */ /* 0x0003e8000a921848 */
[----:B------:R-:W4:Y:S01]  /*24920*/  LDL.LU.64 R232, [R1+0x178] ;  /* 0x0001780001e87983 */ /* 0x000f220000300a00 */
[----:B-1----:R-:W1:Y:S03]  /*24930*/  LDC R47, c[0x0][0x230] ;  /* 0x00008c00ff2f7b82 */ /* 0x002e660000000800 */
[----:B--2---:R-:W-:Y:S04]  /*24940*/  LDGSTS.E [R246+0x31180], desc[UR8][R166.64], P5 ;  /* 0x31180000a6f67fae */ /* 0x004fe8000a921848 */
[----:B------:R2:W-:Y:S04]  /*24950*/  STL.64 [R1+0x1098], R166 ;  /* 0x001098a601007387 */ /* 0x0005e80000100a00 */
[----:B------:R-:W-:Y:S04]  /*24960*/  LDGSTS.E [R246+0x31580], desc[UR8][R196.64], P5 ;  /* 0x31580000c4f67fae */ /* 0x000fe8000a921848 */
[----:B------:R-:W-:Y:S04]  /*24970*/  LDGSTS.E [R246+0x31980], desc[UR8][R114.64], P5 ;  /* 0x3198000072f67fae */ /* 0x000fe8000a921848 */
[----:B--2---:R-:W2:Y:S04]  /*24980*/  LDL.LU.64 R166, [R1+0xf0] ;  /* 0x0000f00001a67983 */ /* 0x004ea80000300a00 */
        /* <DEDUP_REMOVED lines=18> */
[----:B-1----:R-:W2:Y:S04]  /*24ab0*/  LDL.LU.64 R104, [R1+0x450] ;  /* 0x0004500001687983 */ /* 0x002ea80000300a00 */
[----:B------:R1:W-:Y:S04]  /*24ac0*/  STL.64 [R1+0x10d0], R120 ;  /* 0x0010d07801007387 */ /* 0x0003e80000100a00 */
        /* <DEDUP_REMOVED lines=9> */
[----:B------:R-:W-:Y:S01]  /*24b60*/  STL.64 [R1+0x1108], R200 ;  /* 0x001108c801007387 */ /* 0x000fe20000100a00 */
[----:B---3--:R-:W-:-:S04]  /*24b70*/  IMAD.WIDE R212, R250, 0x4, R54 ;  /* 0x00000004fad47825 */ /* 0x008fc800078e0236 */
[----:B----4-:R-:W-:-:S04]  /*24b80*/  IMAD.WIDE R214, R250, 0x4, R68 ;  /* 0x00000004fad67825 */ /* 0x010fc800078e0244 */
[----:B------:R-:W-:-:S04]  /*24b90*/  IMAD.WIDE R100, R250, 0x4, R52 ;  /* 0x00000004fa647825 */ /* 0x000fc800078e0234 */
[----:B------:R-:W-:-:S04]  /*24ba0*/  IMAD.WIDE R98, R250, 0x4, R70 ;  /* 0x00000004fa627825 */ /* 0x000fc800078e0246 */
[----:B------:R-:W-:-:S04]  /*24bb0*/  IMAD.WIDE R96, R250, 0x4, R56 ;  /* 0x00000004fa607825 */ /* 0x000fc800078e0238 */
[----:B------:R-:W-:-:S04]  /*24bc0*/  IMAD.WIDE R94, R250, 0x4, R64 ;  /* 0x00000004fa5e7825 */ /* 0x000fc800078e0240 */
[----:B------:R-:W-:Y:S01]  /*24bd0*/  IMAD.WIDE R92, R250, 0x4, R66 ;  /* 0x00000004fa5c7825 */ /* 0x000fe200078e0242 */
[----:B--2---:R-:W-:Y:S04]  /*24be0*/  LDGSTS.E [R247+0x30200], desc[UR8][R104.64], P5 ;  /* 0x3020000068f77fae */ /* 0x004fe8000a921848 */
[----:B------:R-:W-:Y:S04]  /*24bf0*/  STL.64 [R1+0x1128], R104 ;  /* 0x0011286801007387 */ /* 0x000fe80000100a00 */
[----:B------:R-:W-:Y:S04]  /*24c00*/  LDGSTS.E [R247+0x30600], desc[UR8][R230.64], P5 ;  /* 0x30600000e6f77fae */ /* 0x000fe8000a921848 */
[----:B------:R-:W-:Y:S04]  /*24c10*/  STL.64 [R1+0x1110], R230 ;  /* 0x001110e601007387 */ /* 0x000fe80000100a00 */
[----:B------:R-:W-:Y:S04]  /*24c20*/  LDGSTS.E [R247+0x30a00], desc[UR8][R168.64], P5 ;  /* 0x30a00000a8f77fae */ /* 0x000fe8000a921848 */
[----:B------:R1:W-:Y:S04]  /*24c30*/  STL.64 [R1+0x1118], R168 ;  /* 0x001118a801007387 */ /* 0x0003e80000100a00 */
[----:B------:R-:W-:Y:S04]  /*24c40*/  LDGSTS.E [R247+0x30e00], desc[UR8][R234.64], P5 ;  /* 0x30e00000eaf77fae */ /* 0x000fe8000a921848 */
[----:B------:R-:W-:Y:S04]  /*24c50*/  LDGSTS.E [R247+0x31200], desc[UR8][R150.64], P5 ;  /* 0x3120000096f77fae */ /* 0x000fe8000a921848 */
[----:B-1----:R-:W2:Y:S04]  /*24c60*/  LDL.LU.64 R168, [R1+0x3f0] ;  /* 0x0003f00001a87983 */ /* 0x002ea80000300a00 */
[----:B------:R-:W-:Y:S04]  /*24c70*/  STL.64 [R1+0x1130], R234 ;  /* 0x001130ea01007387 */ /* 0x000fe80000100a00 */
[----:B------:R-:W-:Y:S04]  /*24c80*/  STL.64 [R1+0x1138], R150 ;  /* 0x0011389601007387 */ /* 0x000fe80000100a00 */
[----:B------:R-:W-:Y:S04]  /*24c90*/  STL.64 [R1+0x1140], R180 ;  /* 0x001140b401007387 */ /* 0x000fe80000100a00 */
[----:B------:R-:W-:Y:S04]  /*24ca0*/  STL.64 [R1+0x1148], R194 ;  /* 0x001148c201007387 */ /* 0x000fe80000100a00 */
[----:B------:R1:W-:Y:S04]  /*24cb0*/  STL.64 [R1+0x1158], R8 ;  /* 0x0011580801007387 */ /* 0x0003e80000100a00 */
[----:B------:R-:W-:Y:S04]  /*24cc0*/  STL.64 [R1+0x1160], R226 ;  /* 0x001160e201007387 */ /* 0x000fe80000100a00 */
[----:B------:R-:W3:Y:S04]  /*24cd0*/  LDL.LU.64 R62, [R1+0xbc0] ;  /* 0x000bc000013e7983 */ /* 0x000ee80000300a00 */
[----:B------:R-:W4:Y:S04]  /*24ce0*/  LDL.LU.64 R60, [R1+0xbb8] ;  /* 0x000bb800013c7983 */ /* 0x000f280000300a00 */
[----:B------:R-:W2:Y:S04]  /*24cf0*/  LDL.LU.64 R54, [R1+0xbb0] ;  /* 0x000bb00001367983 */ /* 0x000ea80000300a00 */
        /* <DEDUP_REMOVED lines=11> */
[----:B------:R-:W-:Y:S04]  /*24db0*/  LDGSTS.E [R247+0x31600], desc[UR8][R180.64], P5 ;  /* 0x31600000b4f77fae */ /* 0x000fe8000a921848 */
[----:B------:R-:W-:Y:S04]  /*24dc0*/  LDGSTS.E [R247+0x31a00], desc[UR8][R194.64], P5 ;  /* 0x31a00000c2f77fae */ /* 0x000fe8000a921848 */
[----:B------:R1:W-:Y:S04]  /*24dd0*/  LDGSTS.E [R247+0x31e00], desc[UR8][R8.64], P5 ;  /* 0x31e0000008f77fae */ /* 0x0003e8000a921848 */
[----:B------:R-:W-:Y:S04]  /*24de0*/  LDGSTS.E [R247+0x32200], desc[UR8][R226.64], P5 ;  /* 0x32200000e2f77fae */ /* 0x000fe8000a921848 */
[----:B------:R-:W-:Y:S04]  /*24df0*/  LDGSTS.E [R247+0x32600], desc[UR8][R106.64], P5 ;  /* 0x326000006af77fae */ /* 0x000fe8000a921848 */
[----:B------:R-:W-:Y:S01]  /*24e00*/  LDGSTS.E [R247+0x32a00], desc[UR8][R122.64], P5 ;  /* 0x32a000007af77fae */ /* 0x000fe2000a921848 */
[----:B------:R-:W-:-:S02]  /*24e10*/  IADD3 R46, R44, -0x203, RZ ;  /* 0xfffffdfd2c2e7810 */ /* 0x000fc40007ffe0ff */
[----:B------:R-:W-:Y:S01]  /*24e20*/  SEL R42, R42, RZ, P3 ;  /* 0x000000ff2a2a7207 */ /* 0x000fe20001800000 */
[----:B------:R-:W-:Y:S01]  /*24e30*/  LDGSTS.E [R247+0x32e00], desc[UR8][R138.64], P5 ;  /* 0x32e000008af77fae */ /* 0x000fe2000a921848 */
[----:B------:R-:W-:Y:S02]  /*24e40*/  IADD3 R43, R2, 0x100000, RZ ;  /* 0x00100000022b7810 */ /* 0x000fe40007ffe0ff */
[----:B------:R-:W-:Y:S01]  /*24e50*/  ISETP.GE.U32.AND P2, PT, R45, 0x7ffffd7d, PT ;  /* 0x7ffffd7d2d00780c */ /* 0x000fe20003f46070 */
[----:B------:R-:W-:Y:S04]  /*24e60*/  LDGSTS.E [R247+0x33200], desc[UR8][R154.64], P5 ;  /* 0x332000009af77fae */ /* 0x000fe8000a921848 */
[----:B------:R-:W2:Y:S01]  /*24e70*/  LDL.LU.64 R216, [R1+0xd50] ;  /* 0x000d500001d87983 */ /* 0x000ea20000300a00 */
[----:B---3--:R-:W-:-:S03]  /*24e80*/  IMAD.WIDE R90, R250, 0x4, R62 ;  /* 0x00000004fa5a7825 */ /* 0x008fc600078e023e */
[----:B------:R-:W-:Y:S01]  /*24e90*/  LDGSTS.E [R247+0x33600], desc[UR8][R170.64], P5 ;  /* 0x33600000aaf77fae */ /* 0x000fe2000a921848 */
[----:B------:R-:W-:Y:S01]  /*24ea0*/  IADD3 R21, R2, 0x100000, RZ ;  /* 0x0010000002157810 */ /* 0x000fe20007ffe0ff */
[----:B-1----:R-:W1:Y:S02]  /*24eb0*/  LDC R8, c[0x0][0x230] ;  /* 0x00008c00ff087b82 */ /* 0x002e640000000800 */
[----:B------:R-:W-:Y:S04]  /*24ec0*/  LDGSTS.E [R247+0x33a00], desc[UR8][R186.64], P5 ;  /* 0x33a00000baf77fae */ /* 0x000fe8000a921848 */
[----:B------:R-:W-:Y:S01]  /*24ed0*/  LDGSTS.E [R247+0x33e00], desc[UR8][R202.64], P5 ;  /* 0x33e00000caf77fae */ /* 0x000fe2000a921848 */
[----:B----4-:R-:W-:Y:S01]  /*24ee0*/  IMAD.WIDE R88, R250, 0x4, R60 ;  /* 0x00000004fa587825 */ /* 0x010fe200078e023c */
[----:B------:R-:W3:Y:S02]  /*24ef0*/  LDC R9, c[0x0][0x230] ;  /* 0x00008c00ff097b82 */ /* 0x000ee40000000800 */
        /* <DEDUP_REMOVED lines=48> */
[----:B------:R-:W0:Y:S01]  /*25200*/  LDGDEPBAR ;  /* 0x00000000000079af */ /* 0x000e220000000000 */
[----:B------:R-:W-:-:S02]  /*25210*/  ISETP.GE.U32.AND P1, PT, R46, 0x7ffffd7e, PT ;  /* 0x7ffffd7e2e00780c */ /* 0x000fc40003f26070 */
[----:B------:R-:W-:Y:S01]  /*25220*/  ISETP.NE.U32.AND P3, PT, R42, RZ, PT ;  /* 0x000000ff2a00720c */ /* 0x000fe20003f65070 */
[C---:B------:R-:W-:Y:S01]  /*25230*/  VIADD R42, R2.reuse, 0x100000 ;  /* 0x00100000022a7836 */ /* 0x040fe20000000000 */
[----:B------:R-:W-:Y:S01]  /*25240*/  BAR.SYNC.DEFER_BLOCKING 0x0 ;  /* 0x0000000000007b1d */ /* 0x000fe20000010000 */
[C---:B------:R-:W-:Y:S02]  /*25250*/  VIADD R44, R2.reuse, 0x100000 ;  /* 0x00100000022c7836 */ /* 0x040fe40000000000 */
[----:B------:R-:W-:Y:S02]  /*25260*/  VIADD R45, R2, 0x100000 ;  /* 0x00100000022d7836 */ /* 0x000fe40000000000 */
[----:B------:R-:W-:Y:S01]  /*25270*/  IMAD.WIDE R86, R250, 0x4, R54 ;  /* 0x00000004fa567825 */ /* 0x000fe200078e0236 */
[----:B------:R-:W2:Y:S03]  /*25280*/  LDL.LU.64 R244, [R1+0xd48] ;  /* 0x000d480001f47983 */ /* 0x000ea60000300a00 */
[----:B------:R-:W-:-:S02]  /*25290*/  VIADD R46, R2, 0x100000 ;  /* 0x00100000022e7836 */ /* 0x000fc40000000000 */
[----:B------:R-:W-:Y:S01]  /*252a0*/  IMAD.WIDE R84, R250, 0x4, R68 ;  /* 0x00000004fa547825 */ /* 0x000fe200078e0244 */
[----:B------:R-:W4:Y:S04]  /*252b0*/  LDL.LU.64 R116, [R1+0xd40] ;  /* 0x000d400001747983 */ /* 0x000f280000300a00 */
[----:B------:R-:W-:Y:S01]  /*252c0*/  @!PT LDS RZ, [RZ] ;  /* 0x00000000fffff984 */ /* 0x000fe20000000800 */
[----:B------:R-:W-:Y:S01]  /*252d0*/  @!PT LDS RZ, [RZ] ;  /* 0x00000000fffff984 */ /* 0x000fe20000000800 */
[----:B------:R-:W-:Y:S01]  /*252e0*/  @!PT LDS RZ, [RZ] ;  /* 0x00000000fffff984 */ /* 0x000fe20000000800 */
[----:B------:R-:W-:Y:S04]  /*252f0*/  LDGSTS.E [R42+-0x80000], desc[UR8][R210.64], !P4 ;  /* 0x80000000d22a7fae */ /* 0x000fe8000e121848 */
[----:B------:R-:W-:Y:S04]  /*25300*/  LDGSTS.E [R44+-0x7c000], desc[UR8][R212.64], !P4 ;  /* 0x84000000d42c7fae */ /* 0x000fe8000e121848 */
[----:B------:R-:W-:Y:S04]  /*25310*/  LDGSTS.E [R43+-0x7fffc], desc[UR8][R214.64], !P0 ;  /* 0x80004000d62b7fae */ /* 0x000fe8000c121848 */
[----:B------:R-:W-:Y:S04]  /*25320*/  LDGSTS.E [R42+-0x7bffc], desc[UR8][R100.64], !P0 ;  /* 0x84004000642a7fae */ /* 0x000fe8000c121848 */
[----:B------:R1:W-:Y:S04]  /*25330*/  LDGSTS.E [R45+-0x7fff8], desc[UR8][R98.64], !P1 ;  /* 0x80008000622d7fae */ /* 0x0003e8000c921848 */
[----:B------:R-:W-:Y:S04]  /*25340*/  LDGSTS.E [R44+-0x7bff8], desc[UR8][R96.64], !P1 ;  /* 0x84008000602c7fae */ /* 0x000fe8000c921848 */
[----:B------:R3:W-:Y:S01]  /*25350*/  LDGSTS.E [R43+-0x7fff4], desc[UR8][R94.64], !P2 ;  /* 0x8000c0005e2b7fae */ /* 0x0007e2000d121848 */
[----:B-1----:R-:W-:-:S03]  /*25360*/  VIADD R45, R47, 0xfffffddf ;  /* 0xfffffddf2f2d7836 */ /* 0x002fc60000000000 */
[----:B------:R1:W-:Y:S01]  /*25370*/  LDGSTS.E [R42+-0x7bff4], desc[UR8][R92.64], !P2 ;  /* 0x8400c0005c2a7fae */ /* 0x0003e2000d121848 */
[----:B------:R-:W1:Y:S01]  /*25380*/  LDC R47, c[0x0][0x230] ;  /* 0x00008c00ff2f7b82 */ /* 0x000e620000000800 */
[----:B------:R-:W-:Y:S02]  /*25390*/  ISETP.GE.U32.AND P0, PT, R45, 0x7ffffd60, PT ;  /* 0x7ffffd602d00780c */ /* 0x000fe40003f06070 */
[----:B---3--:R-:W-:Y:S02]  /*253a0*/  IADD3 R43, R48, -0x222, RZ ;  /* 0xfffffdde302b7810 */ /* 0x008fe40007ffe0ff */
[----:B------:R-:W-:Y:S01]  /*253b0*/  IADD3 R45, R2, 0x100000, RZ ;  /* 0x00100000022d7810 */ /* 0x000fe20007ffe0ff */
[----:B------:R-:W-:Y:S01]  /*253c0*/  IMAD.WIDE R82, R250, 0x4, R52 ;  /* 0x00000004fa527825 */ /* 0x000fe200078e0234 */
[----:B------:R-:W-:Y:S01]  /*253d0*/  ISETP.GE.U32.AND P1, PT, R43, 0x7ffffd5f, PT ;  /* 0x7ffffd5f2b00780c */ /* 0x000fe20003f26070 */
[----:B------:R-:W3:Y:S02]  /*253e0*/  LDC R48, c[0x0][0x230] ;  /* 0x00008c00ff307b82 */ /* 0x000ee40000000800 */
[----:B------:R-:W-:-:S02]  /*253f0*/  VIADD R43, R2, 0x100000 ;  /* 0x00100000022b7836 */ /* 0x000fc40000000000 */
[----:B-1----:R-:W-:Y:S02]  /*25400*/  VIADD R42, R49, 0xfffffddd ;  /* 0xfffffddd312a7836 */ /* 0x002fe40000000000 */
[----:B------:R-:W-:Y:S01]  /*25410*/  LDGSTS.E [R46+-0x78000], desc[UR8][R90.64], !P0 ;  /* 0x880000005a2e7fae */ /* 0x000fe2000c121848 */
[----:B------:R-:W-:Y:S01]  /*25420*/  IMAD.WIDE R80, R250, 0x4, R70 ;  /* 0x00000004fa507825 */ /* 0x000fe200078e0246 */
[----:B------:R-:W1:Y:S02]  /*25430*/  LDC R49, c[0x0][0x230] ;  /* 0x00008c00ff317b82 */ /* 0x000e640000000800 */
[----:B------:R-:W-:Y:S01]  /*25440*/  LDGSTS.E [R45+-0x74000], desc[UR8][R88.64], !P0 ;  /* 0x8c000000582d7fae */ /* 0x000fe2000c121848 */
[----:B------:R-:W-:-:S03]  /*25450*/  ISETP.GE.U32.AND P2, PT, R42, 0x7ffffd5e, PT ;  /* 0x7ffffd5e2a00780c */ /* 0x000fc60003f46070 */
[----:B------:R3:W-:Y:S04]  /*25460*/  LDGSTS.E [R44+-0x77ffc], desc[UR8][R86.64], !P1 ;  /* 0x88004000562c7fae */ /* 0x0007e8000c921848 */
[----:B------:R3:W-:Y:S02]  /*25470*/  LDGSTS.E [R43+-0x73ffc], desc[UR8][R84.64], !P1 ;  /* 0x8c004000542b7fae */ /* 0x0007e4000c921848 */
[----:B---3--:R-:W-:Y:S01]  /*25480*/  IADD3 R44, R47, -0x224, RZ ;  /* 0xfffffddc2f2c7810 */ /* 0x008fe20007ffe0ff */
[----:B------:R-:W-:Y:S01]  /*25490*/  VIADD R42, R2, 0x100000 ;  /* 0x00100000022a7836 */ /* 0x000fe20000000000 */
[----:B------:R-:W3:Y:S01]  /*254a0*/  LDC R47, c[0x0][0x230] ;  /* 0x00008c00ff2f7b82 */ /* 0x000ee20000000800 */
[----:B------:R-:W-:Y:S01]  /*254b0*/  VIADD R43, R51, 0xfffffdbf ;  /* 0xfffffdbf332b7836 */ /* 0x000fe20000000000 */
[----:B------:R-:W-:Y:S01]  /*254c0*/  ISETP.GE.U32.AND P0, PT, R44, 0x7ffffd5d, PT ;  /* 0x7ffffd5d2c00780c */ /* 0x000fe20003f06070 */
[C---:B------:R-:W-:Y:S01]  /*254d0*/  IMAD.WIDE R78, R250.reuse, 0x4, R56 ;  /* 0x00000004fa4e7825 */ /* 0x040fe200078e0238 */
[----:B------:R-:W-:Y:S02]  /*254e0*/  LDGSTS.E [R42+-0x77ff8], desc[UR8][R82.64], !P2 ;  /* 0x88008000522a7fae */ /* 0x000fe4000d121848 */
[----:B------:R-:W-:Y:S01]  /*254f0*/  ISETP.GE.U32.AND P1, PT, R43, 0x7ffffd40, PT ;  /* 0x7ffffd402b00780c */ /* 0x000fe20003f26070 */
[----:B------:R-:W-:Y:S01]  /*25500*/  IMAD.WIDE R76, R250, 0x4, R64 ;  /* 0x00000004fa4c7825 */ /* 0x000fe200078e0240 */
[----:B------:R-:W-:Y:S01]  /*25510*/  IADD3 R44, R2, 0x100000, RZ ;  /* 0x00100000022c7810 */ /* 0x000fe20007ffe0ff */
[----:B------:R1:W-:Y:S02]  /*25520*/  LDGSTS.E [R42+-0x73ff8], desc[UR8][R80.64], !P2 ;  /* 0x8c008000502a7fae */ /* 0x0003e4000d121848 */
[----:B------:R-:W-:-:S04]  /*25530*/  IMAD.WIDE R74, R250, 0x4, R66 ;  /* 0x00000004fa4a7825 */ /* 0x000fc800078e0242 */
[----:B------:R-:W-:Y:S01]  /*25540*/  VIADD R43, R2, 0x100000 ;  /* 0x00100000022b7836 */ /* 0x000fe20000000000 */
[----:B------:R-:W-:Y:S04]  /*25550*/  LDGSTS.E [R46+-0x77ff4], desc[UR8][R78.64], !P0 ;  /* 0x8800c0004e2e7fae */ /* 0x000fe8000c121848 */
[----:B------:R1:W-:Y:S02]  /*25560*/  LDGSTS.E [R45+-0x73ff4], desc[UR8][R76.64], !P0 ;  /* 0x8c00c0004c2d7fae */ /* 0x0003e4000c121848 */
[----:B-1----:R-:W-:Y:S02]  /*25570*/  VIADD R42, R50, 0xfffffdbe ;  /* 0xfffffdbe322a7836 */ /* 0x002fe40000000000 */
[----:B------:R-:W-:Y:S04]  /*25580*/  LDGSTS.E [R44+-0x70000], desc[UR8][R74.64], !P1 ;  /* 0x900000004a2c7fae */ /* 0x000fe8000c921848 */
[----:B------:R1:W-:Y:S01]  /*25590*/  LDGSTS.E [R43+-0x6c000], desc[UR8][R72.64], !P1 ;  /* 0x94000000482b7fae */ /* 0x0003e2000c921848 */
[----:B------:R-:W-:Y:S01]  /*255a0*/  ISETP.GE.U32.AND P2, PT, R42, 0x7ffffd3f, PT ;  /* 0x7ffffd3f2a00780c */ /* 0x000fe20003f46070 */
[----:B------:R-:W3:Y:S08]  /*255b0*/  LDC R45, c[0x0][0x230] ;  /* 0x00008c00ff2d7b82 */ /* 0x000ef00000000800 */
[----:B-1----:R-:W1:Y:S08]  /*255c0*/  LDC R43, c[0x0][0x230] ;  /* 0x00008c00ff2b7b82 */ /* 0x002e700000000800 */
[----:B------:R-:W1:Y:S01]  /*255d0*/  LDC R44, c[0x0][0x230] ;  /* 0x00008c00ff2c7b82 */ /* 0x000e620000000800 */
[----:B------:R-:W-:-:S02]  /*255e0*/  VIADD R42, R2, 0x100000 ;  /* 0x00100000022a7836 */ /* 0x000fc40000000000 */
[----:B------:R-:W-:-:S05]  /*255f0*/  IMAD.WIDE R70, R250, 0x4, R12 ;  /* 0x00000004fa467825 */ /* 0x000fca00078e020c */
[----:B------:R3:W-:Y:S01]  /*25600*/  LDGSTS.E [R42+-0x6fffc], desc[UR8][R70.64], !P2 ;  /* 0x90004000462a7fae */ /* 0x0007e2000d121848 */
[----:B------:R-:W-:-:S04]  /*25610*/  IMAD.WIDE R64, R250, 0x4, R16 ;  /* 0x00000004fa407825 */ /* 0x000fc800078e0210 */
[----:B------:R-:W-:-:S04]  /*25620*/  IMAD.WIDE R68, R250, 0x4, R14 ;  /* 0x00000004fa447825 */ /* 0x000fc800078e020e */
[----:B------:R-:W-:-:S04]  /*25630*/  IMAD.WIDE R62, R250, 0x4, R36 ;  /* 0x00000004fa3e7825 */ /* 0x000fc800078e0224 */
[----:B---3--:R-:W-:Y:S01]  /*25640*/  VIADD R42, R47, 0xfffffd9f ;  /* 0xfffffd9f2f2a7836 */ /* 0x008fe20000000000 */
[----:B-1----:R-:W-:Y:S01]  /*25650*/  IADD3 R16, R43, -0x264, RZ ;  /* 0xfffffd9c2b107810 */ /* 0x002fe20007ffe0ff */
[----:B------:R-:W-:Y:S01]  /*25660*/  IMAD.WIDE R46, R250, 0x4, R40 ;  /* 0x00000004fa2e7825 */ /* 0x000fe200078e0228 */
[----:B------:R-:W-:Y:S01]  /*25670*/  IADD3 R13, R48, -0x243, RZ ;  /* 0xfffffdbd300d7810 */ /* 0x000fe20007ffe0ff */
[----:B------:R-:W1:Y:S01]  /*25680*/  LDC R17, c[0x0][0x230] ;  /* 0x00008c00ff117b82 */ /* 0x000e620000000800 */
[----:B------:R-:W-:Y:S01]  /*25690*/  ISETP.GE.U32.AND P4, PT, R42, 0x7ffffd20, PT ;  /* 0x7ffffd202a00780c */ /* 0x000fe20003f86070 */
[----:B------:R-:W-:Y:S01]  /*256a0*/  IMAD.WIDE R42, R250, 0x4, R230 ;  /* 0x00000004fa2a7825 */ /* 0x000fe200078e02e6 */
[----:B------:R-:W-:Y:S03]  /*256b0*/  LDGSTS.E [R21+-0x6bffc], desc[UR8][R68.64], !P2 ;  /* 0x9400400044157fae */ /* 0x000fe6000d121848 */
[----:B------:R-:W-:Y:S01]  /*256c0*/  VIADD R15, R44, 0xfffffd9e ;  /* 0xfffffd9e2c0f7836 */ /* 0x000fe20000000000 */
[----:B------:R-:W3:Y:S01]  /*256d0*/  LDL.LU.64 R230, [R1+0xb80] ;  /* 0x000b800001e67983 */ /* 0x000ee20000300a00 */
[----:B------:R-:W-:-:S02]  /*256e0*/  VIADD R14, R45, 0xfffffd9d ;  /* 0xfffffd9d2d0e7836 */ /* 0x000fc40000000000 */
[C---:B------:R-:W-:Y:S02]  /*256f0*/  IMAD.WIDE R40, R250.reuse, 0x4, R104 ;  /* 0x00000004fa287825 */ /* 0x040fe400078e0268 */
[----:B------:R-:W4:Y:S02]  /*25700*/  LDL.LU.64 R104, [R1+0xb78] ;  /* 0x000b780001687983 */ /* 0x000f240000300a00 */
[----:B------:R-:W-:-:S04]  /*25710*/  IMAD.WIDE R44, R250, 0x4, R34 ;  /* 0x00000004fa2c7825 */ /* 0x000fc800078e0222 */
[C---:B------:R-:W-:Y:S02]  /*25720*/  IMAD.WIDE R36, R250.reuse, 0x4, R130 ;  /* 0x00000004fa247825 */ /* 0x040fe400078e0282 */
[----:B------:R-:W4:Y:S02]  /*25730*/  LDL.LU.64 R130, [R1+0xb70] ;  /* 0x000b700001827983 */ /* 0x000f240000300a00 */
[----:B------:R-:W-:Y:S02]  /*25740*/  IMAD.WIDE R34, R250, 0x4, R182 ;  /* 0x00000004fa227825 */ /* 0x000fe400078e02b6 */
[----:B------:R-:W4:Y:S02]  /*25750*/  LDL.LU.64 R182, [R1+0xb68] ;  /* 0x000b680001b67983 */ /* 0x000f240000300a00 */
[----:B------:R-:W-:Y:S01]  /*25760*/  VIADD R12, R49, 0xfffffdbc ;  /* 0xfffffdbc310c7836 */ /* 0x000fe20000000000 */
[----:B------:R-:W-:-:S04]  /*25770*/  ISETP.GE.U32.AND P0, PT, R13, 0x7ffffd3e, PT ;  /* 0x7ffffd3e0d00780c */ /* 0x000fc80003f06070 */
[----:B------:R-:W-:Y:S01]  /*25780*/  ISETP.GE.U32.AND P1, PT, R12, 0x7ffffd3d, PT ;  /* 0x7ffffd3d0c00780c */ /* 0x000fe20003f26070 */
[----:B------:R-:W-:Y:S02]  /*25790*/  IMAD.WIDE R60, R250, 0x4, R18 ;  /* 0x00000004fa3c7825 */ /* 0x000fe400078e0212 */
[----:B------:R-:W1:Y:S02]  /*257a0*/  LDC R18, c[0x0][0x230] ;  /* 0x00008c00ff127b82 */ /* 0x000e640000000800 */
[----:B------:R-:W-:Y:S02]  /*257b0*/  VIADD R20, R2, 0x100000 ;  /* 0x0010000002147836 */ /* 0x000fe40000000000 */
[----:B------:R-:W-:Y:S01]  /*257c0*/  IMAD.WIDE R66, R250, 0x4, R24 ;  /* 0x00000004fa427825 */ /* 0x000fe200078e0218 */
[----:B------:R-:W-:-:S03]  /*257d0*/  IADD3 R12, R2, 0x100000, RZ ;  /* 0x00100000020c7810 */ /* 0x000fc60007ffe0ff */
[----:B------:R-:W-:Y:S01]  /*257e0*/  VIADD R13, R2, 0x100000 ;  /* 0x00100000020d7836 */ /* 0x000fe20000000000 */
[----:B------:R1:W-:Y:S01]  /*257f0*/  LDGSTS.E [R20+-0x6fff8], desc[UR8][R66.64], !P0 ;  /* 0x9000800042147fae */ /* 0x0003e2000c121848 */
[----:B------:R-:W2:Y:S03]  /*25800*/  LDC R19, c[0x0][0x230] ;  /* 0x00008c00ff137b82 */ /* 0x000ea60000000800 */
[----:B------:R-:W-:Y:S01]  /*25810*/  LDGSTS.E [R13+-0x6bff8], desc[UR8][R64.64], !P0 ;  /* 0x94008000400d7fae */ /* 0x000fe2000c121848 */
[----:B------:R-:W-:-:S03]  /*25820*/  ISETP.GE.U32.AND P0, PT, R15, 0x7ffffd1f, PT ;  /* 0x7ffffd1f0f00780c */ /* 0x000fc60003f06070 */
[----:B------:R-:W-:Y:S01]  /*25830*/  LDGSTS.E [R12+-0x6fff4], desc[UR8][R62.64], !P1 ;  /* 0x9000c0003e0c7fae */ /* 0x000fe2000c921848 */
[----:B------:R-:W-:Y:S01]  /*25840*/  ISETP.GE.U32.AND P2, PT, R16, 0x7ffffd1d, PT ;  /* 0x7ffffd1d1000780c */ /* 0x000fe20003f46070 */
[----:B------:R-:W-:Y:S01]  /*25850*/  VIADD R15, R2, 0x100000 ;  /* 0x00100000020f7836 */ /* 0x000fe20000000000 */
[----:B------:R-:W2:Y:S01]  /*25860*/  LDC R16, c[0x0][0x230] ;  /* 0x00008c00ff107b82 */ /* 0x000ea20000000800 */
[----:B------:R-:W-:Y:S01]  /*25870*/  LDGSTS.E [R13+-0x6bff4], desc[UR8][R60.64], !P1 ;  /* 0x9400c0003c0d7fae */ /* 0x000fe2000c921848 */
[----:B------:R-:W-:Y:S01]  /*25880*/  ISETP.GE.U32.AND P1, PT, R14, 0x7ffffd1e, PT ;  /* 0x7ffffd1e0e00780c */ /* 0x000fe20003f26070 */
[----:B------:R-:W-:Y:S02]  /*25890*/  IMAD.WIDE R56, R250, 0x4, R22 ;  /* 0x00000004fa387825 */ /* 0x000fe400078e0216 */
[----:B------:R-:W-:Y:S02]  /*258a0*/  LDGSTS.E [R12+-0x68000], desc[UR8][R58.64], !P4 ;  /* 0x980000003a0c7fae */ /* 0x000fe4000e121848 */
[----:B------:R-:W-:Y:S01]  /*258b0*/  VIADD R14, R2, 0x100000 ;  /* 0x00100000020e7836 */ /* 0x000fe20000000000 */
[----:B-1----:R-:W1:Y:S01]  /*258c0*/  LDC R20, c[0x0][0x230] ;  /* 0x00008c00ff147b82 */ /* 0x002e620000000800 */
[C---:B------:R-:W-:Y:S01]  /*258d0*/  IMAD.WIDE R54, R250.reuse, 0x4, R38 ;  /* 0x00000004fa367825 */ /* 0x040fe200078e0226 */
[----:B------:R2:W-:Y:S03]  /*258e0*/  LDGSTS.E [R15+-0x64000], desc[UR8][R56.64], !P4 ;  /* 0x9c000000380f7fae */ /* 0x0005e6000e121848 */
[C---:B------:R-:W-:Y:S01]  /*258f0*/  IMAD.WIDE R52, R250.reuse, 0x4, R26 ;  /* 0x00000004fa347825 */ /* 0x040fe200078e021a */
[----:B------:R-:W-:Y:S03]  /*25900*/  LDGSTS.E [R14+-0x67ffc], desc[UR8][R54.64], !P0 ;  /* 0x98004000360e7fae */ /* 0x000fe6000c121848 */
[C---:B------:R-:W-:Y:S01]  /*25910*/  IMAD.WIDE R50, R250.reuse, 0x4, R32 ;  /* 0x00000004fa327825 */ /* 0x040fe200078e0220 */
[----:B------:R-:W-:Y:S03]  /*25920*/  LDGSTS.E [R13+-0x63ffc], desc[UR8][R52.64], !P0 ;  /* 0x9c004000340d7fae */ /* 0x000fe6000c121848 */
[----:B------:R-:W-:Y:S01]  /*25930*/  IMAD.WIDE R48, R250, 0x4, R30 ;  /* 0x00000004fa307825 */ /* 0x000fe200078e021e */
[----:B--2---:R-:W-:Y:S01]  /*25940*/  IADD3 R15, R17, -0x205, RZ ;  /* 0xfffffdfb110f7810 */ /* 0x004fe20007ffe0ff */
[----:B------:R-:W-:Y:S01]  /*25950*/  LDGSTS.E [R12+-0x67ff8], desc[UR8][R50.64], !P1 ;  /* 0x98008000320c7fae */ /* 0x000fe2000c921848 */
[----:B------:R-:W2:Y:S02]  /*25960*/  LDC R17, c[0x0][0x230] ;  /* 0x00008c00ff117b82 */ /* 0x000ea40000000800 */
[----:B------:R-:W-:Y:S01]  /*25970*/  ISETP.GE.U32.AND P0, PT, R15, 0x7ffffd7c, PT ;  /* 0x7ffffd7c0f00780c */ /* 0x000fe20003f06070 */
[----:B------:R1:W-:Y:S01]  /*25980*/  LDGSTS.E [R14+-0x63ff8], desc[UR8][R48.64], !P1 ;  /* 0x9c008000300e7fae */ /* 0x0003e2000c921848 */
[----:B------:R-:W-:-:S03]  /*25990*/  VIADD R15, R19, 0xfffffdf9 ;  /* 0xfffffdf9130f7836 */ /* 0x000fc60000000000 */
[----:B------:R1:W-:Y:S04]  /*259a0*/  LDGSTS.E [R13+-0x67ff4], desc[UR8][R46.64], !P2 ;  /* 0x9800c0002e0d7fae */ /* 0x0003e8000d121848 */
[----:B------:R-:W-:Y:S01]  /*259b0*/  LDGSTS.E [R12+-0x63ff4], desc[UR8][R44.64], !P2 ;  /* 0x9c00c0002c0c7fae */ /* 0x000fe2000d121848 */
[----:B-1----:R-:W-:Y:S02]  /*259c0*/  VIADD R14, R18, 0xfffffdfa ;  /* 0xfffffdfa120e7836 */ /* 0x002fe40000000000 */
[----:B------:R-:W-:Y:S01]  /*259d0*/  IMAD.WIDE R38, R250, 0x4, R200 ;  /* 0x00000004fa267825 */ /* 0x000fe200078e02c8 */
[----:B------:R-:W1:Y:S01]  /*259e0*/  LDC R18, c[0x0][0x230] ;  /* 0x00008c00ff127b82 */ /* 0x000e620000000800 */
[----:B------:R-:W2:Y:S01]  /*259f0*/  LDL.LU.64 R200, [R1+0xb60] ;  /* 0x000b600001c87983 */ /* 0x000ea20000300a00 */
[----:B------:R-:W-:-:S02]  /*25a00*/  ISETP.GE.U32.AND P1, PT, R14, 0x7ffffd7b, PT ;  /* 0x7ffffd7b0e00780c */ /* 0x000fc40003f26070 */
[C---:B------:R-:W-:Y:S01]  /*25a10*/  IADD3 R14, R4.reuse, 0x100000, RZ ;  /* 0x00100000040e7810 */ /* 0x040fe20007ffe0ff */
[----:B------:R-:W-:-:S04]  /*25a20*/  VIADD R13, R4, 0x100000 ;  /* 0x00100000040d7836 */ /* 0x000fc80000000000 */
[----:B------:R1:W-:Y:S04]  /*25a30*/  LDGSTS.E [R14+-0x80000], desc[UR8][R42.64], !P0 ;  /* 0x800000002a0e7fae */ /* 0x0003e8000c121848 */
[----:B------:R-:W-:Y:S01]  /*25a40*/  LDGSTS.E [R13+-0x7c000], desc[UR8][R40.64], !P0 ;  /* 0x84000000280d7fae */ /* 0x000fe2000c121848 */
[----:B------:R-:W-:Y:S02]  /*25a50*/  ISETP.GE.U32.AND P0, PT, R15, 0x7ffffd7a, PT ;  /* 0x7ffffd7a0f00780c */ /* 0x000fe40003f06070 */
[----:B-1----:R-:W-:Y:S01]  /*25a60*/  IADD3 R14, R16, -0x208, RZ ;  /* 0xfffffdf8100e7810 */ /* 0x002fe20007ffe0ff */
[----:B------:R-:W-:Y:S01]  /*25a70*/  VIADD R12, R4, 0x100000 ;  /* 0x00100000040c7836 */ /* 0x000fe20000000000 */
[----:B------:R-:W1:Y:S02]  /*25a80*/  LDC R16, c[0x0][0x230] ;  /* 0x00008c00ff107b82 */ /* 0x000e640000000800 */
[----:B------:R-:W-:Y:S01]  /*25a90*/  ISETP.GE.U32.AND P2, PT, R14, 0x7ffffd79, PT ;  /* 0x7ffffd790e00780c */ /* 0x000fe20003f46070 */
[C---:B------:R-:W-:Y:S01]  /*25aa0*/  VIADD R15, R4.reuse, 0x100000 ;  /* 0x00100000040f7836 */ /* 0x040fe20000000000 */
[----:B------:R-:W-:Y:S01]  /*25ab0*/  LDGSTS.E [R12+-0x7fffc], desc[UR8][R38.64], !P1 ;  /* 0x80004000260c7fae */ /* 0x000fe2000c921848 */
[----:B------:R-:W-:-:S02]  /*25ac0*/  VIADD R14, R4, 0x100000 ;  /* 0x00100000040e7836 */ /* 0x000fc40000000000 */
[C---:B------:R-:W-:Y:S01]  /*25ad0*/  IMAD.WIDE R32, R250.reuse, 0x4, R216 ;  /* 0x00000004fa207825 */ /* 0x040fe200078e02d8 */
[----:B------:R-:W-:Y:S04]  /*25ae0*/  LDGSTS.E [R12+-0x7bffc], desc[UR8][R36.64], !P1 ;  /* 0x84004000240c7fae */ /* 0x000fe8000c921848 */
[----:B------:R-:W2:Y:S04]  /*25af0*/  LDL.LU.64 R216, [R1+0xb58] ;  /* 0x000b580001d87983 */ /* 0x000ea80000300a00 */
[----:B------:R-:W-:Y:S04]  /*25b00*/  LDGSTS.E [R15+-0x7fff8], desc[UR8][R34.64], !P0 ;  /* 0x80008000220f7fae */ /* 0x000fe8000c121848 */
[----:B------:R-:W-:Y:S01]  /*25b10*/  LDGSTS.E [R14+-0x7bff8], desc[UR8][R32.64], !P0 ;  /* 0x84008000200e7fae */ /* 0x000fe2000c121848 */
[----:B------:R-:W-:-:S03]  /*25b20*/  IMAD.WIDE R30, R250, 0x4, R244 ;  /* 0x00000004fa1e7825 */ /* 0x000fc600078e02f4 */
[----:B------:R-:W2:Y:S04]  /*25b30*/  LDL.LU.64 R244, [R1+0xb50] ;  /* 0x000b500001f47983 */ /* 0x000ea80000300a00 */
[----:B------:R1:W-:Y:S02]  /*25b40*/  LDGSTS.E [R13+-0x7fff4], desc[UR8][R30.64], !P2 ;  /* 0x8000c0001e0d7fae */ /* 0x0003e4000d121848 */
[----:B-1----:R-:W-:Y:S02]  /*25b50*/  VIADD R13, R20, 0xfffffdd9 ;  /* 0xfffffdd9140d7836 */ /* 0x002fe40000000000 */
[C---:B---3--:R-:W-:Y:S02]  /*25b60*/  IMAD.WIDE R26, R250.reuse, 0x4, R230 ;  /* 0x00000004fa1a7825 */ /* 0x048fe400078e02e6 */
[----:B------:R-:W3:Y:S02]  /*25b70*/  LDL.LU.64 R230, [R1+0xb48] ;  /* 0x000b480001e67983 */ /* 0x000ee40000300a00 */
[----:B----4-:R-:W-:-:S02]  /*25b80*/  IMAD.WIDE R24, R250, 0x4, R104 ;  /* 0x00000004fa187825 */ /* 0x010fc400078e0268 */
[----:B------:R-:W4:Y:S02]  /*25b90*/  LDL.LU.64 R104, [R1+0x9f8] ;  /* 0x0009f80001687983 */ /* 0x000f240000300a00 */
[C---:B------:R-:W-:Y:S02]  /*25ba0*/  IMAD.WIDE R22, R250.reuse, 0x4, R130 ;  /* 0x00000004fa167825 */ /* 0x040fe400078e0282 */
[----:B------:R-:W4:Y:S02]  /*25bb0*/  LDL.LU.64 R130, [R1+0x9f0] ;  /* 0x0009f00001827983 */ /* 0x000f240000300a00 */
[----:B------:R-:W-:Y:S02]  /*25bc0*/  IMAD.WIDE R20, R250, 0x4, R182 ;  /* 0x00000004fa147825 */ /* 0x000fe400078e02b6 */
[----:B------:R-:W4:Y:S01]  /*25bd0*/  LDL.LU.64 R182, [R1+0x9e8] ;  /* 0x0009e80001b67983 */ /* 0x000f220000300a00 */
[----:B--2---:R-:W-:Y:S01]  /*25be0*/  IADD3 R15, R17, -0x225, RZ ;  /* 0xfffffddb110f7810 */ /* 0x004fe20007ffe0ff */
[----:B------:R-:W-:-:S03]  /*25bf0*/  VIADD R14, R18, 0xfffffdda ;  /* 0xfffffdda120e7836 */ /* 0x000fc60000000000 */
[----:B------:R-:W-:Y:S01]  /*25c00*/  ISETP.GE.U32.AND P0, PT, R15, 0x7ffffd5c, PT ;  /* 0x7ffffd5c0f00780c */ /* 0x000fe20003f06070 */
[----:B------:R-:W-:Y:S01]  /*25c10*/  IMAD.WIDE R28, R250, 0x4, R116 ;  /* 0x00000004fa1c7825 */ /* 0x000fe200078e0274 */
[----:B------:R-:W-:Y:S01]  /*25c20*/  ISETP.GE.U32.AND P1, PT, R14, 0x7ffffd5b, PT ;  /* 0x7ffffd5b0e00780c */ /* 0x000fe20003f26070 */
[----:B------:R-:W1:Y:S02]  /*25c30*/  LDC R116, c[0x0][0x230] ;  /* 0x00008c00ff747b82 */ /* 0x000e640000000800 */
[----:B------:R-:W-:Y:S01]  /*25c40*/  VIADD R15, R4, 0x100000 ;  /* 0x00100000040f7836 */ /* 0x000fe20000000000 */
[----:B------:R-:W-:Y:S01]  /*25c50*/  IADD3 R16, R16, -0x228, RZ ;  /* 0xfffffdd810107810 */ /* 0x000fe20007ffe0ff */
[C---:B------:R-:W-:Y:S01]  /*25c60*/  VIADD R14, R4.reuse, 0x100000 ;  /* 0x00100000040e7836 */ /* 0x040fe20000000000 */
[----:B------:R-:W-:Y:S01]  /*25c70*/  LDGSTS.E [R12+-0x7bff4], desc[UR8][R28.64], !P2 ;  /* 0x8400c0001c0c7fae */ /* 0x000fe2000d121848 */
[----:B------:R-:W-:Y:S02]  /*25c80*/  ISETP.GE.U32.AND P2, PT, R13, 0x7ffffd5a, PT ;  /* 0x7ffffd5a0d00780c */ /* 0x000fe40003f46070 */
[----:B------:R-:W-:-:S02]  /*25c90*/  IADD3 R13, R4, 0x100000, RZ ;  /* 0x00100000040d7810 */ /* 0x000fc40007ffe0ff */
[----:B------:R-:W-:Y:S01]  /*25ca0*/  LDGSTS.E [R15+-0x78000], desc[UR8][R26.64], !P0 ;  /* 0x880000001a0f7fae */ /* 0x000fe2000c121848 */
[----:B------:R-:W-:-:S03]  /*25cb0*/  VIADD R3, R3, 0xfffffdbb ;  /* 0xfffffdbb03037836 */ /* 0x000fc60000000000 */
[----:B------:R2:W-:Y:S01]  /*25cc0*/  LDGSTS.E [R14+-0x74000], desc[UR8][R24.64], !P0 ;  /* 0x8c000000180e7fae */ /* 0x0005e2000c121848 */
[----:B------:R-:W-:Y:S01]  /*25cd0*/  ISETP.GE.U32.AND P0, PT, R16, 0x7ffffd59, PT ;  /* 0x7ffffd591000780c */ /* 0x000fe20003f06070 */
[C---:B------:R-:W-:Y:S02]  /*25ce0*/  VIADD R252, R4.reuse, 0x100000 ;  /* 0x0010000004fc7836 */ /* 0x040fe40000000000 */
[----:B------:R-:W-:Y:S04]  /*25cf0*/  LDGSTS.E [R13+-0x77ffc], desc[UR8][R22.64], !P1 ;  /* 0x88004000160d7fae */ /* 0x000fe8000c921848 */
[----:B------:R-:W-:Y:S01]  /*25d00*/  LDGSTS.E [R12+-0x73ffc], desc[UR8][R20.64], !P1 ;  /* 0x8c004000140c7fae */ /* 0x000fe2000c921848 */
[----:B------:R-:W-:Y:S01]  /*25d10*/  ISETP.GE.U32.AND P1, PT, R3, 0x7ffffd3c, PT ;  /* 0x7ffffd3c0300780c */ /* 0x000fe20003f26070 */
[C---:B------:R-:W-:Y:S01]  /*25d20*/  VIADD R181, R4.reuse, 0x100000 ;  /* 0x0010000004b57836 */ /* 0x040fe20000000000 */
[----:B------:R-:W-:Y:S01]  /*25d30*/  IADD3 R117, R4, 0x100000, RZ ;  /* 0x0010000004757810 */ /* 0x000fe20007ffe0ff */
[----:B-1----:R-:W-:Y:S01]  /*25d40*/  VIADD R180, R116, 0xfffffdb9 ;  /* 0xfffffdb974b47836 */ /* 0x002fe20000000000 */
[----:B------:R-:W1:Y:S01]  /*25d50*/  LDC R3, c[0x0][0x230] ;  /* 0x00008c00ff037b82 */ /* 0x000e620000000800 */
[----:B------:R-:W-:-:S02]  /*25d60*/  VIADD R116, R4, 0x100000 ;  /* 0x0010000004747836 */ /* 0x000fc40000000000 */
[C---:B------:R-:W-:Y:S02]  /*25d70*/  IMAD.WIDE R18, R250.reuse, 0x4, R200 ;  /* 0x00000004fa127825 */ /* 0x040fe400078e02c8 */
[----:B------:R-:W4:Y:S04]  /*25d80*/  LDL.LU.64 R200, [R1+0x9e0] ;  /* 0x0009e00001c87983 */ /* 0x000f280000300a00 */
[----:B------:R-:W-:Y:S01]  /*25d90*/  LDGSTS.E [R252+-0x77ff8], desc[UR8][R18.64], !P2 ;  /* 0x8800800012fc7fae */ /* 0x000fe2000d121848 */
[----:B------:R-:W-:-:S03]  /*25da0*/  IMAD.WIDE R16, R250, 0x4, R216 ;  /* 0x00000004fa107825 */ /* 0x000fc600078e02d8 */
[----:B------:R-:W4:Y:S04]  /*25db0*/  LDL.LU.64 R216, [R1+0x9d8] ;  /* 0x0009d80001d87983 */ /* 0x000f280000300a00 */
[----:B------:R-:W-:Y:S01]  /*25dc0*/  LDGSTS.E [R13+-0x73ff8], desc[UR8][R16.64], !P2 ;  /* 0x8c008000100d7fae */ /* 0x000fe2000d121848 */
[----:B--2---:R-:W-:-:S03]  /*25dd0*/  IMAD.WIDE R14, R250, 0x4, R244 ;  /* 0x00000004fa0e7825 */ /* 0x004fc600078e02f4 */
[----:B------:R-:W2:Y:S04]  /*25de0*/  LDL.LU.64 R244, [R1+0x9d0] ;  /* 0x0009d00001f47983 */ /* 0x000ea80000300a00 */
[----:B------:R3:W-:Y:S02]  /*25df0*/  LDGSTS.E [R12+-0x77ff4], desc[UR8][R14.64], !P0 ;  /* 0x8800c0000e0c7fae */ /* 0x0007e4000c121848 */
[----:B---3--:R-:W-:-:S04]  /*25e00*/  IMAD.WIDE R12, R250, 0x4, R230 ;  /* 0x00000004fa0c7825 */ /* 0x008fc800078e02e6 */
[C---:B----4-:R-:W-:Y:S01]  /*25e10*/  IMAD.WIDE R150, R250.reuse, 0x4, R104 ;  /* 0x00000004fa967825 */ /* 0x050fe200078e0268 */
[----:B------:R-:W-:Y:S03]  /*25e20*/  LDGSTS.E [R181+-0x73ff4], desc[UR8][R12.64], !P0 ;  /* 0x8c00c0000cb57fae */ /* 0x000fe6000c121848 */
[C---:B------:R-:W-:Y:S01]  /*25e30*/  IMAD.WIDE R130, R250.reuse, 0x4, R130 ;  /* 0x00000004fa827825 */ /* 0x040fe200078e0282 */
[----:B------:R-:W-:Y:S03]  /*25e40*/  STL.64 [R1+0x2f0], R150 ;  /* 0x0002f09601007387 */ /* 0x000fe60000100a00 */
[----:B------:R-:W-:Y:S01]  /*25e50*/  IMAD.WIDE R104, R250, 0x4, R182 ;  /* 0x00000004fa687825 */ /* 0x000fe200078e02b6 */
[----:B------:R3:W-:Y:S04]  /*25e60*/  STL.64 [R1+0x300], R130 ;  /* 0x0003008201007387 */ /* 0x0007e80000100a00 */
[----:B------:R4:W-:Y:S04]  /*25e70*/  LDGSTS.E [R117+-0x70000], desc[UR8][R150.64], !P1 ;  /* 0x9000000096757fae */ /* 0x0009e8000c921848 */
[----:B------:R2:W-:Y:S04]  /*25e80*/  STL.64 [R1+0x310], R104 ;  /* 0x0003106801007387 */ /* 0x0005e80000100a00 */
[----:B------:R-:W2:Y:S04]  /*25e90*/  LDL.LU.64 R182, [R1+0x9c8] ;  /* 0x0009c80001b67983 */ /* 0x000ea80000300a00 */
[----:B------:R-:W-:Y:S04]  /*25ea0*/  LDGSTS.E [R116+-0x6c000], desc[UR8][R130.64], !P1 ;  /* 0x9400000082747fae */ /* 0x000fe8000c921848 */
[----:B------:R-:W2:Y:S04]  /*25eb0*/  LDL.LU.64 R116, [R1+0x9c0] ;  /* 0x0009c00001747983 */ /* 0x000ea80000300a00 */
[----:B---3--:R-:W3:Y:S04]  /*25ec0*/  LDL.LU.64 R130, [R1+0x8b8] ;  /* 0x0008b80001827983 */ /* 0x008ee80000300a00 */
[----:B------:R-:W3:Y:S01]  /*25ed0*/  LDL.LU.64 R234, [R1+0x8b0] ;  /* 0x0008b00001ea7983 */ /* 0x000ee20000300a00 */
[----:B------:R-:W-:-:S02]  /*25ee0*/  IADD3 R252, R8, -0x246, RZ ;  /* 0xfffffdba08fc7810 */ /* 0x000fc40007ffe0ff */
[----:B------:R-:W-:Y:S01]  /*25ef0*/  ISETP.GE.U32.AND P0, PT, R180, 0x7ffffd3a, PT ;  /* 0x7ffffd3ab400780c */ /* 0x000fe20003f06070 */
[----:B----4-:R-:W-:Y:S01]  /*25f00*/  VIADD R150, R4, 0x100000 ;  /* 0x0010000004967836 */ /* 0x010fe20000000000 */
[----:B------:R-:W-:Y:S01]  /*25f10*/  ISETP.GE.U32.AND P2, PT, R252, 0x7ffffd3b, PT ;  /* 0x7ffffd3bfc00780c */ /* 0x000fe20003f46070 */
[C---:B------:R-:W-:Y:S01]  /*25f20*/  VIADD R252, R4.reuse, 0x100000 ;  /* 0x0010000004fc7836 */ /* 0x040fe20000000000 */
[----:B------:R-:W-:Y:S01]  /*25f30*/  IADD3 R151, R4, 0x100000, RZ ;  /* 0x0010000004977810 */ /* 0x000fe20007ffe0ff */
[----:B------:R-:W-:Y:S01]  /*25f40*/  VIADD R9, R9, 0xfffffdb8 ;  /* 0xfffffdb809097836 */ /* 0x000fe20000000000 */
[----:B------:R-:W4:Y:S01]  /*25f50*/  LDL.LU.64 R230, [R1+0x8a8] ;  /* 0x0008a80001e67983 */ /* 0x000f220000300a00 */
[----:B------:R-:W1:Y:S08]  /*25f60*/  LDC R8, c[0x0][0x230] ;  /* 0x00008c00ff087b82 */ /* 0x000e700000000800 */
[----:B------:R2:W-:Y:S01]  /*25f70*/  LDGSTS.E [R252+-0x6fffc], desc[UR8][R104.64], !P2 ;  /* 0x9000400068fc7fae */ /* 0x0005e2000d121848 */
[----:B------:R-:W-:-:S05]  /*25f80*/  IMAD.WIDE R194, R250, 0x4, R200 ;  /* 0x00000004fac27825 */ /* 0x000fca00078e02c8 */
[----:B------:R-:W-:Y:S04]  /*25f90*/  LDGSTS.E [R151+-0x6bffc], desc[UR8][R194.64], !P2 ;  /* 0x94004000c2977fae */ /* 0x000fe8000d121848 */
[----:B------:R1:W-:Y:S01]  /*25fa0*/  STL.64 [R1+0x320], R194 ;  /* 0x000320c201007387 */ /* 0x0003e20000100a00 */
[----:B------:R-:W-:-:S05]  /*25fb0*/  IMAD.WIDE R180, R250, 0x4, R216 ;  /* 0x00000004fab47825 */ /* 0x000fca00078e02d8 */
[----:B------:R1:W-:Y:S01]  /*25fc0*/  LDGSTS.E [R150+-0x6fff8], desc[UR8][R180.64], !P0 ;  /* 0x90008000b4967fae */ /* 0x0003e2000c121848 */
[----:B--2---:R-:W-:-:S03]  /*25fd0*/  IMAD.WIDE R104, R250, 0x4, R244 ;  /* 0x00000004fa687825 */ /* 0x004fc600078e02f4 */
[----:B------:R-:W-:Y:S01]  /*25fe0*/  STL.64 [R1+0x330], R180 ;  /* 0x000330b401007387 */ /* 0x000fe20000100a00 */
[----:B------:R-:W-:-:S03]  /*25ff0*/  IMAD.WIDE R116, R250, 0x4, R116 ;  /* 0x00000004fa747825 */ /* 0x000fc600078e0274 */
[----:B------:R2:W-:Y:S01]  /*26000*/  LDGSTS.E [R252+-0x6bff8], desc[UR8][R104.64], !P0 ;  /* 0x9400800068fc7fae */ /* 0x0005e2000c121848 */
[----:B------:R-:W-:Y:S01]  /*26010*/  ISETP.GE.U32.AND P0, PT, R9, 0x7ffffd39, PT ;  /* 0x7ffffd390900780c */ /* 0x000fe20003f06070 */
[----:B-1----:R-:W1:Y:S02]  /*26020*/  LDC R150, c[0x0][0x230] ;  /* 0x00008c00ff967b82 */ /* 0x002e640000000800 */
[----:B------:R2:W-:Y:S01]  /*26030*/  STL.64 [R1+0x340], R104 ;  /* 0x0003406801007387 */ /* 0x0005e20000100a00 */
[----:B------:R-:W-:-:S03]  /*26040*/  IMAD.WIDE R200, R250, 0x4, R182 ;  /* 0x00000004fac87825 */ /* 0x000fc600078e02b6 */
[----:B------:R-:W4:Y:S01]  /*26050*/  LDL.LU.64 R216, [R1+0x8a0] ;  /* 0x0008a00001d87983 */ /* 0x000f220000300a00 */
[----:B---3--:R-:W-:Y:S01]  /*26060*/  IMAD.WIDE R130, R250, 0x4, R130 ;  /* 0x00000004fa827825 */ /* 0x008fe200078e0282 */
[----:B------:R-:W-:Y:S01]  /*26070*/  IADD3 R8, R8, -0x265, RZ ;  /* 0xfffffd9b08087810 */ /* 0x000fe20007ffe0ff */
[----:B------:R-:W3:Y:S01]  /*26080*/  LDC R9, c[0x0][0x230] ;  /* 0x00008c00ff097b82 */ /* 0x000ee20000000800 */
[----:B------:R-:W3:Y:S01]  /*26090*/  LDL.LU.64 R244, [R1+0x898] ;  /* 0x0008980001f47983 */ /* 0x000ee20000300a00 */
[----:B------:R-:W-:-:S03]  /*260a0*/  IMAD.WIDE R194, R250, 0x4, R234 ;  /* 0x00000004fac27825 */ /* 0x000fc600078e02ea */
[----:B------:R-:W3:Y:S01]  /*260b0*/  LDL.LU.64 R182, [R1+0x890] ;  /* 0x0008900001b67983 */ /* 0x000ee20000300a00 */
[----:B--2---:R-:W-:Y:S02]  /*260c0*/  VIADD R104, R4, 0x100000 ;  /* 0x0010000004687836 */ /* 0x004fe40000000000 */
[----:B------:R-:W-:Y:S01]  /*260d0*/  VIADD R252, R3, 0xfffffd9a ;  /* 0xfffffd9a03fc7836 */ /* 0x000fe20000000000 */
[----:B------:R-:W-:Y:S01]  /*260e0*/  STL.64 [R1+0x350], R200 ;  /* 0x000350c801007387 */ /* 0x000fe20000100a00 */
[----:B----4-:R-:W-:Y:S01]  /*260f0*/  IMAD.WIDE R180, R250, 0x4, R230 ;  /* 0x00000004fab47825 */ /* 0x010fe200078e02e6 */
[----:B------:R-:W2:Y:S02]  /*26100*/  LDC R105, c[0x0][0x230] ;  /* 0x00008c00ff697b82 */ /* 0x000ea40000000800 */
[----:B------:R4:W-:Y:S04]  /*26110*/  STL.64 [R1+0x360], R116 ;  /* 0x0003607401007387 */ /* 0x0009e80000100a00 */
[----:B------:R-:W-:Y:S04]  /*26120*/  LDGSTS.E [R151+-0x6fff4], desc[UR8][R200.64], !P0 ;  /* 0x9000c000c8977fae */ /* 0x000fe8000c121848 */
[----:B------:R1:W-:Y:S04]  /*26130*/  STL.64 [R1+0x370], R130 ;  /* 0x0003708201007387 */ /* 0x0003e80000100a00 */
[----:B------:R1:W-:Y:S04]  /*26140*/  LDGSTS.E [R104+-0x6bff4], desc[UR8][R116.64], !P0 ;  /* 0x9400c00074687fae */ /* 0x0003e8000c121848 */
[----:B------:R-:W-:Y:S04]  /*26150*/  STL.64 [R1+0x380], R194 ;  /* 0x000380c201007387 */ /* 0x000fe80000100a00 */
[----:B----4-:R-:W4:Y:S01]  /*26160*/  LDL.LU.64 R116, [R1+0x888] ;  /* 0x0008880001747983 */ /* 0x010f220000300a00 */
[----:B------:R-:W-:Y:S01]  /*26170*/  ISETP.GE.U32.AND P1, PT, R8, 0x7ffffd1c, PT ;  /* 0x7ffffd1c0800780c */ /* 0x000fe20003f26070 */
[----:B------:R-:W-:Y:S01]  /*26180*/  VIADD R3, R4, 0x100000 ;  /* 0x0010000004037836 */ /* 0x000fe20000000000 */
[----:B------:R-:W-:Y:S01]  /*26190*/  ISETP.GE.U32.AND P2, PT, R252, 0x7ffffd1b, PT ;  /* 0x7ffffd1bfc00780c */ /* 0x000fe20003f46070 */
[----:B-1----:R-:W1:Y:S01]  /*261a0*/  LDC R104, c[0x0][0x230] ;  /* 0x00008c00ff687b82 */ /* 0x002e620000000800 */
[C---:B------:R-:W-:Y:S01]  /*261b0*/  IADD3 R8, R4.reuse, 0x100000, RZ ;  /* 0x0010000004087810 */ /* 0x040fe20007ffe0ff */
[----:B------:R-:W-:Y:S01]  /*261c0*/  VIADD R252, R4, 0x100000 ;  /* 0x0010000004fc7836 */ /* 0x000fe20000000000 */
[----:B------:R2:W-:Y:S04]  /*261d0*/  STL.64 [R1+0x390], R180 ;  /* 0x000390b401007387 */ /* 0x0005e80000100a00 */
[----:B------:R-:W4:Y:S04]  /*261e0*/  LDL.LU.64 R230, [R1+0x880] ;  /* 0x0008800001e67983 */ /* 0x000f280000300a00 */
[----:B------:R-:W-:Y:S04]  /*261f0*/  LDGSTS.E [R8+-0x68000], desc[UR8][R130.64], !P1 ;  /* 0x9800000082087fae */ /* 0x000fe8000c921848 */
[----:B------:R2:W-:Y:S04]  /*26200*/  LDGSTS.E [R3+-0x64000], desc[UR8][R194.64], !P1 ;  /* 0x9c000000c2037fae */ /* 0x0005e8000c921848 */
[----:B------:R2:W-:Y:S04]  /*26210*/  LDGSTS.E [R252+-0x67ffc], desc[UR8][R180.64], !P2 ;  /* 0x98004000b4fc7fae */ /* 0x0005e8000d121848 */
[----:B------:R-:W4:Y:S01]  /*26220*/  LDL.LU.64 R130, [R1+0xd38] ;  /* 0x000d380001827983 */ /* 0x000f220000300a00 */
[----:B---3--:R-:W-:Y:S01]  /*26230*/  IMAD.WIDE R226, R250, 0x4, R244 ;  /* 0x00000004fae27825 */ /* 0x008fe200078e02f4 */
[----:B------:R-:W-:Y:S01]  /*26240*/  IADD3 R150, R150, -0x267, RZ ;  /* 0xfffffd9996967810 */ /* 0x000fe20007ffe0ff */
[----:B--2---:R-:W2:Y:S02]  /*26250*/  LDC R3, c[0x0][0x230] ;  /* 0x00008c00ff037b82 */ /* 0x004ea40000000800 */
[----:B------:R-:W-:-:S04]  /*26260*/  IMAD.WIDE R180, R250, 0x4, R216 ;  /* 0x00000004fab47825 */ /* 0x000fc800078e02d8 */
[----:B------:R-:W-:Y:S01]  /*26270*/  IMAD.WIDE R216, R250, 0x4, R182 ;  /* 0x00000004fad87825 */ /* 0x000fe200078e02b6 */
[----:B------:R3:W-:Y:S03]  /*26280*/  STL.64 [R1+0x3a0], R180 ;  /* 0x0003a0b401007387 */ /* 0x0007e60000100a00 */
[----:B------:R-:W-:Y:S01]  /*26290*/  VIADD R105, R105, 0xfffffd98 ;  /* 0xfffffd9869697836 */ /* 0x000fe20000000000 */
[----:B------:R1:W-:Y:S01]  /*262a0*/  LDGSTS.E [R252+-0x63ffc], desc[UR8][R180.64], !P2 ;  /* 0x9c004000b4fc7fae */ /* 0x0003e2000d121848 */
[----:B------:R-:W-:Y:S01]  /*262b0*/  VIADD R9, R9, 0xfffffdf7 ;  /* 0xfffffdf709097836 */ /* 0x000fe20000000000 */
[C---:B------:R-:W-:Y:S01]  /*262c0*/  IADD3 R201, R4.reuse, 0x100000, RZ ;  /* 0x0010000004c97810 */ /* 0x040fe20007ffe0ff */
[----:B------:R-:W-:Y:S01]  /*262d0*/  VIADD R200, R4, 0x100000 ;  /* 0x0010000004c87836 */ /* 0x000fe20000000000 */
[----:B------:R-:W2:Y:S01]  /*262e0*/  LDC R8, c[0x0][0x230] ;  /* 0x00008c00ff087b82 */ /* 0x000ea20000000800 */
[----:B---3--:R-:W3:Y:S04]  /*262f0*/  LDL.LU.64 R180, [R1+0xd30] ;  /* 0x000d300001b47983 */ /* 0x008ee80000300a00 */
[----:B------:R-:W2:Y:S04]  /*26300*/  LDL.LU.64 R234, [R1+0xd28] ;  /* 0x000d280001ea7983 */ /* 0x000ea80000300a00 */
[----:B------:R-:W-:Y:S04]  /*26310*/  STL.64 [R1+0x3b0], R226 ;  /* 0x0003b0e201007387 */ /* 0x000fe80000100a00 */
[----:B------:R-:W2:Y:S01]  /*26320*/  LDL.LU.64 R182, [R1+0xd20] ;  /* 0x000d200001b67983 */ /* 0x000ea20000300a00 */
[----:B----4-:R-:W-:-:S03]  /*26330*/  IMAD.WIDE R194, R250, 0x4, R116 ;  /* 0x00000004fac27825 */ /* 0x010fc600078e0274 */
[----:B------:R-:W-:Y:S04]  /*26340*/  STL.64 [R1+0x3c0], R216 ;  /* 0x0003c0d801007387 */ /* 0x000fe80000100a00 */
[----:B------:R-:W4:Y:S04]  /*26350*/  LDL.LU.64 R244, [R1+0xd18] ;  /* 0x000d180001f47983 */ /* 0x000f280000300a00 */
[----:B------:R-:W4:Y:S01]  /*26360*/  LDL.LU.64 R116, [R1+0xd10] ;  /* 0x000d100001747983 */ /* 0x000f220000300a00 */
[----:B------:R-:W-:Y:S02]  /*26370*/  ISETP.GE.U32.AND P1, PT, R150, 0x7ffffd1a, PT ;  /* 0x7ffffd1a9600780c */ /* 0x000fe40003f26070 */
[----:B------:R-:W-:Y:S01]  /*26380*/  ISETP.GE.U32.AND P2, PT, R105, 0x7ffffd19, PT ;  /* 0x7ffffd196900780c */ /* 0x000fe20003f46070 */
[----:B------:R-:W-:Y:S01]  /*26390*/  IMAD.WIDE R150, R250, 0x4, R230 ;  /* 0x00000004fa967825 */ /* 0x000fe200078e02e6 */
[----:B------:R-:W-:-:S03]  /*263a0*/  ISETP.GE.U32.AND P0, PT, R9, 0x7ffffd78, PT ;  /* 0x7ffffd780900780c */ /* 0x000fc60003f06070 */
[----:B-1----:R-:W-:Y:S01]  /*263b0*/  VIADD R104, R104, 0xfffffdf6 ;  /* 0xfffffdf668687836 */ /* 0x002fe20000000000 */
[----:B------:R-:W-:Y:S01]  /*263c0*/  STL.64 [R1+0x3d0], R194 ;  /* 0x0003d0c201007387 */ /* 0x000fe20000100a00 */
[----:B------:R-:W-:Y:S02]  /*263d0*/  VIADD R105, R4, 0x100000 ;  /* 0x0010000004697836 */ /* 0x000fe40000000000 */
[----:B------:R-:W-:Y:S02]  /*263e0*/  IMAD.WIDE R130, R250, 0x4, R130 ;  /* 0x00000004fa827825 */ /* 0x000fe400078e0282 */
[----:B------:R-:W-:Y:S01]  /*263f0*/  LDGSTS.E [R201+-0x67ff8], desc[UR8][R226.64], !P1 ;  /* 0x98008000e2c97fae */ /* 0x000fe2000c921848 */
[----:B------:R-:W-:-:S03]  /*26400*/  IADD3 R9, R4, 0x100000, RZ ;  /* 0x0010000004097810 */ /* 0x000fc60007ffe0ff */
[----:B------:R-:W-:Y:S01]  /*26410*/  LDGSTS.E [R200+-0x63ff8], desc[UR8][R216.64], !P1 ;  /* 0x9c008000d8c87fae */ /* 0x000fe2000c921848 */
[----:B------:R-:W-:Y:S01]  /*26420*/  ISETP.GE.U32.AND P1, PT, R104, 0x7ffffd77, PT ;  /* 0x7ffffd776800780c */ /* 0x000fe20003f26070 */
[C---:B------:R-:W-:Y:S02]  /*26430*/  VIADD R252, R5.reuse, 0x100000 ;  /* 0x0010000005fc7836 */ /* 0x040fe40000000000 */
[----:B------:R1:W-:Y:S04]  /*26440*/  STL.64 [R1+0x3e0], R150 ;  /* 0x0003e09601007387 */ /* 0x0003e80000100a00 */
[----:B------:R1:W-:Y:S04]  /*26450*/  STL.64 [R1+0x3e8], R130 ;  /* 0x0003e88201007387 */ /* 0x0003e80000100a00 */
[----:B------:R-:W4:Y:S04]  /*26460*/  LDL.LU.64 R230, [R1+0xd08] ;  /* 0x000d080001e67983 */ /* 0x000f280000300a00 */
[----:B------:R-:W-:Y:S04]  /*26470*/  LDGSTS.E [R105+-0x67ff4], desc[UR8][R194.64], !P2 ;  /* 0x9800c000c2697fae */ /* 0x000fe8000d121848 */
[----:B------:R1:W-:Y:S04]  /*26480*/  LDGSTS.E [R9+-0x63ff4], desc[UR8][R150.64], !P2 ;  /* 0x9c00c00096097fae */ /* 0x0003e8000d121848 */
[----:B------:R1:W-:Y:S04]  /*26490*/  LDGSTS.E [R252+-0x80000], desc[UR8][R130.64], !P0 ;  /* 0x8000000082fc7fae */ /* 0x0003e8000c121848 */
[----:B------:R-:W4:Y:S01]  /*264a0*/  LDL.LU.64 R104, [R1+0xd00] ;  /* 0x000d000001687983 */ /* 0x000f220000300a00 */
[----:B-1----:R-:W-:-:S03]  /*264b0*/  VIADD R151, R5, 0x100000 ;  /* 0x0010000005977836 */ /* 0x002fc60000000000 */
[----:B------:R-:W4:Y:S01]  /*264c0*/  LDL.LU.64 R200, [R1+0xb40] ;  /* 0x000b400001c87983 */ /* 0x000f220000300a00 */
[----:B------:R-:W1:Y:S01]  /*264d0*/  LDC R9, c[0x0][0x230] ;  /* 0x00008c00ff097b82 */ /* 0x000e620000000800 */
[C---:B------:R-:W-:Y:S02]  /*264e0*/  IADD3 R131, R5.reuse, 0x100000, RZ ;  /* 0x0010000005837810 */ /* 0x040fe40007ffe0ff */
[----:B------:R-:W4:Y:S01]  /*264f0*/  LDL.LU.64 R216, [R1+0xb38] ;  /* 0x000b380001d87983 */ /* 0x000f220000300a00 */
[----:B------:R-:W-:Y:S02]  /*26500*/  VIADD R130, R5, 0x100000 ;  /* 0x0010000005827836 */ /* 0x000fe40000000000 */
[----:B---3--:R-:W-:-:S04]  /*26510*/  IMAD.WIDE R226, R250, 0x4, R180 ;  /* 0x00000004fae27825 */ /* 0x008fc800078e02b4 */
[C---:B--2---:R-:W-:Y:S01]  /*26520*/  IMAD.WIDE R194, R250.reuse, 0x4, R234 ;  /* 0x00000004fac27825 */ /* 0x044fe200078e02ea */
[----:B------:R-:W-:Y:S03]  /*26530*/  STL.64 [R1+0x3f8], R226 ;  /* 0x0003f8e201007387 */ /* 0x000fe60000100a00 */
[C---:B------:R-:W-:Y:S01]  /*26540*/  IMAD.WIDE R182, R250.reuse, 0x4, R182 ;  /* 0x00000004fab67825 */ /* 0x040fe200078e02b6 */
[----:B------:R-:W-:Y:S04]  /*26550*/  STL.64 [R1+0x400], R194 ;  /* 0x000400c201007387 */ /* 0x000fe80000100a00 */
[----:B------:R-:W-:Y:S01]  /*26560*/  LDGSTS.E [R151+-0x7c000], desc[UR8][R226.64], !P0 ;  /* 0x84000000e2977fae */ /* 0x000fe2000c121848 */
[----:B----4-:R-:W-:-:S03]  /*26570*/  IMAD.WIDE R180, R250, 0x4, R244 ;  /* 0x00000004fab47825 */ /* 0x010fc600078e02f4 */
[----:B------:R2:W-:Y:S01]  /*26580*/  STL.64 [R1+0x410], R182 ;  /* 0x000410b601007387 */ /* 0x0005e20000100a00 */
[----:B------:R-:W-:-:S03]  /*26590*/  IMAD.WIDE R116, R250, 0x4, R116 ;  /* 0x00000004fa747825 */ /* 0x000fc600078e0274 */
[----:B------:R3:W-:Y:S04]  /*265a0*/  LDGSTS.E [R131+-0x7fffc], desc[UR8][R194.64], !P1 ;  /* 0x80004000c2837fae */ /* 0x0007e8000c921848 */
[----:B------:R-:W-:Y:S04]  /*265b0*/  STL.64 [R1+0x418], R180 ;  /* 0x000418b401007387 */ /* 0x000fe80000100a00 */
[----:B------:R-:W-:Y:S04]  /*265c0*/  LDGSTS.E [R130+-0x7bffc], desc[UR8][R182.64], !P1 ;  /* 0x84004000b6827fae */ /* 0x000fe8000c921848 */
[----:B------:R1:W-:Y:S04]  /*265d0*/  STL.64 [R1+0x428], R116 ;  /* 0x0004287401007387 */ /* 0x0003e80000100a00 */
[----:B------:R-:W4:Y:S04]  /*265e0*/  LDL.LU.64 R130, [R1+0xb30] ;  /* 0x000b300001827983 */ /* 0x000f280000300a00 */
[----:B------:R-:W4:Y:S04]  /*265f0*/  LDL.LU.64 R244, [R1+0xb28] ;  /* 0x000b280001f47983 */ /* 0x000f280000300a00 */
[----:B--2---:R-:W2:Y:S01]  /*26600*/  LDL.LU.64 R182, [R1+0xb20] ;  /* 0x000b200001b67983 */ /* 0x004ea20000300a00 */
[----:B------:R-:W-:Y:S01]  /*26610*/  IADD3 R3, R3, -0x20b, RZ ;  /* 0xfffffdf503037810 */ /* 0x000fe20007ffe0ff */
[----:B------:R-:W-:-:S02]  /*26620*/  VIADD R252, R8, 0xfffffdf4 ;  /* 0xfffffdf408fc7836 */ /* 0x000fc40000000000 */
[----:B------:R-:W1:Y:S01]  /*26630*/  LDC R8, c[0x0][0x230] ;  /* 0x00008c00ff087b82 */ /* 0x000e620000000800 */
[----:B------:R-:W-:Y:S01]  /*26640*/  ISETP.GE.U32.AND P2, PT, R3, 0x7ffffd76, PT ;  /* 0x7ffffd760300780c */ /* 0x000fe20003f46070 */
[C---:B------:R-:W-:Y:S01]  /*26650*/  VIADD R150, R5.reuse, 0x100000 ;  /* 0x0010000005967836 */ /* 0x040fe20000000000 */
[----:B------:R-:W-:Y:S02]  /*26660*/  ISETP.GE.U32.AND P4, PT, R252, 0x7ffffd75, PT ;  /* 0x7ffffd75fc00780c */ /* 0x000fe40003f86070 */
[----:B------:R-:W-:-:S03]  /*26670*/  IADD3 R252, R5, 0x100000, RZ ;  /* 0x0010000005fc7810 */ /* 0x000fc60007ffe0ff */
[----:B------:R-:W1:Y:S06]  /*26680*/  LDC R3, c[0x0][0x230] ;  /* 0x00008c00ff037b82 */ /* 0x000e6c0000000800 */
[----:B------:R-:W-:Y:S04]  /*26690*/  LDGSTS.E [R150+-0x7fff8], desc[UR8][R180.64], !P2 ;  /* 0x80008000b4967fae */ /* 0x000fe8000d121848 */
[----:B------:R1:W-:Y:S01]  /*266a0*/  LDGSTS.E [R252+-0x7bff8], desc[UR8][R116.64], !P2 ;  /* 0x8400800074fc7fae */ /* 0x0003e2000d121848 */
[----:B---3--:R-:W-:-:S04]  /*266b0*/  IMAD.WIDE R194, R250, 0x4, R104 ;  /* 0x00000004fac27825 */ /* 0x008fc800078e0268 */
[----:B-1----:R-:W-:Y:S02]  /*266c0*/  VIADD R117, R9, 0xfffffdd7 ;  /* 0xfffffdd709757836 */ /* 0x002fe40000000000 */
[----:B------:R-:W-:Y:S01]  /*266d0*/  IMAD.WIDE R150, R250, 0x4, R230 ;  /* 0x00000004fa967825 */ /* 0x000fe200078e02e6 */
[----:B------:R-:W1:Y:S02]  /*266e0*/  LDC R9, c[0x0][0x230] ;  /* 0x00008c00ff097b82 */ /* 0x000e640000000800 */
[----:B------:R-:W-:Y:S01]  /*266f0*/  ISETP.GE.U32.AND P0, PT, R117, 0x7ffffd58, PT ;  /* 0x7ffffd587500780c */ /* 0x000fe20003f06070 */
[----:B------:R-:W-:Y:S01]  /*26700*/  VIADD R116, R8, 0xfffffdd6 ;  /* 0xfffffdd608747836 */ /* 0x000fe20000000000 */
[----:B------:R3:W-:Y:S01]  /*26710*/  STL.64 [R1+0x430], R150 ;  /* 0x0004309601007387 */ /* 0x0007e20000100a00 */
[----:B------:R-:W-:-:S03]  /*26720*/  VIADD R180, R5, 0x100000 ;  /* 0x0010000005b47836 */ /* 0x000fc60000000000 */
[----:B------:R3:W-:Y:S01]  /*26730*/  LDGSTS.E [R252+-0x7fff4], desc[UR8][R150.64], !P4 ;  /* 0x8000c00096fc7fae */ /* 0x0007e2000e121848 */
[----:B------:R-:W-:Y:S01]  /*26740*/  ISETP.GE.U32.AND P1, PT, R116, 0x7ffffd57, PT ;  /* 0x7ffffd577400780c */ /* 0x000fe20003f26070 */
[----:B------:R-:W-:Y:S02]  /*26750*/  VIADD R116, R5, 0x100000 ;  /* 0x0010000005747836 */ /* 0x000fe40000000000 */
[C---:B------:R-:W-:Y:S01]  /*26760*/  IMAD.WIDE R104, R250.reuse, 0x4, R216 ;  /* 0x00000004fa687825 */ /* 0x040fe200078e02d8 */
[----:B------:R-:W-:Y:S01]  /*26770*/  STL.64 [R1+0x440], R194 ;  /* 0x000440c201007387 */ /* 0x000fe20000100a00 */
[----:B------:R-:W-:Y:S01]  /*26780*/  IADD3 R117, R3, -0x22b, RZ ;  /* 0xfffffdd503757810 */ /* 0x000fe20007ffe0ff */
[----:B------:R-:W1:Y:S02]  /*26790*/  LDC R8, c[0x0][0x230] ;  /* 0x00008c00ff087b82 */ /* 0x000e640000000800 */
[----:B------:R4:W-:Y:S01]  /*267a0*/  LDGSTS.E [R180+-0x7bff4], desc[UR8][R194.64], !P4 ;  /* 0x8400c000c2b47fae */ /* 0x0009e2000e121848 */
[----:B---3--:R-:W-:-:S05]  /*267b0*/  IMAD.WIDE R150, R250, 0x4, R200 ;  /* 0x00000004fa967825 */ /* 0x008fca00078e02c8 */
[----:B------:R-:W3:Y:S01]  /*267c0*/  LDC R3, c[0x0][0x230] ;  /* 0x00008c00ff037b82 */ /* 0x000ee20000000800 */
[----:B------:R1:W-:Y:S04]  /*267d0*/  STL.64 [R1+0x470], R150 ;  /* 0x0004709601007387 */ /* 0x0003e80000100a00 */
[----:B------:R2:W-:Y:S04]  /*267e0*/  STL.64 [R1+0x480], R104 ;  /* 0x0004806801007387 */ /* 0x0005e80000100a00 */
[----:B------:R-:W-:Y:S04]  /*267f0*/  LDGSTS.E [R116+-0x78000], desc[UR8][R150.64], !P0 ;  /* 0x8800000096747fae */ /* 0x000fe8000c121848 */
[----:B------:R2:W-:Y:S04]  /*26800*/  LDGSTS.E [R252+-0x74000], desc[UR8][R104.64], !P0 ;  /* 0x8c00000068fc7fae */ /* 0x0005e8000c121848 */
[----:B-1----:R-:W3:Y:S04]  /*26810*/  LDL.LU.64 R150, [R1+0xb18] ;  /* 0x000b180001967983 */ /* 0x002ee80000300a00 */
[----:B------:R-:W3:Y:S04]  /*26820*/  LDL.LU.64 R200, [R1+0xb10] ;  /* 0x000b100001c87983 */ /* 0x000ee80000300a00 */
[----:B------:R-:W3:Y:S04]  /*26830*/  LDL.LU.64 R234, [R1+0xb08] ;  /* 0x000b080001ea7983 */ /* 0x000ee80000300a00 */
[----:B------:R-:W3:Y:S01]  /*26840*/  LDL.LU.64 R230, [R1+0x9b8] ;  /* 0x0009b80001e67983 */ /* 0x000ee20000300a00 */
[----:B----4-:R-:W-:-:S05]  /*26850*/  IMAD.WIDE R180, R250, 0x4, R130 ;  /* 0x00000004fab47825 */ /* 0x010fca00078e0282 */
[----:B------:R-:W-:Y:S01]  /*26860*/  STL.64 [R1+0x490], R180 ;  /* 0x000490b401007387 */ /* 0x000fe20000100a00 */
[----:B--2---:R-:W-:-:S03]  /*26870*/  IMAD.WIDE R104, R250, 0x4, R182 ;  /* 0x00000004fa687825 */ /* 0x004fc600078e02b6 */
[----:B------:R-:W2:Y:S01]  /*26880*/  LDL.LU.64 R182, [R1+0x9b0] ;  /* 0x0009b00001b67983 */ /* 0x000ea20000300a00 */
[----:B------:R-:W-:Y:S01]  /*26890*/  ISETP.GE.U32.AND P2, PT, R117, 0x7ffffd56, PT ;  /* 0x7ffffd567500780c */ /* 0x000fe20003f46070 */
[----:B------:R-:W-:Y:S01]  /*268a0*/  IMAD.WIDE R130, R250, 0x4, R244 ;  /* 0x00000004fa827825 */ /* 0x000fe200078e02f4 */
[----:B------:R-:W-:-:S04]  /*268b0*/  IADD3 R117, R5, 0x100000, RZ ;  /* 0x0010000005757810 */ /* 0x000fc80007ffe0ff */
[----:B------:R1:W-:Y:S04]  /*268c0*/  STL.64 [R1+0x4a0], R130 ;  /* 0x0004a08201007387 */ /* 0x0003e80000100a00 */
[----:B------:R4:W-:Y:S04]  /*268d0*/  LDGSTS.E [R117+-0x77ffc], desc[UR8][R180.64], !P1 ;  /* 0x88004000b4757fae */ /* 0x0009e8000c921848 */
[----:B------:R1:W-:Y:S04]  /*268e0*/  STL.64 [R1+0x4b0], R104 ;  /* 0x0004b06801007387 */ /* 0x0003e80000100a00 */
[----:B------:R-:W-:Y:S01]  /*268f0*/  LDGSTS.E [R116+-0x73ffc], desc[UR8][R130.64], !P1 ;  /* 0x8c00400082747fae */ /* 0x000fe2000c921848 */
[----:B------:R-:W-:-:S02]  /*26900*/  VIADD R9, R9, 0xfffffdd4 ;  /* 0xfffffdd409097836 */ /* 0x000fc40000000000 */
[----:B------:R-:W-:Y:S01]  /*26910*/  VIADD R8, R8, 0xfffffdb7 ;  /* 0xfffffdb708087836 */ /* 0x000fe20000000000 */
[----:B------:R1:W-:Y:S01]  /*26920*/  LDGSTS.E [R252+-0x77ff8], desc[UR8][R104.64], !P2 ;  /* 0x8800800068fc7fae */ /* 0x0003e2000d121848 */
[----:B------:R-:W-:Y:S01]  /*26930*/  VIADD R216, R5, 0x100000 ;  /* 0x0010000005d87836 */ /* 0x000fe20000000000 */
[----:B---3--:R-:W-:Y:S01]  /*26940*/  IADD3 R194, R3, -0x24a, RZ ;  /* 0xfffffdb603c27810 */ /* 0x008fe20007ffe0ff */
[----:B------:R-:W-:Y:S01]  /*26950*/  VIADD R195, R5, 0x100000 ;  /* 0x0010000005c37836 */ /* 0x000fe20000000000 */
[----:B----4-:R-:W3:Y:S01]  /*26960*/  LDC R117, c[0x0][0x230] ;  /* 0x00008c00ff757b82 */ /* 0x010ee20000000800 */
[----:B-1----:R-:W4:Y:S04]  /*26970*/  LDL.LU.64 R130, [R1+0x9a8] ;  /* 0x0009a80001827983 */ /* 0x002f280000300a00 */
[----:B------:R-:W3:Y:S01]  /*26980*/  LDL.LU.64 R244, [R1+0x9a0] ;  /* 0x0009a00001f47983 */ /* 0x000ee20000300a00 */
[----:B------:R-:W-:-:S02]  /*26990*/  ISETP.GE.U32.AND P0, PT, R9, 0x7ffffd55, PT ;  /* 0x7ffffd550900780c */ /* 0x000fc40003f06070 */
[----:B------:R-:W1:Y:S01]  /*269a0*/  LDC R104, c[0x0][0x230] ;  /* 0x00008c00ff687b82 */ /* 0x000e620000000800 */
[----:B------:R-:W-:Y:S02]  /*269b0*/  ISETP.GE.U32.AND P1, PT, R8, 0x7ffffd38, PT ;  /* 0x7ffffd380800780c */ /* 0x000fe40003f26070 */
[----:B------:R-:W-:-:S05]  /*269c0*/  IADD3 R3, R5, 0x100000, RZ ;  /* 0x0010000005037810 */ /* 0x000fca0007ffe0ff */
[----:B------:R-:W1:Y:S08]  /*269d0*/  LDC R9, c[0x0][0x230] ;  /* 0x00008c00ff097b82 */ /* 0x000e700000000800 */
[----:B------:R-:W3:Y:S01]  /*269e0*/  LDC R105, c[0x0][0x230] ;  /* 0x00008c00ff697b82 */ /* 0x000ee20000000800 */
[----:B------:R-:W-:-:S07]  /*269f0*/  IMAD.WIDE R226, R250, 0x4, R150 ;  /* 0x00000004fae27825 */ /* 0x000fce00078e0296 */
[----:B------:R-:W3:Y:S01]  /*26a00*/  LDC R8, c[0x0][0x230] ;  /* 0x00008c00ff087b82 */ /* 0x000ee20000000800 */
[C---:B------:R-:W-:Y:S01]  /*26a10*/  IMAD.WIDE R200, R250.reuse, 0x4, R200 ;  /* 0x00000004fac87825 */ /* 0x040fe200078e02c8 */
[----:B------:R2:W-:Y:S03]  /*26a20*/  LDGSTS.E [R216+-0x73ff8], desc[UR8][R226.64], !P2 ;  /* 0x8c008000e2d87fae */ /* 0x0005e6000d121848 */
[C---:B------:R-:W-:Y:S01]  /*26a30*/  IMAD.WIDE R180, R250.reuse, 0x4, R234 ;  /* 0x00000004fab47825 */ /* 0x040fe200078e02ea */
[----:B------:R-:W-:Y:S02]  /*26a40*/  STL.64 [R1+0x4c0], R226 ;  /* 0x0004c0e201007387 */ /* 0x000fe40000100a00 */
[----:B------:R-:W3:Y:S01]  /*26a50*/  LDC R116, c[0x0][0x230] ;  /* 0x00008c00ff747b82 */ /* 0x000ee20000000800 */
[C---:B------:R-:W-:Y:S01]  /*26a60*/  IMAD.WIDE R150, R250.reuse, 0x4, R230 ;  /* 0x00000004fa967825 */ /* 0x040fe200078e02e6 */
[----:B------:R1:W-:Y:S04]  /*26a70*/  STL.64 [R1+0x4c8], R200 ;  /* 0x0004c8c801007387 */ /* 0x0003e80000100a00 */
[----:B------:R-:W-:Y:S04]  /*26a80*/  STL.64 [R1+0x4d8], R180 ;  /* 0x0004d8b401007387 */ /* 0x000fe80000100a00 */
[----:B------:R1:W-:Y:S04]  /*26a90*/  STL.64 [R1+0x4e0], R150 ;  /* 0x0004e09601007387 */ /* 0x0003e80000100a00 */
[----:B------:R-:W-:Y:S04]  /*26aa0*/  LDGSTS.E [R195+-0x77ff4], desc[UR8][R200.64], !P0 ;  /* 0x8800c000c8c37fae */ /* 0x000fe8000c121848 */
[----:B------:R1:W-:Y:S04]  /*26ab0*/  LDGSTS.E [R3+-0x73ff4], desc[UR8][R180.64], !P0 ;  /* 0x8c00c000b4037fae */ /* 0x0003e8000c121848 */
[----:B------:R-:W-:Y:S01]  /*26ac0*/  LDGSTS.E [R252+-0x70000], desc[UR8][R150.64], !P1 ;  /* 0x9000000096fc7fae */ /* 0x000fe2000c921848 */
[----:B--2---:R-:W-:Y:S01]  /*26ad0*/  IMAD.WIDE R216, R250, 0x4, R182 ;  /* 0x00000004fad87825 */ /* 0x004fe200078e02b6 */
[----:B------:R-:W-:-:S02]  /*26ae0*/  ISETP.GE.U32.AND P2, PT, R194, 0x7ffffd37, PT ;  /* 0x7ffffd37c200780c */ /* 0x000fc40003f46070 */
[----:B------:R-:W2:Y:S01]  /*26af0*/  LDL.LU.64 R182, [R1+0x998] ;  /* 0x0009980001b67983 */ /* 0x000ea20000300a00 */
[----:B-1----:R-:W-:Y:S01]  /*26b00*/  IADD3 R9, R9, -0x24b, RZ ;  /* 0xfffffdb509097810 */ /* 0x002fe20007ffe0ff */
[----:B------:R-:W-:Y:S01]  /*26b10*/  VIADD R104, R104, 0xfffffdf1 ;  /* 0xfffffdf168687836 */ /* 0x000fe20000000000 */
[----:B------:R-:W1:Y:S01]  /*26b20*/  LDC R3, c[0x0][0x230] ;  /* 0x00008c00ff037b82 */ /* 0x000e620000000800 */
[----:B------:R-:W-:Y:S04]  /*26b30*/  STL.64 [R1+0x4f0], R216 ;  /* 0x0004f0d801007387 */ /* 0x000fe80000100a00 */
[----:B------:R-:W2:Y:S04]  /*26b40*/  LDL.LU.64 R200, [R1+0x990] ;  /* 0x0009900001c87983 */ /* 0x000ea80000300a00 */
[----:B------:R-:W2:Y:S01]  /*26b50*/  LDL.LU.64 R150, [R1+0x988] ;  /* 0x0009880001967983 */ /* 0x000ea20000300a00 */
[----:B------:R-:W-:-:S02]  /*26b60*/  VIADD R181, R5, 0x100000 ;  /* 0x0010000005b57836 */ /* 0x000fc40000000000 */
[----:B------:R-:W-:-:S03]  /*26b70*/  VIADD R180, R5, 0x100000 ;  /* 0x0010000005b47836 */ /* 0x000fc60000000000 */
[----:B------:R-:W-:Y:S01]  /*26b80*/  LDGSTS.E [R181+-0x6c000], desc[UR8][R216.64], !P1 ;  /* 0x94000000d8b57fae */ /* 0x000fe2000c921848 */
[----:B----4-:R-:W-:-:S05]  /*26b90*/  IMAD.WIDE R194, R250, 0x4, R130 ;  /* 0x00000004fac27825 */ /* 0x010fca00078e0282 */
[----:B------:R-:W-:Y:S01]  /*26ba0*/  STL.64 [R1+0x500], R194 ;  /* 0x000500c201007387 */ /* 0x000fe20000100a00 */
[----:B---3--:R-:W-:-:S03]  /*26bb0*/  IMAD.WIDE R130, R250, 0x4, R244 ;  /* 0x00000004fa827825 */ /* 0x008fc600078e02f4 */
[----:B------:R-:W3:Y:S04]  /*26bc0*/  LDL.LU.64 R234, [R1+0x980] ;  /* 0x0009800001ea7983 */ /* 0x000ee80000300a00 */
[----:B------:R-:W-:Y:S04]  /*26bd0*/  LDGSTS.E [R180+-0x6fffc], desc[UR8][R194.64], !P2 ;  /* 0x90004000c2b47fae */ /* 0x000fe8000d121848 */
[----:B------:R4:W-:Y:S04]  /*26be0*/  STL.64 [R1+0x518], R130 ;  /* 0x0005188201007387 */ /* 0x0009e80000100a00 */
[----:B------:R1:W-:Y:S01]  /*26bf0*/  LDGSTS.E [R252+-0x6bffc], desc[UR8][R130.64], !P2 ;  /* 0x9400400082fc7fae */ /* 0x0003e2000d121848 */
[----:B------:R-:W-:-:S02]  /*26c00*/  ISETP.GE.U32.AND P2, PT, R9, 0x7ffffd36, PT ;  /* 0x7ffffd360900780c */ /* 0x000fc40003f46070 */
[----:B------:R-:W-:Y:S01]  /*26c10*/  ISETP.GE.U32.AND P0, PT, R104, 0x7ffffd72, PT ;  /* 0x7ffffd726800780c */ /* 0x000fe20003f06070 */
[----:B----4-:R-:W4:Y:S01]  /*26c20*/  LDL.LU.64 R130, [R1+0x878] ;  /* 0x0008780001827983 */ /* 0x010f220000300a00 */
[----:B-1----:R-:W-:Y:S01]  /*26c30*/  VIADD R252, R105, 0xfffffd97 ;  /* 0xfffffd9769fc7836 */ /* 0x002fe20000000000 */
[----:B------:R-:W1:Y:S02]  /*26c40*/  LDC R9, c[0x0][0x230] ;  /* 0x00008c00ff097b82 */ /* 0x000e640000000800 */
[----:B------:R-:W4:Y:S01]  /*26c50*/  LDL.LU.64 R244, [R1+0x870] ;  /* 0x0008700001f47983 */ /* 0x000f220000300a00 */
[----:B------:R-:W-:-:S03]  /*26c60*/  VIADD R104, R5, 0x100000 ;  /* 0x0010000005687836 */ /* 0x000fc60000000000 */
[----:B------:R-:W4:Y:S01]  /*26c70*/  LDL.LU.64 R230, [R1+0x868] ;  /* 0x0008680001e67983 */ /* 0x000f220000300a00 */
[----:B--2---:R-:W-:-:S03]  /*26c80*/  IMAD.WIDE R216, R250, 0x4, R182 ;  /* 0x00000004fad87825 */ /* 0x004fc600078e02b6 */
[----:B------:R-:W2:Y:S01]  /*26c90*/  LDL.LU.64 R182, [R1+0x860] ;  /* 0x0008600001b67983 */ /* 0x000ea20000300a00 */
[----:B------:R-:W-:-:S03]  /*26ca0*/  IMAD.WIDE R200, R250, 0x4, R200 ;  /* 0x00000004fac87825 */ /* 0x000fc600078e02c8 */
[----:B------:R1:W-:Y:S01]  /*26cb0*/  STL.64 [R1+0x528], R216 ;  /* 0x000528d801007387 */ /* 0x0003e20000100a00 */
[----:B------:R-:W-:-:S03]  /*26cc0*/  IMAD.WIDE R180, R250, 0x4, R150 ;  /* 0x00000004fab47825 */ /* 0x000fc600078e0296 */
[----:B------:R4:W-:Y:S04]  /*26cd0*/  STL.64 [R1+0x540], R200 ;  /* 0x000540c801007387 */ /* 0x0009e80000100a00 */
[----:B------:R-:W-:Y:S04]  /*26ce0*/  LDGSTS.E [R104+-0x6fff8], desc[UR8][R216.64], !P2 ;  /* 0x90008000d8687fae */ /* 0x000fe8000d121848 */
[----:B------:R4:W-:Y:S04]  /*26cf0*/  STL.64 [R1+0x550], R180 ;  /* 0x000550b401007387 */ /* 0x0009e80000100a00 */
[----:B------:R-:W2:Y:S01]  /*26d00*/  LDL.LU.64 R104, [R1+0x858] ;  /* 0x0008580001687983 */ /* 0x000ea20000300a00 */
[----:B------:R-:W-:-:S02]  /*26d10*/  VIADD R8, R8, 0xfffffdb4 ;  /* 0xfffffdb408087836 */ /* 0x000fc40000000000 */
[----:B------:R-:W-:-:S03]  /*26d20*/  VIADD R116, R116, 0xfffffdf2 ;  /* 0xfffffdf274747836 */ /* 0x000fc60000000000 */
[----:B------:R-:W-:Y:S01]  /*26d30*/  ISETP.GE.U32.AND P1, PT, R8, 0x7ffffd35, PT ;  /* 0x7ffffd350800780c */ /* 0x000fe20003f26070 */
[C---:B------:R-:W-:Y:S02]  /*26d40*/  VIADD R194, R5.reuse, 0x100000 ;  /* 0x0010000005c27836 */ /* 0x040fe40000000000 */
[----:B---3--:R-:W-:Y:S01]  /*26d50*/  IMAD.WIDE R150, R250, 0x4, R234 ;  /* 0x00000004fa967825 */ /* 0x008fe200078e02ea */
[----:B------:R-:W-:Y:S01]  /*26d60*/  ISETP.GE.U32.AND P6, PT, R116, 0x7ffffd73, PT ;  /* 0x7ffffd737400780c */ /* 0x000fe20003fc6070 */
[----:B------:R-:W3:Y:S01]  /*26d70*/  LDC R8, c[0x0][0x230] ;  /* 0x00008c00ff087b82 */ /* 0x000ee20000000800 */
[----:B------:R-:W-:Y:S01]  /*26d80*/  IADD3 R116, R5, 0x100000, RZ ;  /* 0x0010000005747810 */ /* 0x000fe20007ffe0ff */
[----:B------:R4:W-:Y:S04]  /*26d90*/  LDGSTS.E [R194+-0x6bff8], desc[UR8][R200.64], !P2 ;  /* 0x94008000c8c27fae */ /* 0x0009e8000d121848 */
[----:B------:R3:W-:Y:S04]  /*26da0*/  STL.64 [R1+0x558], R150 ;  /* 0x0005589601007387 */ /* 0x0007e80000100a00 */
[----:B-1----:R-:W2:Y:S01]  /*26db0*/  LDL.LU.64 R216, [R1+0x850] ;  /* 0x0008500001d87983 */ /* 0x002ea20000300a00 */
[----:B------:R-:W-:-:S03]  /*26dc0*/  ISETP.GE.U32.AND P4, PT, R252, 0x7ffffd18, PT ;  /* 0x7ffffd18fc00780c */ /* 0x000fc60003f86070 */
[----:B------:R1:W-:Y:S01]  /*26dd0*/  LDGSTS.E [R116+-0x6fff4], desc[UR8][R180.64], !P1 ;  /* 0x9000c000b4747fae */ /* 0x0003e2000c921848 */
[----:B----4-:R-:W-:-:S03]  /*26de0*/  IMAD.WIDE R200, R250, 0x4, R130 ;  /* 0x00000004fac87825 */ /* 0x010fc600078e0282 */
[----:B------:R-:W4:Y:S01]  /*26df0*/  LDL.LU.64 R130, [R1+0x848] ;  /* 0x0008480001827983 */ /* 0x000f220000300a00 */
[----:B-1----:R-:W-:-:S03]  /*26e00*/  IMAD.WIDE R180, R250, 0x4, R244 ;  /* 0x00000004fab47825 */ /* 0x002fc600078e02f4 */
[----:B------:R2:W-:Y:S04]  /*26e10*/  STL.64 [R1+0x560], R200 ;  /* 0x000560c801007387 */ /* 0x0005e80000100a00 */
[----:B------:R-:W4:Y:S01]  /*26e20*/  LDL.LU.64 R244, [R1+0x840] ;  /* 0x0008400001f47983 */ /* 0x000f220000300a00 */
[----:B------:R-:W-:-:S05]  /*26e30*/  VIADD R252, R5, 0x100000 ;  /* 0x0010000005fc7836 */ /* 0x000fca0000000000 */
[----:B------:R3:W-:Y:S04]  /*26e40*/  LDGSTS.E [R252+-0x6bff4], desc[UR8][R150.64], !P1 ;  /* 0x9400c00096fc7fae */ /* 0x0007e8000c921848 */
[----:B------:R1:W-:Y:S04]  /*26e50*/  LDGSTS.E [R194+-0x68000], desc[UR8][R200.64], !P4 ;  /* 0x98000000c8c27fae */ /* 0x0003e8000e121848 */
[----:B------:R2:W-:Y:S01]  /*26e60*/  STL.64 [R1+0x568], R180 ;  /* 0x000568b401007387 */ /* 0x0005e20000100a00 */
[----:B---3--:R-:W-:-:S03]  /*26e70*/  IMAD.WIDE R150, R250, 0x4, R230 ;  /* 0x00000004fa967825 */ /* 0x008fc600078e02e6 */
[----:B------:R3:W-:Y:S04]  /*26e80*/  LDGSTS.E [R116+-0x64000], desc[UR8][R180.64], !P4 ;  /* 0x9c000000b4747fae */ /* 0x0007e8000e121848 */
[----:B------:R2:W-:Y:S04]  /*26e90*/  STL.64 [R1+0x570], R150 ;  /* 0x0005709601007387 */ /* 0x0005e80000100a00 */
[----:B------:R-:W4:Y:S01]  /*26ea0*/  LDL.LU.64 R234, [R1+0xcf8] ;  /* 0x000cf80001ea7983 */ /* 0x000f220000300a00 */
[----:B------:R-:W-:Y:S01]  /*26eb0*/  IADD3 R3, R3, -0x26a, RZ ;  /* 0xfffffd9603037810 */ /* 0x000fe20007ffe0ff */
[----:B------:R-:W-:Y:S01]  /*26ec0*/  VIADD R8, R8, 0xfffffd95 ;  /* 0xfffffd9508087836 */ /* 0x000fe20000000000 */
[----:B------:R-:W-:Y:S01]  /*26ed0*/  IADD3 R117, R117, -0x20d, RZ ;  /* 0xfffffdf375757810 */ /* 0x000fe20007ffe0ff */
[----:B-1----:R-:W-:Y:S01]  /*26ee0*/  VIADD R194, R9, 0xfffffd94 ;  /* 0xfffffd9409c27836 */ /* 0x002fe20000000000 */
[----:B---3--:R-:W1:Y:S01]  /*26ef0*/  LDC R116, c[0x0][0x230] ;  /* 0x00008c00ff747b82 */ /* 0x008e620000000800 */
[----:B--2---:R-:W-:-:S02]  /*26f00*/  IMAD.WIDE R200, R250, 0x4, R182 ;  /* 0x00000004fac87825 */ /* 0x004fc400078e02b6 */
[----:B------:R-:W2:Y:S04]  /*26f10*/  LDL.LU.64 R182, [R1+0xcf0] ;  /* 0x000cf00001b67983 */ /* 0x000ea80000300a00 */
[----:B------:R-:W-:Y:S04]  /*26f20*/  STL.64 [R1+0x578], R200 ;  /* 0x000578c801007387 */ /* 0x000fe80000100a00 */
[----:B------:R-:W3:Y:S01]  /*26f30*/  LDL.LU.64 R230, [R1+0xce8] ;  /* 0x000ce80001e67983 */ /* 0x000ee20000300a00 */
[----:B------:R-:W-:-:S03]  /*26f40*/  IMAD.WIDE R180, R250, 0x4, R104 ;  /* 0x00000004fab47825 */ /* 0x000fc600078e0268 */
[----:B------:R-:W3:Y:S01]  /*26f50*/  LDL.LU.64 R104, [R1+0xce0] ;  /* 0x000ce00001687983 */ /* 0x000ee20000300a00 */
[----:B------:R-:W-:Y:S02]  /*26f60*/  ISETP.GE.U32.AND P2, PT, R3, 0x7ffffd17, PT ;  /* 0x7ffffd170300780c */ /* 0x000fe40003f46070 */
[----:B------:R-:W-:Y:S01]  /*26f70*/  ISETP.GE.U32.AND P5, PT, R117, 0x7ffffd74, PT ;  /* 0x7ffffd747500780c */ /* 0x000fe20003fa6070 */
[----:B------:R-:W1:Y:S01]  /*26f80*/  LDC R3, c[0x0][0x230] ;  /* 0x00008c00ff037b82 */ /* 0x000e620000000800 */
[----:B------:R-:W-:-:S07]  /*26f90*/  ISETP.GE.U32.AND P1, PT, R8, 0x7ffffd16, PT ;  /* 0x7ffffd160800780c */ /* 0x000fce0003f26070 */
[----:B------:R-:W1:Y:S01]  /*26fa0*/  LDC R117, c[0x0][0x230] ;  /* 0x00008c00ff757b82 */ /* 0x000e620000000800 */
[C---:B------:R-:W-:Y:S01]  /*26fb0*/  VIADD R195, R5.reuse, 0x100000 ;  /* 0x0010000005c37836 */ /* 0x040fe20000000000 */
[----:B------:R1:W-:Y:S01]  /*26fc0*/  LDGSTS.E [R252+-0x67ffc], desc[UR8][R150.64], !P2 ;  /* 0x9800400096fc7fae */ /* 0x0003e2000d121848 */
[----:B------:R-:W-:-:S03]  /*26fd0*/  IADD3 R9, R5, 0x100000, RZ ;  /* 0x0010000005097810 */ /* 0x000fc60007ffe0ff */
[----:B------:R-:W-:Y:S02]  /*26fe0*/  LDGSTS.E [R195+-0x63ffc], desc[UR8][R200.64], !P2 ;  /* 0x9c004000c8c37fae */ /* 0x000fe4000d121848 */
[----:B------:R-:W4:Y:S02]  /*26ff0*/  LDC R8, c[0x0][0x230] ;  /* 0x00008c00ff087b82 */ /* 0x000f240000000800 */
[----:B------:R-:W-:Y:S01]  /*27000*/  STL.64 [R1+0x588], R180 ;  /* 0x000588b401007387 */ /* 0x000fe20000100a00 */
[----:B-1----:R-:W-:-:S03]  /*27010*/  IMAD.WIDE R150, R250, 0x4, R216 ;  /* 0x00000004fa967825 */ /* 0x002fc600078e02d8 */
[----:B------:R1:W-:Y:S04]  /*27020*/  LDGSTS.E [R9+-0x67ff8], desc[UR8][R180.64], !P1 ;  /* 0x98008000b4097fae */ /* 0x0003e8000c921848 */
[----:B------:R4:W-:Y:S04]  /*27030*/  STL.64 [R1+0x590], R150 ;  /* 0x0005909601007387 */ /* 0x0009e80000100a00 */
[----:B------:R4:W-:Y:S01]  /*27040*/  LDGSTS.E [R252+-0x63ff8], desc[UR8][R150.64], !P1 ;  /* 0x9c00800096fc7fae */ /* 0x0009e2000c921848 */
[----:B------:R-:W-:Y:S02]  /*27050*/  ISETP.GE.U32.AND P4, PT, R194, 0x7ffffd15, PT ;  /* 0x7ffffd15c200780c */ /* 0x000fe40003f86070 */
[----:B------:R-:W-:Y:S01]  /*27060*/  IADD3 R117, R117, -0x210, RZ ;  /* 0xfffffdf075757810 */ /* 0x000fe20007ffe0ff */
[----:B-1----:R-:W1:Y:S01]  /*27070*/  LDC R9, c[0x0][0x230] ;  /* 0x00008c00ff097b82 */ /* 0x002e620000000800 */
[----:B----4-:R-:W-:-:S04]  /*27080*/  IMAD.WIDE R150, R250, 0x4, R130 ;  /* 0x00000004fa967825 */ /* 0x010fc800078e0282 */
[----:B------:R-:W-:Y:S01]  /*27090*/  IMAD.WIDE R130, R250, 0x4, R244 ;  /* 0x00000004fa827825 */ /* 0x000fe200078e02f4 */
[----:B------:R-:W-:Y:S04]  /*270a0*/  STL.64 [R1+0x598], R150 ;  /* 0x0005989601007387 */ /* 0x000fe80000100a00 */
[----:B------:R-:W4:Y:S04]  /*270b0*/  LDL.LU.64 R200, [R1+0xcd8] ;  /* 0x000cd80001c87983 */ /* 0x000f280000300a00 */
[----:B------:R1:W-:Y:S04]  /*270c0*/  STL.64 [R1+0x5a0], R130 ;  /* 0x0005a08201007387 */ /* 0x0003e80000100a00 */
[----:B------:R-:W4:Y:S01]  /*270d0*/  LDL.LU.64 R216, [R1+0xcd0] ;  /* 0x000cd00001d87983 */ /* 0x000f220000300a00 */
[----:B------:R-:W-:-:S03]  /*270e0*/  ISETP.GE.U32.AND P2, PT, R117, 0x7ffffd71, PT ;  /* 0x7ffffd717500780c */ /* 0x000fc60003f46070 */
[----:B------:R-:W4:Y:S01]  /*270f0*/  LDL.LU.64 R244, [R1+0xcc8] ;  /* 0x000cc80001f47983 */ /* 0x000f220000300a00 */
[----:B------:R-:W-:Y:S02]  /*27100*/  VIADD R117, R5, 0x100000 ;  /* 0x0010000005757836 */ /* 0x000fe40000000000 */
[----:B------:R-:W-:Y:S01]  /*27110*/  VIADD R180, R3, 0xfffffdef ;  /* 0xfffffdef03b47836 */ /* 0x000fe20000000000 */
[----:B------:R-:W-:Y:S01]  /*27120*/  IADD3 R116, R116, -0x212, RZ ;  /* 0xfffffdee74747810 */ /* 0x000fe20007ffe0ff */
[----:B------:R-:W-:Y:S01]  /*27130*/  IMAD.WIDE R194, R250, 0x4, R234 ;  /* 0x00000004fac27825 */ /* 0x000fe200078e02ea */
[----:B------:R1:W-:Y:S01]  /*27140*/  LDGSTS.E [R117+-0x67ff4], desc[UR8][R150.64], !P4 ;  /* 0x9800c00096757fae */ /* 0x0003e2000e121848 */
[----:B------:R-:W4:Y:S01]  /*27150*/  LDC R3, c[0x0][0x230] ;  /* 0x00008c00ff037b82 */ /* 0x000f220000000800 */
[----:B------:R-:W-:Y:S02]  /*27160*/  ISETP.GE.U32.AND P1, PT, R180, 0x7ffffd70, PT ;  /* 0x7ffffd70b400780c */ /* 0x000fe40003f26070 */
[----:B------:R1:W-:Y:S01]  /*27170*/  LDGSTS.E [R252+-0x63ff4], desc[UR8][R130.64], !P4 ;  /* 0x9c00c00082fc7fae */ /* 0x0003e2000e121848 */
[----:B------:R-:W-:Y:S01]  /*27180*/  ISETP.GE.U32.AND P4, PT, R116, 0x7ffffd6f, PT ;  /* 0x7ffffd6f7400780c */ /* 0x000fe20003f86070 */
[----:B------:R-:W-:-:S02]  /*27190*/  VIADD R116, R8, 0xfffffded ;  /* 0xfffffded08747836 */ /* 0x000fc40000000000 */
[----:B------:R-:W-:Y:S01]  /*271a0*/  STL.64 [R1+0x5a8], R194 ;  /* 0x0005a8c201007387 */ /* 0x000fe20000100a00 */
[C---:B-1----:R-:W-:Y:S01]  /*271b0*/  IADD3 R117, R10.reuse, 0x100000, RZ ;  /* 0x001000000a757810 */ /* 0x042fe20007ffe0ff */
[----:B------:R-:W-:Y:S01]  /*271c0*/  VIADD R130, R10, 0x100000 ;  /* 0x001000000a827836 */ /* 0x000fe20000000000 */
[----:B------:R-:W1:Y:S04]  /*271d0*/  LDC R131, c[0x0][0x230] ;  /* 0x00008c00ff837b82 */ /* 0x000e680000000800 */
[----:B------:R2:W-:Y:S02]  /*271e0*/  LDGSTS.E [R130+-0x80000], desc[UR8][R194.64], !P5 ;  /* 0x80000000c2827fae */ /* 0x0005e4000e921848 */
[C---:B--2---:R-:W-:Y:S02]  /*271f0*/  IMAD.WIDE R182, R250.reuse, 0x4, R182 ;  /* 0x00000004fab67825 */ /* 0x044fe400078e02b6 */
[----:B------:R-:W2:Y:S03]  /*27200*/  LDC R130, c[0x0][0x230] ;  /* 0x00008c00ff827b82 */ /* 0x000ea60000000800 */
[----:B------:R1:W-:Y:S01]  /*27210*/  STL.64 [R1+0x5b0], R182 ;  /* 0x0005b0b601007387 */ /* 0x0003e20000100a00 */
[----:B---3--:R-:W-:-:S03]  /*27220*/  IMAD.WIDE R180, R250, 0x4, R230 ;  /* 0x00000004fab47825 */ /* 0x008fc600078e02e6 */
[----:B------:R-:W-:Y:S01]  /*27230*/  LDGSTS.E [R117+-0x7c000], desc[UR8][R182.64], !P5 ;  /* 0x84000000b6757fae */ /* 0x000fe2000e921848 */
[----:B------:R-:W-:Y:S01]  /*27240*/  ISETP.GE.U32.AND P5, PT, R116, 0x7ffffd6e, PT ;  /* 0x7ffffd6e7400780c */ /* 0x000fe20003fa6070 */
[----:B------:R-:W-:Y:S02]  /*27250*/  IMAD.WIDE R150, R250, 0x4, R104 ;  /* 0x00000004fa967825 */ /* 0x000fe400078e0268 */
[----:B------:R-:W3:Y:S04]  /*27260*/  LDL.LU.64 R104, [R1+0xcc0] ;  /* 0x000cc00001687983 */ /* 0x000ee80000300a00 */
[----:B------:R2:W-:Y:S04]  /*27270*/  STL.64 [R1+0x5c0], R180 ;  /* 0x0005c0b401007387 */ /* 0x0005e80000100a00 */
[----:B------:R2:W-:Y:S04]  /*27280*/  STL.64 [R1+0x5c8], R150 ;  /* 0x0005c89601007387 */ /* 0x0005e80000100a00 */
[----:B-1----:R-:W3:Y:S04]  /*27290*/  LDL.LU.64 R182, [R1+0xb00] ;  /* 0x000b000001b67983 */ /* 0x002ee80000300a00 */
[----:B------:R-:W3:Y:S01]  /*272a0*/  LDL.LU.64 R116, [R1+0xaf8] ;  /* 0x000af80001747983 */ /* 0x000ee20000300a00 */
[----:B------:R-:W-:-:S02]  /*272b0*/  VIADD R8, R10, 0x100000 ;  /* 0x001000000a087836 */ /* 0x000fc40000000000 */
[----:B------:R-:W-:-:S03]  /*272c0*/  VIADD R252, R10, 0x100000 ;  /* 0x001000000afc7836 */ /* 0x000fc60000000000 */
[----:B------:R1:W-:Y:S01]  /*272d0*/  LDGSTS.E [R8+-0x7fffc], desc[UR8][R180.64], !P6 ;  /* 0x80004000b4087fae */ /* 0x0003e2000f121848 */
[----:B------:R-:W-:-:S03]  /*272e0*/  VIADD R194, R10, 0x100000 ;  /* 0x001000000ac27836 */ /* 0x000fc60000000000 */
[----:B------:R2:W-:Y:S01]  /*272f0*/  LDGSTS.E [R252+-0x7bffc], desc[UR8][R150.64], !P6 ;  /* 0x8400400096fc7fae */ /* 0x0005e2000f121848 */
[----:B------:R-:W-:Y:S02]  /*27300*/  IADD3 R195, R9, -0x22d, RZ ;  /* 0xfffffdd309c37810 */ /* 0x000fe40007ffe0ff */
[----:B------:R-:W-:Y:S02]  /*27310*/  IADD3 R9, R10, 0x100000, RZ ;  /* 0x001000000a097810 */ /* 0x000fe40007ffe0ff */
[----:B------:R-:W-:Y:S01]  /*27320*/  ISETP.GE.U32.AND P6, PT, R195, 0x7ffffd54, PT ;  /* 0x7ffffd54c300780c */ /* 0x000fe20003fc6070 */
[----:B-1----:R-:W1:Y:S01]  /*27330*/  LDC R8, c[0x0][0x230] ;  /* 0x00008c00ff087b82 */ /* 0x002e620000000800 */
[----:B----4-:R-:W-:-:S04]  /*27340*/  IMAD.WIDE R200, R250, 0x4, R200 ;  /* 0x00000004fac87825 */ /* 0x010fc800078e02c8 */
[C---:B--2---:R-:W-:Y:S01]  /*27350*/  IMAD.WIDE R180, R250.reuse, 0x4, R216 ;  /* 0x00000004fab47825 */ /* 0x044fe200078e02d8 */
[----:B------:R2:W-:Y:S03]  /*27360*/  STL.64 [R1+0x5d0], R200 ;  /* 0x0005d0c801007387 */ /* 0x0005e60000100a00 */
[----:B------:R-:W-:Y:S01]  /*27370*/  IMAD.WIDE R150, R250, 0x4, R244 ;  /* 0x00000004fa967825 */ /* 0x000fe200078e02f4 */
[----:B------:R4:W-:Y:S04]  /*27380*/  STL.64 [R1+0x5d8], R180 ;  /* 0x0005d8b401007387 */ /* 0x0009e80000100a00 */
[----:B------:R-:W3:Y:S04]  /*27390*/  LDL.LU.64 R216, [R1+0xaf0] ;  /* 0x000af00001d87983 */ /* 0x000ee80000300a00 */
[----:B------:R-:W3:Y:S04]  /*273a0*/  LDL.LU.64 R230, [R1+0xae8] ;  /* 0x000ae80001e67983 */ /* 0x000ee80000300a00 */
[----:B------:R1:W-:Y:S04]  /*273b0*/  STL.64 [R1+0x5e0], R150 ;  /* 0x0005e09601007387 */ /* 0x0003e80000100a00 */
[----:B------:R-:W-:Y:S04]  /*273c0*/  LDGSTS.E [R194+-0x7fff8], desc[UR8][R200.64], !P0 ;  /* 0x80008000c8c27fae */ /* 0x000fe8000c121848 */
[----:B------:R4:W-:Y:S04]  /*273d0*/  LDGSTS.E [R9+-0x7bff8], desc[UR8][R180.64], !P0 ;  /* 0x84008000b4097fae */ /* 0x0009e8000c121848 */
[----:B------:R1:W-:Y:S04]  /*273e0*/  LDGSTS.E [R252+-0x7fff4], desc[UR8][R150.64], !P2 ;  /* 0x8000c00096fc7fae */ /* 0x0003e8000d121848 */
[----:B--2---:R-:W2:Y:S04]  /*273f0*/  LDL.LU.64 R200, [R1+0xae0] ;  /* 0x000ae00001c87983 */ /* 0x004ea80000300a00 */
[----:B------:R-:W2:Y:S01]  /*27400*/  LDL.LU.64 R244, [R1+0xad8] ;  /* 0x000ad80001f47983 */ /* 0x000ea20000300a00 */
[----:B----4-:R-:W-:Y:S01]  /*27410*/  VIADD R180, R131, 0xfffffdd1 ;  /* 0xfffffdd183b47836 */ /* 0x010fe20000000000 */
[C---:B------:R-:W-:Y:S01]  /*27420*/  IADD3 R131, R10.reuse, 0x100000, RZ ;  /* 0x001000000a837810 */ /* 0x040fe20007ffe0ff */
[----:B------:R-:W-:Y:S01]  /*27430*/  VIADD R181, R10, 0x100000 ;  /* 0x001000000ab57836 */ /* 0x000fe20000000000 */
[----:B------:R-:W4:Y:S01]  /*27440*/  LDC R9, c[0x0][0x230] ;  /* 0x00008c00ff097b82 */ /* 0x000f220000000800 */
[----:B---3--:R-:W-:-:S05]  /*27450*/  IMAD.WIDE R194, R250, 0x4, R104 ;  /* 0x00000004fac27825 */ /* 0x008fca00078e0268 */
[----:B------:R-:W-:Y:S04]  /*27460*/  STL.64 [R1+0x5e8], R194 ;  /* 0x0005e8c201007387 */ /* 0x000fe80000100a00 */
[----:B------:R3:W-:Y:S01]  /*27470*/  LDGSTS.E [R181+-0x7bff4], desc[UR8][R194.64], !P2 ;  /* 0x8400c000c2b57fae */ /* 0x0007e2000d121848 */
[----:B-1----:R-:W-:-:S03]  /*27480*/  IMAD.WIDE R150, R250, 0x4, R182 ;  /* 0x00000004fa967825 */ /* 0x002fc600078e02b6 */
[----:B------:R-:W4:Y:S01]  /*27490*/  LDL.LU.64 R182, [R1+0xad0] ;  /* 0x000ad00001b67983 */ /* 0x000f220000300a00 */
[----:B------:R-:W-:-:S03]  /*274a0*/  IMAD.WIDE R104, R250, 0x4, R116 ;  /* 0x00000004fa687825 */ /* 0x000fc600078e0274 */
[----:B------:R-:W4:Y:S04]  /*274b0*/  LDL.LU.64 R116, [R1+0xac8] ;  /* 0x000ac80001747983 */ /* 0x000f280000300a00 */
[----:B------:R-:W-:Y:S04]  /*274c0*/  STL.64 [R1+0x5f8], R150 ;  /* 0x0005f89601007387 */ /* 0x000fe80000100a00 */
[----:B------:R1:W-:Y:S04]  /*274d0*/  LDGSTS.E [R131+-0x78000], desc[UR8][R150.64], !P6 ;  /* 0x8800000096837fae */ /* 0x0003e8000f121848 */
[----:B------:R1:W-:Y:S04]  /*274e0*/  STL.64 [R1+0x600], R104 ;  /* 0x0006006801007387 */ /* 0x0003e80000100a00 */
[----:B------:R4:W-:Y:S04]  /*274f0*/  LDGSTS.E [R252+-0x74000], desc[UR8][R104.64], !P6 ;  /* 0x8c00000068fc7fae */ /* 0x0009e8000f121848 */
[----:B-1----:R-:W4:Y:S01]  /*27500*/  LDL.LU.64 R104, [R1+0x978] ;  /* 0x0009780001687983 */ /* 0x002f220000300a00 */
[----:B------:R-:W-:-:S05]  /*27510*/  VIADD R3, R3, 0xfffffdd2 ;  /* 0xfffffdd203037836 */ /* 0x000fca0000000000 */
[----:B------:R-:W-:Y:S01]  /*27520*/  ISETP.GE.U32.AND P0, PT, R3, 0x7ffffd53, PT ;  /* 0x7ffffd530300780c */ /* 0x000fe20003f06070 */
[----:B---3--:R-:W-:Y:S01]  /*27530*/  VIADD R181, R130, 0xfffffdb3 ;  /* 0xfffffdb382b57836 */ /* 0x008fe20000000000 */
[----:B------:R-:W-:Y:S01]  /*27540*/  ISETP.GE.U32.AND P2, PT, R180, 0x7ffffd52, PT ;  /* 0x7ffffd52b400780c */ /* 0x000fe20003f46070 */
[----:B------:R-:W-:Y:S01]  /*27550*/  VIADD R8, R8, 0xfffffdd0 ;  /* 0xfffffdd008087836 */ /* 0x000fe20000000000 */
[C---:B------:R-:W-:Y:S01]  /*27560*/  IADD3 R130, R10.reuse, 0x100000, RZ ;  /* 0x001000000a827810 */ /* 0x040fe20007ffe0ff */
[----:B------:R-:W-:Y:S01]  /*27570*/  VIADD R180, R10, 0x100000 ;  /* 0x001000000ab47836 */ /* 0x000fe20000000000 */
[----:B------:R-:W1:Y:S01]  /*27580*/  LDC R3, c[0x0][0x230] ;  /* 0x00008c00ff037b82 */ /* 0x000e620000000800 */
[----:B------:R-:W-:-:S04]  /*27590*/  IMAD.WIDE R216, R250, 0x4, R216 ;  /* 0x00000004fad87825 */ /* 0x000fc800078e02d8 */
[----:B------:R-:W-:Y:S01]  /*275a0*/  IMAD.WIDE R226, R250, 0x4, R230 ;  /* 0x00000004fae27825 */ /* 0x000fe200078e02e6 */
[----:B------:R3:W-:Y:S04]  /*275b0*/  STL.64 [R1+0x608], R216 ;  /* 0x000608d801007387 */ /* 0x0007e80000100a00 */
[----:B------:R-:W-:Y:S01]  /*275c0*/  LDGSTS.E [R131+-0x77ffc], desc[UR8][R216.64], !P0 ;  /* 0x88004000d8837fae */ /* 0x000fe2000c121848 */
[----:B------:R-:W-:Y:S01]  /*275d0*/  ISETP.GE.U32.AND P6, PT, R8, 0x7ffffd51, PT ;  /* 0x7ffffd510800780c */ /* 0x000fe20003fc6070 */
[C---:B--2---:R-:W-:Y:S02]  /*275e0*/  IMAD.WIDE R194, R250.reuse, 0x4, R200 ;  /* 0x00000004fac27825 */ /* 0x044fe400078e02c8 */
[----:B------:R-:W-:Y:S02]  /*275f0*/  LDGSTS.E [R130+-0x73ffc], desc[UR8][R226.64], !P0 ;  /* 0x8c004000e2827fae */ /* 0x000fe4000c121848 */
[----:B------:R-:W-:-:S02]  /*27600*/  IMAD.WIDE R150, R250, 0x4, R244 ;  /* 0x00000004fa967825 */ /* 0x000fc400078e02f4 */
[----:B------:R-:W2:Y:S02]  /*27610*/  LDL.LU.64 R200, [R1+0x970] ;  /* 0x0009700001c87983 */ /* 0x000ea40000300a00 */
[C---:B----4-:R-:W-:Y:S02]  /*27620*/  IMAD.WIDE R116, R250.reuse, 0x4, R116 ;  /* 0x00000004fa747825 */ /* 0x050fe400078e0274 */
[----:B------:R-:W-:Y:S02]  /*27630*/  STL.64 [R1+0x610], R226 ;  /* 0x000610e201007387 */ /* 0x000fe40000100a00 */
[----:B------:R-:W-:Y:S02]  /*27640*/  IMAD.WIDE R104, R250, 0x4, R104 ;  /* 0x00000004fa687825 */ /* 0x000fe400078e0268 */
[----:B------:R-:W-:Y:S01]  /*27650*/  STL.64 [R1+0x620], R194 ;  /* 0x000620c201007387 */ /* 0x000fe20000100a00 */
[----:B-1----:R-:W-:Y:S01]  /*27660*/  IADD3 R3, R3, -0x24f, RZ ;  /* 0xfffffdb103037810 */ /* 0x002fe20007ffe0ff */
[----:B------:R-:W1:Y:S02]  /*27670*/  LDC R8, c[0x0][0x230] ;  /* 0x00008c00ff087b82 */ /* 0x000e640000000800 */
[----:B---3--:R-:W3:Y:S04]  /*27680*/  LDL.LU.64 R216, [R1+0x968] ;  /* 0x0009680001d87983 */ /* 0x008ee80000300a00 */
[----:B------:R4:W-:Y:S04]  /*27690*/  STL.64 [R1+0x630], R150 ;  /* 0x0006309601007387 */ /* 0x0009e80000100a00 */
[----:B------:R-:W3:Y:S01]  /*276a0*/  LDL.LU.64 R130, [R1+0x960] ;  /* 0x0009600001827983 */ /* 0x000ee20000300a00 */
[----:B------:R-:W-:-:S03]  /*276b0*/  ISETP.GE.U32.AND P0, PT, R181, 0x7ffffd34, PT ;  /* 0x7ffffd34b500780c */ /* 0x000fc60003f06070 */
[----:B------:R4:W-:Y:S04]  /*276c0*/  LDGSTS.E [R180+-0x77ff8], desc[UR8][R194.64], !P2 ;  /* 0x88008000c2b47fae */ /* 0x0009e8000d121848 */
[----:B------:R4:W-:Y:S02]  /*276d0*/  LDGSTS.E [R252+-0x73ff8], desc[UR8][R150.64], !P2 ;  /* 0x8c00800096fc7fae */ /* 0x0009e4000d121848 */
[----:B----4-:R-:W-:Y:S02]  /*276e0*/  IMAD.WIDE R180, R250, 0x4, R182 ;  /* 0x00000004fab47825 */ /* 0x010fe400078e02b6 */
[----:B------:R-:W4:Y:S02]  /*276f0*/  LDL.LU.64 R182, [R1+0x958] ;  /* 0x0009580001b67983 */ /* 0x000f240000300a00 */
[----:B------:R-:W-:-:S02]  /*27700*/  VIADD R151, R9, 0xfffffdb2 ;  /* 0xfffffdb209977836 */ /* 0x000fc40000000000 */
[----:B------:R-:W4:Y:S01]  /*27710*/  LDL.LU.64 R244, [R1+0x950] ;  /* 0x0009500001f47983 */ /* 0x000f220000300a00 */
[C---:B------:R-:W-:Y:S02]  /*27720*/  VIADD R150, R10.reuse, 0x100000 ;  /* 0x001000000a967836 */ /* 0x040fe40000000000 */
[----:B------:R-:W-:Y:S01]  /*27730*/  VIADD R9, R10, 0x100000 ;  /* 0x001000000a097836 */ /* 0x000fe20000000000 */
[----:B------:R1:W-:Y:S04]  /*27740*/  STL.64 [R1+0x638], R180 ;  /* 0x000638b401007387 */ /* 0x0003e80000100a00 */
[----:B------:R1:W-:Y:S04]  /*27750*/  STL.64 [R1+0x640], R116 ;  /* 0x0006407401007387 */ /* 0x0003e80000100a00 */
[----:B------:R1:W-:Y:S04]  /*27760*/  LDGSTS.E [R150+-0x77ff4], desc[UR8][R180.64], !P6 ;  /* 0x8800c000b4967fae */ /* 0x0003e8000f121848 */
[----:B------:R1:W-:Y:S04]  /*27770*/  STL.64 [R1+0x648], R104 ;  /* 0x0006486801007387 */ /* 0x0003e80000100a00 */
[----:B------:R1:W-:Y:S04]  /*27780*/  LDGSTS.E [R9+-0x73ff4], desc[UR8][R116.64], !P6 ;  /* 0x8c00c00074097fae */ /* 0x0003e8000f121848 */
[----:B------:R-:W4:Y:S01]  /*27790*/  LDL.LU.64 R234, [R1+0x948] ;  /* 0x0009480001ea7983 */ /* 0x000f220000300a00 */
[----:B------:R-:W-:Y:S01]  /*277a0*/  ISETP.GE.U32.AND P2, PT, R151, 0x7ffffd33, PT ;  /* 0x7ffffd339700780c */ /* 0x000fe20003f46070 */
[----:B--2---:R-:W-:-:S04]  /*277b0*/  IMAD.WIDE R194, R250, 0x4, R200 ;  /* 0x00000004fac27825 */ /* 0x004fc800078e02c8 */
[----:B-1----:R-:W-:Y:S01]  /*277c0*/  VIADD R180, R10, 0x100000 ;  /* 0x001000000ab47836 */ /* 0x002fe20000000000 */
[----:B------:R1:W-:Y:S01]  /*277d0*/  LDGSTS.E [R252+-0x70000], desc[UR8][R104.64], !P0 ;  /* 0x9000000068fc7fae */ /* 0x0003e2000c121848 */
[----:B------:R-:W2:Y:S03]  /*277e0*/  LDC R9, c[0x0][0x230] ;  /* 0x00008c00ff097b82 */ /* 0x000ea60000000800 */
[----:B------:R-:W2:Y:S04]  /*277f0*/  LDL.LU.64 R116, [R1+0x940] ;  /* 0x0009400001747983 */ /* 0x000ea80000300a00 */
[----:B------:R-:W-:Y:S01]  /*27800*/  STL.64 [R1+0x650], R194 ;  /* 0x000650c201007387 */ /* 0x000fe20000100a00 */
[----:B------:R-:W-:-:S02]  /*27810*/  ISETP.GE.U32.AND P6, PT, R3, 0x7ffffd32, PT ;  /* 0x7ffffd320300780c */ /* 0x000fc40003fc6070 */
[----:B------:R-:W-:Y:S01]  /*27820*/  IADD3 R8, R8, -0x250, RZ ;  /* 0xfffffdb008087810 */ /* 0x000fe20007ffe0ff */
[----:B------:R4:W-:Y:S01]  /*27830*/  LDGSTS.E [R180+-0x6c000], desc[UR8][R194.64], !P0 ;  /* 0x94000000c2b47fae */ /* 0x0009e2000c121848 */
[----:B-1----:R-:W-:Y:S01]  /*27840*/  VIADD R105, R10, 0x100000 ;  /* 0x001000000a697836 */ /* 0x002fe20000000000 */
[----:B------:R-:W1:Y:S08]  /*27850*/  LDC R104, c[0x0][0x230] ;  /* 0x00008c00ff687b82 */ /* 0x000e700000000800 */
[----:B------:R-:W1:Y:S01]  /*27860*/  LDC R3, c[0x0][0x230] ;  /* 0x00008c00ff037b82 */ /* 0x000e620000000800 */
[----:B---3--:R-:W-:-:S04]  /*27870*/  IMAD.WIDE R150, R250, 0x4, R216 ;  /* 0x00000004fa967825 */ /* 0x008fc800078e02d8 */
[C---:B------:R-:W-:Y:S01]  /*27880*/  IMAD.WIDE R130, R250.reuse, 0x4, R130 ;  /* 0x00000004fa827825 */ /* 0x040fe200078e0282 */
[----:B------:R-:W-:Y:S04]  /*27890*/  STL.64 [R1+0x658], R150 ;  /* 0x0006589601007387 */ /* 0x000fe80000100a00 */
[----:B------:R3:W-:Y:S04]  /*278a0*/  STL.64 [R1+0x660], R130 ;  /* 0x0006608201007387 */ /* 0x0007e80000100a00 */
[----:B------:R-:W2:Y:S04]  /*278b0*/  LDL.LU.64 R200, [R1+0x838] ;  /* 0x0008380001c87983 */ /* 0x000ea80000300a00 */
[----:B------:R-:W2:Y:S04]  /*278c0*/  LDL.LU.64 R216, [R1+0x830] ;  /* 0x0008300001d87983 */ /* 0x000ea80000300a00 */
[----:B------:R-:W2:Y:S01]  /*278d0*/  LDL.LU.64 R230, [R1+0x828] ;  /* 0x0008280001e67983 */ /* 0x000ea20000300a00 */
[----:B----4-:R-:W-:-:S03]  /*278e0*/  IMAD.WIDE R182, R250, 0x4, R182 ;  /* 0x00000004fab67825 */ /* 0x010fc600078e02b6 */
[----:B------:R-:W-:Y:S01]  /*278f0*/  LDGSTS.E [R105+-0x6fffc], desc[UR8][R150.64], !P2 ;  /* 0x9000400096697fae */ /* 0x000fe2000d121848 */
[----:B------:R-:W-:-:S03]  /*27900*/  IMAD.WIDE R180, R250, 0x4, R244 ;  /* 0x00000004fab47825 */ /* 0x000fc600078e02f4 */
[----:B------:R-:W4:Y:S04]  /*27910*/  LDL.LU.64 R244, [R1+0x820] ;  /* 0x0008200001f47983 */ /* 0x000f280000300a00 */
[----:B------:R3:W-:Y:S04]  /*27920*/  LDGSTS.E [R252+-0x6bffc], desc[UR8][R130.64], !P2 ;  /* 0x9400400082fc7fae */ /* 0x0007e8000d121848 */
[----:B------:R1:W-:Y:S04]  /*27930*/  STL.64 [R1+0x668], R182 ;  /* 0x000668b601007387 */ /* 0x0003e80000100a00 */
[----:B------:R-:W-:Y:S01]  /*27940*/  STL.64 [R1+0x670], R180 ;  /* 0x000670b401007387 */ /* 0x000fe20000100a00 */
[C---:B---3--:R-:W-:Y:S01]  /*27950*/  IADD3 R131, R10.reuse, 0x100000, RZ ;  /* 0x001000000a837810 */ /* 0x048fe20007ffe0ff */
[----:B------:R-:W-:-:S02]  /*27960*/  VIADD R130, R10, 0x100000 ;  /* 0x001000000a827836 */ /* 0x000fc40000000000 */
[C---:B------:R-:W-:Y:S02]  /*27970*/  IMAD.WIDE R150, R250.reuse, 0x4, R234 ;  /* 0x00000004fa967825 */ /* 0x040fe400078e02ea */
[----:B------:R-:W-:Y:S04]  /*27980*/  LDGSTS.E [R131+-0x6fff8], desc[UR8][R182.64], !P6 ;  /* 0x90008000b6837fae */ /* 0x000fe8000f121848 */
[----:B------:R-:W-:Y:S04]  /*27990*/  STL.64 [R1+0x678], R150 ;  /* 0x0006789601007387 */ /* 0x000fe80000100a00 */
[----:B------:R-:W-:Y:S01]  /*279a0*/  LDGSTS.E [R130+-0x6bff8], desc[UR8][R180.64], !P6 ;  /* 0x94008000b4827fae */ /* 0x000fe2000f121848 */
[----:B--2---:R-:W-:-:S05]  /*279b0*/  IMAD.WIDE R116, R250, 0x4, R116 ;  /* 0x00000004fa747825 */ /* 0x004fca00078e0274 */
[----:B------:R2:W-:Y:S04]  /*279c0*/  STL.64 [R1+0x680], R116 ;  /* 0x0006807401007387 */ /* 0x0005e80000100a00 */
[----:B------:R-:W3:Y:S04]  /*279d0*/  LDL.LU.64 R130, [R1+0x818] ;  /* 0x0008180001827983 */ /* 0x000ee80000300a00 */
[----:B-1----:R-:W3:Y:S01]  /*279e0*/  LDL.LU.64 R182, [R1+0x810] ;  /* 0x0008100001b67983 */ /* 0x002ee20000300a00 */
[----:B------:R-:W-:Y:S02]  /*279f0*/  ISETP.GE.U32.AND P0, PT, R8, 0x7ffffd31, PT ;  /* 0x7ffffd310800780c */ /* 0x000fe40003f06070 */
[----:B------:R-:W1:Y:S01]  /*27a00*/  LDC R8, c[0x0][0x230] ;  /* 0x00008c00ff087b82 */ /* 0x000e620000000800 */
[----:B------:R-:W-:Y:S01]  /*27a10*/  VIADD R104, R104, 0xfffffd93 ;  /* 0xfffffd9368687836 */ /* 0x000fe20000000000 */
[----:B------:R-:W-:-:S04]  /*27a20*/  IADD3 R9, R9, -0x26e, RZ ;  /* 0xfffffd9209097810 */ /* 0x000fc80007ffe0ff */
[----:B------:R-:W-:-:S05]  /*27a30*/  ISETP.GE.U32.AND P6, PT, R104, 0x7ffffd14, PT ;  /* 0x7ffffd146800780c */ /* 0x000fca0003fc6070 */
[----:B------:R-:W-:Y:S04]  /*27a40*/  LDGSTS.E [R105+-0x6fff4], desc[UR8][R150.64], !P0 ;  /* 0x9000c00096697fae */ /* 0x000fe8000c121848 */
[----:B------:R2:W-:Y:S01]  /*27a50*/  LDGSTS.E [R252+-0x6bff4], desc[UR8][R116.64], !P0 ;  /* 0x9400c00074fc7fae */ /* 0x0005e2000c121848 */
[----:B------:R-:W-:Y:S01]  /*27a60*/  ISETP.GE.U32.AND P0, PT, R9, 0x7ffffd13, PT ;  /* 0x7ffffd130900780c */ /* 0x000fe20003f06070 */
[C---:B------:R-:W-:Y:S01]  /*27a70*/  VIADD R194, R10.reuse, 0x100000 ;  /* 0x001000000ac27836 */ /* 0x040fe20000000000 */
[----:B------:R-:W-:Y:S01]  /*27a80*/  IADD3 R195, R10, 0x100000, RZ ;  /* 0x001000000ac37810 */ /* 0x000fe20007ffe0ff */
[----:B------:R-:W3:Y:S01]  /*27a90*/  LDC R9, c[0x0][0x230] ;  /* 0x00008c00ff097b82 */ /* 0x000ee20000000800 */
[----:B------:R-:W3:Y:S01]  /*27aa0*/  LDL.LU.64 R104, [R1+0x780] ;  /* 0x0007800001687983 */ /* 0x000ee20000300a00 */
[----:B--2---:R-:W-:-:S06]  /*27ab0*/  VIADD R252, R3, 0xfffffd91 ;  /* 0xfffffd9103fc7836 */ /* 0x004fcc0000000000 */
[----:B------:R-:W2:Y:S01]  /*27ac0*/  LDC R116, c[0x0][0x230] ;  /* 0x00008c00ff747b82 */ /* 0x000ea20000000800 */
[----:B-1----:R-:W-:Y:S02]  /*27ad0*/  VIADD R117, R8, 0xfffffdec ;  /* 0xfffffdec08757836 */ /* 0x002fe40000000000 */
[----:B------:R-:W-:Y:S01]  /*27ae0*/  VIADD R8, R10, 0x100000 ;  /* 0x001000000a087836 */ /* 0x000fe20000000000 */
[----:B------:R-:W-:Y:S02]  /*27af0*/  ISETP.GE.U32.AND P2, PT, R252, 0x7ffffd12, PT ;  /* 0x7ffffd12fc00780c */ /* 0x000fe40003f46070 */
[----:B------:R-:W-:Y:S02]  /*27b00*/  IADD3 R252, R10, 0x100000, RZ ;  /* 0x001000000afc7810 */ /* 0x000fe40007ffe0ff */
[----:B------:R-:W1:Y:S01]  /*27b10*/  LDC R3, c[0x0][0x230] ;  /* 0x00008c00ff037b82 */ /* 0x000e620000000800 */
[----:B------:R-:W-:-:S04]  /*27b20*/  IMAD.WIDE R226, R250, 0x4, R200 ;  /* 0x00000004fae27825 */ /* 0x000fc800078e02c8 */
[C---:B------:R-:W-:Y:S01]  /*27b30*/  IMAD.WIDE R200, R250.reuse, 0x4, R216 ;  /* 0x00000004fac87825 */ /* 0x040fe200078e02d8 */
[----:B------:R-:W-:Y:S03]  /*27b40*/  LDGSTS.E [R195+-0x68000], desc[UR8][R226.64], !P6 ;  /* 0x98000000e2c37fae */ /* 0x000fe6000f121848 */
[C---:B------:R-:W-:Y:S01]  /*27b50*/  IMAD.WIDE R180, R250.reuse, 0x4, R230 ;  /* 0x00000004fab47825 */ /* 0x040fe200078e02e6 */
[----:B------:R-:W3:Y:S04]  /*27b60*/  LDL.LU.64 R216, [R1+0x778] ;  /* 0x0007780001d87983 */ /* 0x000ee80000300a00 */
[----:B------:R-:W-:Y:S01]  /*27b70*/  STL.64 [R1+0x688], R226 ;  /* 0x000688e201007387 */ /* 0x000fe20000100a00 */
[----:B----4-:R-:W-:-:S03]  /*27b80*/  IMAD.WIDE R150, R250, 0x4, R244 ;  /* 0x00000004fa967825 */ /* 0x010fc600078e02f4 */
[----:B------:R-:W-:Y:S04]  /*27b90*/  STL.64 [R1+0x690], R200 ;  /* 0x000690c801007387 */ /* 0x000fe80000100a00 */
[----:B------:R-:W-:Y:S04]  /*27ba0*/  STL.64 [R1+0x698], R180 ;  /* 0x000698b401007387 */ /* 0x000fe80000100a00 */
[----:B------:R-:W4:Y:S04]  /*27bb0*/  LDL.LU.64 R230, [R1+0xcb8] ;  /* 0x000cb80001e67983 */ /* 0x000f280000300a00 */
[----:B------:R3:W-:Y:S04]  /*27bc0*/  STL.64 [R1+0x6a0], R150 ;  /* 0x0006a09601007387 */ /* 0x0007e80000100a00 */
[----:B------:R-:W4:Y:S04]  /*27bd0*/  LDL.LU.64 R244, [R1+0xcb0] ;  /* 0x000cb00001f47983 */ /* 0x000f280000300a00 */
[----:B------:R-:W-:Y:S04]  /*27be0*/  LDGSTS.E [R194+-0x64000], desc[UR8][R200.64], !P6 ;  /* 0x9c000000c8c27fae */ /* 0x000fe8000f121848 */
[----:B------:R2:W-:Y:S04]  /*27bf0*/  LDGSTS.E [R8+-0x67ffc], desc[UR8][R180.64], !P0 ;  /* 0x98004000b4087fae */ /* 0x0005e8000c121848 */
[----:B------:R3:W-:Y:S01]  /*27c00*/  LDGSTS.E [R252+-0x63ffc], desc[UR8][R150.64], !P0 ;  /* 0x9c00400096fc7fae */ /* 0x0007e2000c121848 */
[----:B-1----:R-:W-:Y:S01]  /*27c10*/  VIADD R3, R3, 0xfffffd90 ;  /* 0xfffffd9003037836 */ /* 0x002fe20000000000 */
[----:B------:R-:W-:-:S02]  /*27c20*/  ISETP.GE.U32.AND P6, PT, R117, 0x7ffffd6d, PT ;  /* 0x7ffffd6d7500780c */ /* 0x000fc40003fc6070 */
[----:B--2---:R-:W-:Y:S01]  /*27c30*/  IADD3 R116, R116, -0x215, RZ ;  /* 0xfffffdeb74747810 */ /* 0x004fe20007ffe0ff */
[----:B------:R-:W1:Y:S01]  /*27c40*/  LDC R8, c[0x0][0x230] ;  /* 0x00008c00ff087b82 */ /* 0x000e620000000800 */
[----:B---3--:R-:W-:-:S04]  /*27c50*/  IMAD.WIDE R150, R250, 0x4, R130 ;  /* 0x00000004fa967825 */ /* 0x008fc800078e0282 */
[----:B------:R-:W-:Y:S01]  /*27c60*/  IMAD.WIDE R130, R250, 0x4, R182 ;  /* 0x00000004fa827825 */ /* 0x000fe200078e02b6 */
[----:B------:R-:W-:Y:S04]  /*27c70*/  STL.64 [R1+0x6a8], R150 ;  /* 0x0006a89601007387 */ /* 0x000fe80000100a00 */
[----:B------:R-:W2:Y:S04]  /*27c80*/  LDL.LU.64 R200, [R1+0xca8] ;  /* 0x000ca80001c87983 */ /* 0x000ea80000300a00 */
[----:B------:R3:W-:Y:S04]  /*27c90*/  STL.64 [R1+0x6b0], R130 ;  /* 0x0006b08201007387 */ /* 0x0007e80000100a00 */
[----:B------:R-:W2:Y:S01]  /*27ca0*/  LDL.LU.64 R182, [R1+0xca0] ;  /* 0x000ca00001b67983 */ /* 0x000ea20000300a00 */
[----:B------:R-:W-:Y:S01]  /*27cb0*/  ISETP.GE.U32.AND P0, PT, R3, 0x7ffffd11, PT ;  /* 0x7ffffd110300780c */ /* 0x000fe20003f06070 */
[----:B------:R-:W-:Y:S01]  /*27cc0*/  VIADD R117, R10, 0x100000 ;  /* 0x001000000a757836 */ /* 0x000fe20000000000 */
[----:B------:R-:W2:Y:S04]  /*27cd0*/  LDC R3, c[0x0][0x230] ;  /* 0x00008c00ff037b82 */ /* 0x000ea80000000800 */
[----:B------:R-:W-:Y:S04]  /*27ce0*/  LDGSTS.E [R117+-0x67ff8], desc[UR8][R150.64], !P2 ;  /* 0x9800800096757fae */ /* 0x000fe8000d121848 */
[----:B------:R3:W-:Y:S01]  /*27cf0*/  LDGSTS.E [R252+-0x63ff8], desc[UR8][R130.64], !P2 ;  /* 0x9c00800082fc7fae */ /* 0x0007e2000d121848 */
[----:B------:R-:W-:Y:S01]  /*27d00*/  IMAD.WIDE R226, R250, 0x4, R104 ;  /* 0x00000004fae27825 */ /* 0x000fe200078e0268 */
[----:B------:R-:W-:-:S02]  /*27d10*/  ISETP.GE.U32.AND P2, PT, R116, 0x7ffffd6c, PT ;  /* 0x7ffffd6c7400780c */ /* 0x000fc40003f46070 */
[----:B------:R-:W2:Y:S01]  /*27d20*/  LDL.LU.64 R104, [R1+0xc98] ;  /* 0x000c980001687983 */ /* 0x000ea20000300a00 */
[----:B------:R-:W-:-:S03]  /*27d30*/  VIADD R116, R10, 0x100000 ;  /* 0x001000000a747836 */ /* 0x000fc60000000000 */
[----:B------:R-:W-:Y:S01]  /*27d40*/  LDGSTS.E [R117+-0x67ff4], desc[UR8][R226.64], !P0 ;  /* 0x9800c000e2757fae */ /* 0x000fe2000c121848 */
[----:B---3--:R-:W-:Y:S01]  /*27d50*/  VIADD R131, R9, 0xfffffdea ;  /* 0xfffffdea09837836 */ /* 0x008fe20000000000 */
[C---:B------:R-:W-:Y:S01]  /*27d60*/  IADD3 R9, R11.reuse, 0x100000, RZ ;  /* 0x001000000b097810 */ /* 0x040fe20007ffe0ff */
[----:B------:R-:W-:Y:S01]  /*27d70*/  VIADD R252, R11, 0x100000 ;  /* 0x001000000bfc7836 */ /* 0x000fe20000000000 */
[----:B------:R-:W3:Y:S01]  /*27d80*/  LDC R130, c[0x0][0x230] ;  /* 0x00008c00ff827b82 */ /* 0x000ee20000000800 */
[C---:B------:R-:W-:Y:S02]  /*27d90*/  IMAD.WIDE R194, R250.reuse, 0x4, R216 ;  /* 0x00000004fac27825 */ /* 0x040fe400078e02d8 */
[----:B------:R-:W3:Y:S04]  /*27da0*/  LDL.LU.64 R216, [R1+0xc90] ;  /* 0x000c900001d87983 */ /* 0x000ee80000300a00 */
[----:B------:R-:W-:Y:S04]  /*27db0*/  STL.64 [R1+0x6b8], R226 ;  /* 0x0006b8e201007387 */ /* 0x000fe80000100a00 */
[----:B------:R1:W-:Y:S04]  /*27dc0*/  STL.64 [R1+0x6c0], R194 ;  /* 0x0006c0c201007387 */ /* 0x0003e80000100a00 */
[----:B------:R1:W-:Y:S01]  /*27dd0*/  LDGSTS.E [R116+-0x63ff4], desc[UR8][R194.64], !P0 ;  /* 0x9c00c000c2747fae */ /* 0x0003e2000c121848 */
[----:B----4-:R-:W-:-:S05]  /*27de0*/  IMAD.WIDE R180, R250, 0x4, R230 ;  /* 0x00000004fab47825 */ /* 0x010fca00078e02e6 */
[----:B------:R4:W-:Y:S01]  /*27df0*/  LDGSTS.E [R9+-0x80000], desc[UR8][R180.64], !P1 ;  /* 0x80000000b4097fae */ /* 0x0009e2000c921848 */
[----:B------:R-:W-:-:S03]  /*27e00*/  IMAD.WIDE R150, R250, 0x4, R244 ;  /* 0x00000004fa967825 */ /* 0x000fc600078e02f4 */
[----:B------:R-:W3:Y:S04]  /*27e10*/  LDL.LU.64 R244, [R1+0xc88] ;  /* 0x000c880001f47983 */ /* 0x000ee80000300a00 */
[----:B------:R2:W-:Y:S01]  /*27e20*/  STL.64 [R1+0x6c8], R180 ;  /* 0x0006c8b401007387 */ /* 0x0005e20000100a00 */
[----:B-1----:R-:W-:Y:S01]  /*27e30*/  VIADD R194, R8, 0xfffffde9 ;  /* 0xfffffde908c27836 */ /* 0x002fe20000000000 */
[----:B------:R-:W-:Y:S01]  /*27e40*/  ISETP.GE.U32.AND P0, PT, R131, 0x7ffffd6b, PT ;  /* 0x7ffffd6b8300780c */ /* 0x000fe20003f06070 */
[----:B----4-:R-:W1:Y:S01]  /*27e50*/  LDC R9, c[0x0][0x230] ;  /* 0x00008c00ff097b82 */ /* 0x010e620000000800 */
[----:B------:R4:W-:Y:S04]  /*27e60*/  STL.64 [R1+0x6d0], R150 ;  /* 0x0006d09601007387 */ /* 0x0009e80000100a00 */
[----:B------:R-:W3:Y:S04]  /*27e70*/  LDL.LU.64 R116, [R1+0xc80] ;  /* 0x000c800001747983 */ /* 0x000ee80000300a00 */
[----:B------:R4:W-:Y:S01]  /*27e80*/  LDGSTS.E [R252+-0x7c000], desc[UR8][R150.64], !P1 ;  /* 0x8400000096fc7fae */ /* 0x0009e2000c921848 */
[----:B------:R-:W1:Y:S01]  /*27e90*/  LDC R8, c[0x0][0x230] ;  /* 0x00008c00ff087b82 */ /* 0x000e620000000800 */
[----:B--2---:R-:W-:-:S05]  /*27ea0*/  IMAD.WIDE R180, R250, 0x4, R200 ;  /* 0x00000004fab47825 */ /* 0x004fca00078e02c8 */
[----:B------:R2:W-:Y:S01]  /*27eb0*/  STL.64 [R1+0x6d8], R180 ;  /* 0x0006d8b401007387 */ /* 0x0005e20000100a00 */
[----:B----4-:R-:W-:-:S03]  /*27ec0*/  IMAD.WIDE R150, R250, 0x4, R182 ;  /* 0x00000004fa967825 */ /* 0x010fc600078e02b6 */
[----:B------:R-:W4:Y:S04]  /*27ed0*/  LDL.LU.64 R200, [R1+0xac0] ;  /* 0x000ac00001c87983 */ /* 0x000f280000300a00 */
[----:B------:R1:W-:Y:S04]  /*27ee0*/  STL.64 [R1+0x6e0], R150 ;  /* 0x0006e09601007387 */ /* 0x0003e80000100a00 */
[----:B------:R-:W4:Y:S01]  /*27ef0*/  LDL.LU.64 R182, [R1+0xab8] ;  /* 0x000ab80001b67983 */ /* 0x000f220000300a00 */
[----:B------:R-:W-:-:S03]  /*27f00*/  IADD3 R131, R11, 0x100000, RZ ;  /* 0x001000000b837810 */ /* 0x000fc60007ffe0ff */
[----:B------:R-:W4:Y:S01]  /*27f10*/  LDL.LU.64 R230, [R1+0xab0] ;  /* 0x000ab00001e67983 */ /* 0x000f220000300a00 */
[----:B------:R-:W-:Y:S01]  /*27f20*/  ISETP.GE.U32.AND P1, PT, R194, 0x7ffffd6a, PT ;  /* 0x7ffffd6ac200780c */ /* 0x000fe20003f26070 */
[----:B------:R-:W-:Y:S02]  /*27f30*/  IMAD.WIDE R226, R250, 0x4, R104 ;  /* 0x00000004fae27825 */ /* 0x000fe400078e0268 */
[----:B------:R2:W-:Y:S04]  /*27f40*/  LDGSTS.E [R131+-0x7fffc], desc[UR8][R180.64], !P4 ;  /* 0x80004000b4837fae */ /* 0x0005e8000e121848 */
[----:B------:R1:W-:Y:S01]  /*27f50*/  LDGSTS.E [R252+-0x7bffc], desc[UR8][R150.64], !P4 ;  /* 0x8400400096fc7fae */ /* 0x0003e2000e121848 */
[----:B--2---:R-:W-:Y:S01]  /*27f60*/  IADD3 R181, R11, 0x100000, RZ ;  /* 0x001000000bb57810 */ /* 0x004fe20007ffe0ff */
[----:B---3--:R-:W-:-:S02]  /*27f70*/  VIADD R131, R130, 0xfffffdce ;  /* 0xfffffdce82837836 */ /* 0x008fc40000000000 */
[C---:B------:R-:W-:Y:S02]  /*27f80*/  VIADD R180, R11.reuse, 0x100000 ;  /* 0x001000000bb47836 */ /* 0x040fe40000000000 */
[----:B------:R-:W-:Y:S01]  /*27f90*/  VIADD R130, R11, 0x100000 ;  /* 0x001000000b827836 */ /* 0x000fe20000000000 */
[----:B------:R4:W-:Y:S01]  /*27fa0*/  LDGSTS.E [R181+-0x7fff8], desc[UR8][R226.64], !P5 ;  /* 0x80008000e2b57fae */ /* 0x0009e2000e921848 */
[----:B------:R-:W-:-:S03]  /*27fb0*/  IMAD.WIDE R194, R250, 0x4, R216 ;  /* 0x00000004fac27825 */ /* 0x000fc600078e02d8 */
[----:B------:R-:W2:Y:S04]  /*27fc0*/  LDL.LU.64 R216, [R1+0xaa8] ;  /* 0x000aa80001d87983 */ /* 0x000ea80000300a00 */
[----:B------:R4:W-:Y:S04]  /*27fd0*/  STL.64 [R1+0x6e8], R226 ;  /* 0x0006e8e201007387 */ /* 0x0009e80000100a00 */
[----:B------:R3:W-:Y:S04]  /*27fe0*/  STL.64 [R1+0x6f0], R194 ;  /* 0x0006f0c201007387 */ /* 0x0007e80000100a00 */
[----:B------:R4:W-:Y:S01]  /*27ff0*/  LDGSTS.E [R180+-0x7bff8], desc[UR8][R194.64], !P5 ;  /* 0x84008000c2b47fae */ /* 0x0009e2000e921848 */
[----:B-1----:R-:W-:-:S05]  /*28000*/  IMAD.WIDE R150, R250, 0x4, R244 ;  /* 0x00000004fa967825 */ /* 0x002fca00078e02f4 */
[----:B------:R1:W-:Y:S01]  /*28010*/  LDGSTS.E [R130+-0x7fff4], desc[UR8][R150.64], !P6 ;  /* 0x8000c00096827fae */ /* 0x0003e2000f121848 */
[----:B------:R-:W-:-:S03]  /*28020*/  IMAD.WIDE R104, R250, 0x4, R116 ;  /* 0x00000004fa687825 */ /* 0x000fc600078e0274 */
[----:B------:R-:W2:Y:S01]  /*28030*/  LDL.LU.64 R116, [R1+0xaa0] ;  /* 0x000aa00001747983 */ /* 0x000ea20000300a00 */
[----:B----4-:R-:W-:-:S03]  /*28040*/  IMAD.WIDE R226, R250, 0x4, R200 ;  /* 0x00000004fae27825 */ /* 0x010fc600078e02c8 */
[----:B------:R1:W-:Y:S01]  /*28050*/  STL.64 [R1+0x6f8], R150 ;  /* 0x0006f89601007387 */ /* 0x0003e20000100a00 */
[----:B------:R-:W-:-:S03]  /*28060*/  IMAD.WIDE R180, R250, 0x4, R182 ;  /* 0x00000004fab47825 */ /* 0x000fc600078e02b6 */
[----:B------:R4:W-:Y:S01]  /*28070*/  STL.64 [R1+0x700], R104 ;  /* 0x0007006801007387 */ /* 0x0009e20000100a00 */
[----:B------:R-:W-:-:S03]  /*28080*/  VIADD R3, R3, 0xfffffdcf ;  /* 0xfffffdcf03037836 */ /* 0x000fc60000000000 */
[----:B------:R-:W2:Y:S01]  /*28090*/  LDL.LU.64 R244, [R1+0xa98] ;  /* 0x000a980001f47983 */ /* 0x000ea20000300a00 */
[----:B---3--:R-:W-:Y:S01]  /*280a0*/  IADD3 R195, R9, -0x233, RZ ;  /* 0xfffffdcd09c37810 */ /* 0x008fe20007ffe0ff */
[----:B------:R-:W-:Y:S01]  /*280b0*/  VIADD R194, R11, 0x100000 ;  /* 0x001000000bc27836 */ /* 0x000fe20000000000 */
[----:B------:R-:W-:Y:S01]  /*280c0*/  ISETP.GE.U32.AND P5, PT, R131, 0x7ffffd4f, PT ;  /* 0x7ffffd4f8300780c */ /* 0x000fe20003fa6070 */
[----:B------:R-:W-:Y:S01]  /*280d0*/  LDGSTS.E [R252+-0x7bff4], desc[UR8][R104.64], !P6 ;  /* 0x8400c00068fc7fae */ /* 0x000fe2000f121848 */
[----:B------:R-:W-:Y:S01]  /*280e0*/  ISETP.GE.U32.AND P4, PT, R3, 0x7ffffd50, PT ;  /* 0x7ffffd500300780c */ /* 0x000fe20003f86070 */
[----:B-1----:R-:W-:Y:S01]  /*280f0*/  VIADD R150, R8, 0xfffffdcc ;  /* 0xfffffdcc08967836 */ /* 0x002fe20000000000 */
[----:B------:R-:W1:Y:S01]  /*28100*/  LDC R3, c[0x0][0x230] ;  /* 0x00008c00ff037b82 */ /* 0x000e620000000800 */
[----:B------:R-:W-:-:S07]  /*28110*/  IADD3 R151, R11, 0x100000, RZ ;  /* 0x001000000b977810 */ /* 0x000fce0007ffe0ff */
[----:B------:R-:W3:Y:S01]  /*28120*/  LDC R131, c[0x0][0x230] ;  /* 0x00008c00ff837b82 */ /* 0x000ee20000000800 */
[----:B----4-:R-:W4:Y:S04]  /*28130*/  LDL.LU.64 R104, [R1+0xa90] ;  /* 0x000a900001687983 */ /* 0x010f280000300a00 */
[----:B------:R-:W3:Y:S03]  /*28140*/  LDL.LU.64 R200, [R1+0xa88] ;  /* 0x000a880001c87983 */ /* 0x000ee60000300a00 */
[----:B------:R-:W4:Y:S01]  /*28150*/  LDC R130, c[0x0][0x230] ;  /* 0x00008c00ff827b82 */ /* 0x000f220000000800 */
[----:B------:R-:W-:Y:S04]  /*28160*/  STL.64 [R1+0x708], R226 ;  /* 0x000708e201007387 */ /* 0x000fe80000100a00 */
[----:B------:R-:W4:Y:S01]  /*28170*/  LDL.LU.64 R182, [R1+0x938] ;  /* 0x0009380001b67983 */ /* 0x000f220000300a00 */
[----:B------:R-:W-:-:S03]  /*28180*/  IMAD.WIDE R8, R250, 0x4, R230 ;  /* 0x00000004fa087825 */ /* 0x000fc600078e02e6 */
[----:B------:R-:W-:Y:S04]  /*28190*/  STL.64 [R1+0x710], R180 ;  /* 0x000710b401007387 */ /* 0x000fe80000100a00 */
[----:B------:R-:W-:Y:S04]  /*281a0*/  LDGSTS.E [R194+-0x78000], desc[UR8][R226.64], !P4 ;  /* 0x88000000e2c27fae */ /* 0x000fe8000e121848 */
[----:B------:R1:W-:Y:S01]  /*281b0*/  STL.64 [R1+0x718], R8 ;  /* 0x0007180801007387 */ /* 0x0003e20000100a00 */
[----:B------:R-:W-:-:S03]  /*281c0*/  ISETP.GE.U32.AND P6, PT, R195, 0x7ffffd4e, PT ;  /* 0x7ffffd4ec300780c */ /* 0x000fc60003fc6070 */
[----:B------:R-:W-:Y:S01]  /*281d0*/  LDGSTS.E [R151+-0x74000], desc[UR8][R180.64], !P4 ;  /* 0x8c000000b4977fae */ /* 0x000fe2000e121848 */
[----:B------:R-:W-:-:S03]  /*281e0*/  ISETP.GE.U32.AND P4, PT, R150, 0x7ffffd4d, PT ;  /* 0x7ffffd4d9600780c */ /* 0x000fc60003f86070 */
[----:B------:R1:W-:Y:S02]  /*281f0*/  LDGSTS.E [R252+-0x77ffc], desc[UR8][R8.64], !P5 ;  /* 0x8800400008fc7fae */ /* 0x0003e4000e921848 */
[----:B-1----:R-:W-:Y:S01]  /*28200*/  VIADD R8, R3, 0xfffffdaf ;  /* 0xfffffdaf03087836 */ /* 0x002fe20000000000 */
[----:B------:R-:W1:Y:S01]  /*28210*/  LDC R9, c[0x0][0x230] ;  /* 0x00008c00ff097b82 */ /* 0x000e620000000800 */
[----:B------:R-:W-:Y:S02]  /*28220*/  VIADD R3, R11, 0x100000 ;  /* 0x001000000b037836 */ /* 0x000fe40000000000 */
[C---:B--2---:R-:W-:Y:S02]  /*28230*/  IMAD.WIDE R226, R250.reuse, 0x4, R216 ;  /* 0x00000004fae27825 */ /* 0x044fe400078e02d8 */
[----:B------:R-:W2:Y:S04]  /*28240*/  LDL.LU.64 R216, [R1+0x930] ;  /* 0x0009300001d87983 */ /* 0x000ea80000300a00 */
[----:B------:R-:W-:Y:S04]  /*28250*/  STL.64 [R1+0x720], R226 ;  /* 0x000720e201007387 */ /* 0x000fe80000100a00 */
[----:B------:R3:W-:Y:S01]  /*28260*/  LDGSTS.E [R194+-0x73ffc], desc[UR8][R226.64], !P5 ;  /* 0x8c004000e2c27fae */ /* 0x0007e2000e921848 */
[----:B------:R-:W-:-:S03]  /*28270*/  IMAD.WIDE R180, R250, 0x4, R116 ;  /* 0x00000004fab47825 */ /* 0x000fc600078e0274 */
[----:B------:R-:W2:Y:S04]  /*28280*/  LDL.LU.64 R116, [R1+0x928] ;  /* 0x0009280001747983 */ /* 0x000ea80000300a00 */
[----:B------:R4:W-:Y:S04]  /*28290*/  STL.64 [R1+0x728], R180 ;  /* 0x000728b401007387 */ /* 0x0009e80000100a00 */
[----:B------:R1:W-:Y:S01]  /*282a0*/  LDGSTS.E [R3+-0x77ff8], desc[UR8][R180.64], !P6 ;  /* 0x88008000b4037fae */ /* 0x0003e2000f121848 */
[----:B------:R-:W-:-:S04]  /*282b0*/  IMAD.WIDE R150, R250, 0x4, R244 ;  /* 0x00000004fa967825 */ /* 0x000fc800078e02f4 */
[----:B---3--:R-:W-:Y:S01]  /*282c0*/  IMAD.WIDE R194, R250, 0x4, R200 ;  /* 0x00000004fac27825 */ /* 0x008fe200078e02c8 */
[----:B------:R-:W3:Y:S01]  /*282d0*/  LDL.LU.64 R244, [R1+0x920] ;  /* 0x0009200001f47983 */ /* 0x000ee20000300a00 */
[----:B------:R-:W-:Y:S01]  /*282e0*/  ISETP.GE.U32.AND P5, PT, R8, 0x7ffffd30, PT ;  /* 0x7ffffd300800780c */ /* 0x000fe20003fa6070 */
[----:B-1----:R-:W1:Y:S01]  /*282f0*/  LDC R3, c[0x0][0x230] ;  /* 0x00008c00ff037b82 */ /* 0x002e620000000800 */
[C---:B----4-:R-:W-:Y:S01]  /*28300*/  IMAD.WIDE R180, R250.reuse, 0x4, R104 ;  /* 0x00000004fab47825 */ /* 0x050fe200078e0268 */
[----:B------:R4:W-:Y:S03]  /*28310*/  STL.64 [R1+0x730], R150 ;  /* 0x0007309601007387 */ /* 0x0009e60000100a00 */
[----:B------:R-:W-:Y:S01]  /*28320*/  IMAD.WIDE R104, R250, 0x4, R182 ;  /* 0x00000004fa687825 */ /* 0x000fe200078e02b6 */
[----:B------:R4:W-:Y:S02]  /*28330*/  LDGSTS.E [R252+-0x73ff8], desc[UR8][R150.64], !P6 ;  /* 0x8c00800096fc7fae */ /* 0x0009e4000f121848 */
[----:B------:R-:W1:Y:S02]  /*28340*/  LDC R8, c[0x0][0x230] ;  /* 0x00008c00ff087b82 */ /* 0x000e640000000800 */
[----:B------:R4:W-:Y:S04]  /*28350*/  STL.64 [R1+0x738], R180 ;  /* 0x000738b401007387 */ /* 0x0009e80000100a00 */
[----:B------:R2:W-:Y:S01]  /*28360*/  STL.64 [R1+0x740], R194 ;  /* 0x000740c201007387 */ /* 0x0005e20000100a00 */
[----:B----4-:R-:W-:Y:S01]  /*28370*/  VIADD R150, R11, 0x100000 ;  /* 0x001000000b967836 */ /* 0x010fe20000000000 */
[----:B------:R-:W-:-:S02]  /*28380*/  IADD3 R151, R131, -0x252, RZ ;  /* 0xfffffdae83977810 */ /* 0x000fc40007ffe0ff */
[----:B------:R-:W4:Y:S02]  /*28390*/  LDL.LU.64 R182, [R1+0x918] ;  /* 0x0009180001b67983 */ /* 0x000f240000300a00 */
[----:B------:R-:W-:Y:S02]  /*283a0*/  ISETP.GE.U32.AND P6, PT, R151, 0x7ffffd2f, PT ;  /* 0x7ffffd2f9700780c */ /* 0x000fe40003fc6070 */
[----:B------:R-:W-:Y:S04]  /*283b0*/  LDGSTS.E [R150+-0x77ff4], desc[UR8][R180.64], !P4 ;  /* 0x8800c000b4967fae */ /* 0x000fe8000e121848 */
[----:B------:R3:W-:Y:S04]  /*283c0*/  STL.64 [R1+0x748], R104 ;  /* 0x0007486801007387 */ /* 0x0007e80000100a00 */
[----:B------:R-:W4:Y:S04]  /*283d0*/  LDL.LU.64 R180, [R1+0x910] ;  /* 0x0009100001b47983 */ /* 0x000f280000300a00 */
[----:B------:R-:W4:Y:S04]  /*283e0*/  LDL.LU.64 R150, [R1+0x908] ;  /* 0x0009080001967983 */ /* 0x000f280000300a00 */
[----:B------:R-:W4:Y:S01]  /*283f0*/  LDL.LU.64 R234, [R1+0x900] ;  /* 0x0009000001ea7983 */ /* 0x000f220000300a00 */
[----:B------:R-:W-:-:S05]  /*28400*/  IADD3 R131, R11, 0x100000, RZ ;  /* 0x001000000b837810 */ /* 0x000fca0007ffe0ff */
[----:B------:R2:W-:Y:S04]  /*28410*/  LDGSTS.E [R131+-0x73ff4], desc[UR8][R194.64], !P4 ;  /* 0x8c00c000c2837fae */ /* 0x0005e8000e121848 */
[----:B------:R3:W-:Y:S01]  /*28420*/  LDGSTS.E [R252+-0x70000], desc[UR8][R104.64], !P5 ;  /* 0x9000000068fc7fae */ /* 0x0007e2000e921848 */
[----:B------:R-:W-:-:S05]  /*28430*/  VIADD R130, R130, 0xfffffdad ;  /* 0xfffffdad82827836 */ /* 0x000fca0000000000 */
[----:B------:R-:W-:Y:S01]  /*28440*/  ISETP.GE.U32.AND P4, PT, R130, 0x7ffffd2e, PT ;  /* 0x7ffffd2e8200780c */ /* 0x000fe20003f86070 */
[----:B------:R-:W-:Y:S02]  /*28450*/  VIADD R130, R9, 0xfffffdac ;  /* 0xfffffdac09827836 */ /* 0x000fe40000000000 */
[----:B------:R-:W-:Y:S02]  /*28460*/  VIADD R9, R11, 0x100000 ;  /* 0x001000000b097836 */ /* 0x000fe40000000000 */
[----:B--2---:R-:W-:-:S05]  /*28470*/  IMAD.WIDE R194, R250, 0x4, R216 ;  /* 0x00000004fac27825 */ /* 0x004fca00078e02d8 */
[----:B------:R-:W-:Y:S04]  /*28480*/  STL.64 [R1+0x750], R194 ;  /* 0x000750c201007387 */ /* 0x000fe80000100a00 */
[----:B------:R-:W2:Y:S04]  /*28490*/  LDL.LU.64 R216, [R1+0x788] ;  /* 0x0007880001d87983 */ /* 0x000ea80000300a00 */
[----:B------:R-:W-:Y:S01]  /*284a0*/  LDGSTS.E [R131+-0x6c000], desc[UR8][R194.64], !P5 ;  /* 0x94000000c2837fae */ /* 0x000fe2000e921848 */
[----:B------:R-:W-:-:S05]  /*284b0*/  IMAD.WIDE R116, R250, 0x4, R116 ;  /* 0x00000004fa747825 */ /* 0x000fca00078e0274 */
[----:B------:R1:W-:Y:S01]  /*284c0*/  STL.64 [R1+0x758], R116 ;  /* 0x0007587401007387 */ /* 0x0003e20000100a00 */
[----:B------:R-:W-:-:S03]  /*284d0*/  ISETP.GE.U32.AND P5, PT, R130, 0x7ffffd2d, PT ;  /* 0x7ffffd2d8200780c */ /* 0x000fc60003fa6070 */
[----:B------:R1:W-:Y:S01]  /*284e0*/  LDGSTS.E [R9+-0x6fffc], desc[UR8][R116.64], !P6 ;  /* 0x9000400074097fae */ /* 0x0003e2000f121848 */
[----:B------:R-:W-:Y:S01]  /*284f0*/  IADD3 R130, R11, 0x100000, RZ ;  /* 0x001000000b827810 */ /* 0x000fe20007ffe0ff */
[----:B---3--:R-:W-:Y:S01]  /*28500*/  IMAD.WIDE R104, R250, 0x4, R244 ;  /* 0x00000004fa687825 */ /* 0x008fe200078e02f4 */
[----:B-1----:R-:W-:Y:S01]  /*28510*/  IADD3 R8, R8, -0x271, RZ ;  /* 0xfffffd8f08087810 */ /* 0x002fe20007ffe0ff */
[----:B------:R-:W3:Y:S01]  /*28520*/  LDL.LU.64 R244, [R1+0x808] ;  /* 0x0008080001f47983 */ /* 0x000ee20000300a00 */
[----:B------:R-:W1:Y:S03]  /*28530*/  LDC R9, c[0x0][0x230] ;  /* 0x00008c00ff097b82 */ /* 0x000e660000000800 */
[----:B------:R4:W-:Y:S04]  /*28540*/  STL.64 [R1+0x760], R104 ;  /* 0x0007606801007387 */ /* 0x0009e80000100a00 */
[----:B------:R-:W3:Y:S01]  /*28550*/  LDL.LU.64 R230, [R1+0x800] ;  /* 0x0008000001e67983 */ /* 0x000ee20000300a00 */
[----:B------:R-:W-:Y:S01]  /*28560*/  VIADD R3, R3, 0xfffffd8e ;  /* 0xfffffd8e03037836 */ /* 0x000fe20000000000 */
[----:B------:R-:W1:Y:S02]  /*28570*/  LDC R117, c[0x0][0x230] ;  /* 0x00008c00ff757b82 */ /* 0x000e640000000800 */
[----:B------:R4:W-:Y:S02]  /*28580*/  LDGSTS.E [R252+-0x6bffc], desc[UR8][R104.64], !P6 ;  /* 0x9400400068fc7fae */ /* 0x0009e4000f121848 */
[----:B----4-:R-:W-:-:S02]  /*28590*/  IMAD.WIDE R200, R250, 0x4, R182 ;  /* 0x00000004fac87825 */ /* 0x010fc400078e02b6 */
[----:B------:R-:W4:Y:S02]  /*285a0*/  LDL.LU.64 R182, [R1+0x7f8] ;  /* 0x0007f80001b67983 */ /* 0x000f240000300a00 */
[----:B------:R-:W-:Y:S02]  /*285b0*/  VIADD R104, R11, 0x100000 ;  /* 0x001000000b687836 */ /* 0x000fe40000000000 */
[----:B------:R-:W-:Y:S04]  /*285c0*/  STL.64 [R1+0x768], R200 ;  /* 0x000768c801007387 */ /* 0x000fe80000100a00 */
[----:B------:R-:W-:Y:S01]  /*285d0*/  LDGSTS.E [R104+-0x6fff8], desc[UR8][R200.64], !P4 ;  /* 0x90008000c8687fae */ /* 0x000fe2000e121848 */
[----:B------:R-:W-:-:S04]  /*285e0*/  IMAD.WIDE R194, R250, 0x4, R180 ;  /* 0x00000004fac27825 */ /* 0x000fc800078e02b4 */
[C---:B------:R-:W-:Y:S01]  /*285f0*/  IMAD.WIDE R180, R250.reuse, 0x4, R150 ;  /* 0x00000004fab47825 */ /* 0x040fe200078e0296 */
[----:B------:R1:W-:Y:S03]  /*28600*/  STL.64 [R1+0x770], R194 ;  /* 0x000770c201007387 */ /* 0x0003e60000100a00 */
[----:B------:R-:W-:Y:S01]  /*28610*/  IMAD.WIDE R150, R250, 0x4, R234 ;  /* 0x00000004fa967825 */ /* 0x000fe200078e02ea */
[----:B------:R3:W-:Y:S04]  /*28620*/  STL.64 [R1+0x778], R180 ;  /* 0x000778b401007387 */ /* 0x0007e80000100a00 */
[----:B------:R-:W4:Y:S04]  /*28630*/  LDL.LU.64 R104, [R1+0x7f0] ;  /* 0x0007f00001687983 */ /* 0x000f280000300a00 */
[----:B------:R1:W-:Y:S04]  /*28640*/  LDGSTS.E [R130+-0x6bff8], desc[UR8][R194.64], !P4 ;  /* 0x94008000c2827fae */ /* 0x0003e8000e121848 */
[----:B------:R3:W-:Y:S04]  /*28650*/  STL.64 [R1+0x780], R150 ;  /* 0x0007809601007387 */ /* 0x0007e80000100a00 */
[----:B------:R-:W4:Y:S01]  /*28660*/  LDL.LU.64 R130, [R1+0x7e8] ;  /* 0x0007e80001827983 */ /* 0x000f220000300a00 */
[----:B------:R-:W-:-:S05]  /*28670*/  VIADD R116, R11, 0x100000 ;  /* 0x001000000b747836 */ /* 0x000fca0000000000 */
[----:B------:R3:W-:Y:S01]  /*28680*/  LDGSTS.E [R116+-0x6fff4], desc[UR8][R180.64], !P5 ;  /* 0x9000c000b4747fae */ /* 0x0007e2000e921848 */
[----:B------:R-:W-:Y:S02]  /*28690*/  ISETP.GE.U32.AND P6, PT, R8, 0x7ffffd10, PT ;  /* 0x7ffffd100800780c */ /* 0x000fe40003fc6070 */
[----:B------:R-:W-:Y:S01]  /*286a0*/  ISETP.GE.U32.AND P4, PT, R3, 0x7ffffd0f, PT ;  /* 0x7ffffd0f0300780c */ /* 0x000fe20003f86070 */
[----:B------:R3:W-:Y:S01]  /*286b0*/  LDGSTS.E [R252+-0x6bff4], desc[UR8][R150.64], !P5 ;  /* 0x9400c00096fc7fae */ /* 0x0007e2000e921848 */
[----:B-1----:R-:W-:Y:S01]  /*286c0*/  VIADD R194, R11, 0x100000 ;  /* 0x001000000bc27836 */ /* 0x002fe20000000000 */
[----:B------:R-:W1:Y:S01]  /*286d0*/  LDC R8, c[0x0][0x230] ;  /* 0x00008c00ff087b82 */ /* 0x000e620000000800 */
[----:B--2---:R-:W-:-:S07]  /*286e0*/  IMAD.WIDE R200, R250, 0x4, R216 ;  /* 0x00000004fac87825 */ /* 0x004fce00078e02d8 */
[----:B------:R-:W2:Y:S01]  /*286f0*/  LDC R3, c[0x0][0x230] ;  /* 0x00008c00ff037b82 */ /* 0x000ea20000000800 */
[----:B------:R-:W2:Y:S04]  /*28700*/  LDL.LU.64 R216, [R1+0x7e0] ;  /* 0x0007e00001d87983 */ /* 0x000ea80000300a00 */
[----:B------:R4:W-:Y:S04]  /*28710*/  STL.64 [R1+0x788], R200 ;  /* 0x000788c801007387 */ /* 0x0009e80000100a00 */
[----:B------:R4:W-:Y:S01]  /*28720*/  LDGSTS.E [R194+-0x68000], desc[UR8][R200.64], !P6 ;  /* 0x98000000c8c27fae */ /* 0x0009e2000f121848 */
[----:B---3--:R-:W-:-:S03]  /*28730*/  IMAD.WIDE R180, R250, 0x4, R244 ;  /* 0x00000004fab47825 */ /* 0x008fc600078e02f4 */
[----:B------:R-:W3:Y:S01]  /*28740*/  LDL.LU.64 R244, [R1+0x7d8] ;  /* 0x0007d80001f47983 */ /* 0x000ee20000300a00 */
[----:B------:R-:W-:-:S03]  /*28750*/  IMAD.WIDE R150, R250, 0x4, R230 ;  /* 0x00000004fa967825 */ /* 0x000fc600078e02e6 */
[----:B------:R1:W-:Y:S04]  /*28760*/  STL.64 [R1+0x790], R180 ;  /* 0x000790b401007387 */ /* 0x0003e80000100a00 */
[----:B------:R1:W-:Y:S04]  /*28770*/  STL.64 [R1+0x798], R150 ;  /* 0x0007989601007387 */ /* 0x0003e80000100a00 */
[----:B------:R-:W3:Y:S04]  /*28780*/  LDL.LU.64 R230, [R1+0xc78] ;  /* 0x000c780001e67983 */ /* 0x000ee80000300a00 */
[----:B------:R1:W-:Y:S01]  /*28790*/  LDGSTS.E [R116+-0x64000], desc[UR8][R180.64], !P6 ;  /* 0x9c000000b4747fae */ /* 0x0003e2000f121848 */
[----:B----4-:R-:W-:-:S03]  /*287a0*/  IMAD.WIDE R200, R250, 0x4, R182 ;  /* 0x00000004fac87825 */ /* 0x010fc600078e02b6 */
[----:B------:R-:W4:Y:S04]  /*287b0*/  LDL.LU.64 R182, [R1+0xc70] ;  /* 0x000c700001b67983 */ /* 0x000f280000300a00 */
[----:B------:R1:W-:Y:S04]  /*287c0*/  LDGSTS.E [R252+-0x67ffc], desc[UR8][R150.64], !P4 ;  /* 0x9800400096fc7fae */ /* 0x0003e8000e121848 */
[----:B------:R-:W-:Y:S01]  /*287d0*/  STL.64 [R1+0x7a0], R200 ;  /* 0x0007a0c801007387 */ /* 0x000fe20000100a00 */
[----:B-1----:R-:W-:Y:S01]  /*287e0*/  IADD3 R8, R8, -0x273, RZ ;  /* 0xfffffd8d08087810 */ /* 0x002fe20007ffe0ff */
[----:B------:R-:W-:Y:S01]  /*287f0*/  VIADD R194, R9, 0xfffffd8c ;  /* 0xfffffd8c09c27836 */ /* 0x000fe20000000000 */
[----:B------:R-:W-:Y:S01]  /*28800*/  IADD3 R195, R11, 0x100000, RZ ;  /* 0x001000000bc37810 */ /* 0x000fe20007ffe0ff */
[----:B------:R-:W-:Y:S01]  /*28810*/  VIADD R117, R117, 0xfffffde8 ;  /* 0xfffffde875757836 */ /* 0x000fe20000000000 */
[----:B------:R-:W1:Y:S01]  /*28820*/  LDC R116, c[0x0][0x230] ;  /* 0x00008c00ff747b82 */ /* 0x000e620000000800 */
[----:B------:R-:W-:-:S04]  /*28830*/  IMAD.WIDE R180, R250, 0x4, R104 ;  /* 0x00000004fab47825 */ /* 0x000fc800078e0268 */
[----:B------:R-:W-:Y:S01]  /*28840*/  IMAD.WIDE R150, R250, 0x4, R130 ;  /* 0x00000004fa967825 */ /* 0x000fe200078e0282 */
[----:B------:R-:W3:Y:S04]  /*28850*/  LDL.LU.64 R104, [R1+0xc68] ;  /* 0x000c680001687983 */ /* 0x000ee80000300a00 */
[----:B------:R-:W3:Y:S01]  /*28860*/  LDL.LU.64 R130, [R1+0xc60] ;  /* 0x000c600001827983 */ /* 0x000ee20000300a00 */
[----:B------:R-:W-:Y:S01]  /*28870*/  ISETP.GE.U32.AND P5, PT, R8, 0x7ffffd0e, PT ;  /* 0x7ffffd0e0800780c */ /* 0x000fe20003fa6070 */
[----:B------:R-:W-:Y:S01]  /*28880*/  VIADD R9, R11, 0x100000 ;  /* 0x001000000b097836 */ /* 0x000fe20000000000 */
[----:B------:R-:W-:Y:S01]  /*28890*/  ISETP.GE.U32.AND P6, PT, R194, 0x7ffffd0d, PT ;  /* 0x7ffffd0dc200780c */ /* 0x000fe20003fc6070 */
[----:B------:R-:W-:Y:S01]  /*288a0*/  LDGSTS.E [R195+-0x63ffc], desc[UR8][R200.64], !P4 ;  /* 0x9c004000c8c37fae */ /* 0x000fe2000e121848 */
[----:B------:R-:W1:Y:S03]  /*288b0*/  LDC R8, c[0x0][0x230] ;  /* 0x00008c00ff087b82 */ /* 0x000e660000000800 */
[----:B------:R4:W-:Y:S04]  /*288c0*/  STL.64 [R1+0x7a8], R180 ;  /* 0x0007a8b401007387 */ /* 0x0009e80000100a00 */
[----:B------:R3:W-:Y:S04]  /*288d0*/  STL.64 [R1+0x7b0], R150 ;  /* 0x0007b09601007387 */ /* 0x0007e80000100a00 */
[----:B------:R4:W-:Y:S04]  /*288e0*/  LDGSTS.E [R9+-0x67ff8], desc[UR8][R180.64], !P5 ;  /* 0x98008000b4097fae */ /* 0x0009e8000e921848 */
[----:B------:R3:W-:Y:S01]  /*288f0*/  LDGSTS.E [R252+-0x63ff8], desc[UR8][R150.64], !P5 ;  /* 0x9c00800096fc7fae */ /* 0x0007e2000e921848 */
[----:B--2---:R-:W-:Y:S01]  /*28900*/  VIADD R194, R3, 0xfffffde7 ;  /* 0xfffffde703c27836 */ /* 0x004fe20000000000 */
[----:B------:R-:W-:Y:S01]  /*28910*/  ISETP.GE.U32.AND P4, PT, R117, 0x7ffffd69, PT ;  /* 0x7ffffd697500780c */ /* 0x000fe20003f86070 */
[C---:B----4-:R-:W-:Y:S01]  /*28920*/  IMAD.WIDE R182, R250.reuse, 0x4, R182 ;  /* 0x00000004fab67825 */ /* 0x050fe200078e02b6 */
[----:B------:R-:W2:Y:S03]  /*28930*/  LDC R9, c[0x0][0x230] ;  /* 0x00008c00ff097b82 */ /* 0x000ea60000000800 */
[----:B------:R-:W-:-:S04]  /*28940*/  IMAD.WIDE R180, R250, 0x4, R216 ;  /* 0x00000004fab47825 */ /* 0x000fc800078e02d8 */
[----:B---3--:R-:W-:Y:S01]  /*28950*/  IMAD.WIDE R150, R250, 0x4, R244 ;  /* 0x00000004fa967825 */ /* 0x008fe200078e02f4 */
[----:B------:R3:W-:Y:S01]  /*28960*/  STL.64 [R1+0x7b8], R180 ;  /* 0x0007b8b401007387 */ /* 0x0007e20000100a00 */
[----:B------:R-:W4:Y:S03]  /*28970*/  LDC R3, c[0x0][0x230] ;  /* 0x00008c00ff037b82 */ /* 0x000f260000000800 */
[----:B------:R-:W2:Y:S04]  /*28980*/  LDL.LU.64 R200, [R1+0xc58] ;  /* 0x000c580001c87983 */ /* 0x000ea80000300a00 */
[----:B------:R1:W-:Y:S04]  /*28990*/  STL.64 [R1+0x7c0], R150 ;  /* 0x0007c09601007387 */ /* 0x0003e80000100a00 */
[----:B------:R-:W2:Y:S04]  /*289a0*/  LDL.LU.64 R216, [R1+0xc50] ;  /* 0x000c500001d87983 */ /* 0x000ea80000300a00 */
[----:B------:R-:W2:Y:S01]  /*289b0*/  LDL.LU.64 R244, [R1+0xc48] ;  /* 0x000c480001f47983 */ /* 0x000ea20000300a00 */
[----:B------:R-:W-:-:S02]  /*289c0*/  IADD3 R117, R11, 0x100000, RZ ;  /* 0x001000000b757810 */ /* 0x000fc40007ffe0ff */
[----:B------:R-:W-:Y:S01]  /*289d0*/  ISETP.GE.U32.AND P5, PT, R194, 0x7ffffd68, PT ;  /* 0x7ffffd68c200780c */ /* 0x000fe20003fa6070 */
[C---:B------:R-:W-:Y:S02]  /*289e0*/  IMAD.WIDE R194, R250.reuse, 0x4, R230 ;  /* 0x00000004fac27825 */ /* 0x040fe400078e02e6 */
[----:B------:R3:W-:Y:S04]  /*289f0*/  LDGSTS.E [R117+-0x67ff4], desc[UR8][R180.64], !P6 ;  /* 0x9800c000b4757fae */ /* 0x0007e8000f121848 */
[----:B------:R1:W-:Y:S04]  /*28a00*/  LDGSTS.E [R252+-0x63ff4], desc[UR8][R150.64], !P6 ;  /* 0x9c00c00096fc7fae */ /* 0x0003e8000f121848 */
[----:B------:R-:W-:Y:S01]  /*28a10*/  STL.64 [R1+0x7c8], R194 ;  /* 0x0007c8c201007387 */ /* 0x000fe20000100a00 */
[----:B---3--:R-:W-:-:S03]  /*28a20*/  IMAD.WIDE R180, R250, 0x4, R104 ;  /* 0x00000004fab47825 */ /* 0x008fc600078e0268 */
[----:B------:R3:W-:Y:S01]  /*28a30*/  STL.64 [R1+0x7d0], R182 ;  /* 0x0007d0b601007387 */ /* 0x0007e20000100a00 */
[C---:B-1----:R-:W-:Y:S01]  /*28a40*/  IADD3 R150, R241.reuse, 0x100000, RZ ;  /* 0x00100000f1967810 */ /* 0x042fe20007ffe0ff */
[----:B------:R-:W-:Y:S02]  /*28a50*/  VIADD R117, R241, 0x100000 ;  /* 0x00100000f1757836 */ /* 0x000fe40000000000 */
[----:B------:R-:W2:Y:S01]  /*28a60*/  LDL.LU.64 R104, [R1+0xc38] ;  /* 0x000c380001687983 */ /* 0x000ea20000300a00 */
[----:B------:R-:W-:-:S04]  /*28a70*/  IMAD.WIDE R130, R250, 0x4, R130 ;  /* 0x00000004fa827825 */ /* 0x000fc800078e0282 */
[----:B------:R-:W-:Y:S01]  /*28a80*/  VIADD R116, R116, 0xfffffde6 ;  /* 0xfffffde674747836 */ /* 0x000fe20000000000 */
[----:B------:R1:W-:Y:S01]  /*28a90*/  LDGSTS.E [R150+-0x80000], desc[UR8][R194.64], !P2 ;  /* 0x80000000c2967fae */ /* 0x0003e2000d121848 */
[----:B------:R-:W-:Y:S01]  /*28aa0*/  IADD3 R252, R241, 0x100000, RZ ;  /* 0x00100000f1fc7810 */ /* 0x000fe20007ffe0ff */
[----:B------:R-:W2:Y:S02]  /*28ab0*/  LDC R151, c[0x0][0x230] ;  /* 0x00008c00ff977b82 */ /* 0x000ea40000000800 */
[----:B------:R-:W-:Y:S04]  /*28ac0*/  STL.64 [R1+0x7d8], R180 ;  /* 0x0007d8b401007387 */ /* 0x000fe80000100a00 */
[----:B------:R-:W-:Y:S04]  /*28ad0*/  LDGSTS.E [R117+-0x7c000], desc[UR8][R182.64], !P2 ;  /* 0x84000000b6757fae */ /* 0x000fe8000d121848 */
[----:B------:R2:W-:Y:S01]  /*28ae0*/  STL.64 [R1+0x7e0], R130 ;  /* 0x0007e08201007387 */ /* 0x0005e20000100a00 */
[----:B------:R-:W-:Y:S01]  /*28af0*/  ISETP.GE.U32.AND P6, PT, R116, 0x7ffffd67, PT ;  /* 0x7ffffd677400780c */ /* 0x000fe20003fc6070 */
[----:B-1----:R-:W1:Y:S02]  /*28b00*/  LDC R150, c[0x0][0x230] ;  /* 0x00008c00ff967b82 */ /* 0x002e640000000800 */
[----:B---3--:R-:W3:Y:S01]  /*28b10*/  LDL.LU.64 R182, [R1+0xa80] ;  /* 0x000a800001b67983 */ /* 0x008ee20000300a00 */
[----:B------:R-:W-:-:S05]  /*28b20*/  VIADD R116, R8, 0xfffffde5 ;  /* 0xfffffde508747836 */ /* 0x000fca0000000000 */
[----:B------:R-:W-:Y:S02]  /*28b30*/  ISETP.GE.U32.AND P2, PT, R116, 0x7ffffd66, PT ;  /* 0x7ffffd667400780c */ /* 0x000fe40003f46070 */
[----:B------:R-:W3:Y:S01]  /*28b40*/  LDL.LU.64 R116, [R1+0xa78] ;  /* 0x000a780001747983 */ /* 0x000ee20000300a00 */
[----:B------:R-:W-:-:S05]  /*28b50*/  VIADD R8, R241, 0x100000 ;  /* 0x00100000f1087836 */ /* 0x000fca0000000000 */
[----:B------:R2:W-:Y:S04]  /*28b60*/  LDGSTS.E [R8+-0x7fffc], desc[UR8][R180.64], !P0 ;  /* 0x80004000b4087fae */ /* 0x0005e8000c121848 */
[----:B------:R2:W-:Y:S01]  /*28b70*/  LDGSTS.E [R252+-0x7bffc], desc[UR8][R130.64], !P0 ;  /* 0x8400400082fc7fae */ /* 0x0005e2000c121848 */
[----:B----4-:R-:W-:Y:S01]  /*28b80*/  VIADD R3, R3, 0xfffffdca ;  /* 0xfffffdca03037836 */ /* 0x010fe20000000000 */
[----:B--2---:R-:W2:Y:S01]  /*28b90*/  LDC R8, c[0x0][0x230] ;  /* 0x00008c00ff087b82 */ /* 0x004ea20000000800 */
[----:B------:R-:W-:Y:S01]  /*28ba0*/  VIADD R131, R9, 0xfffffdcb ;  /* 0xfffffdcb09837836 */ /* 0x000fe20000000000 */
[----:B------:R-:W-:-:S04]  /*28bb0*/  IADD3 R130, R241, 0x100000, RZ ;  /* 0x00100000f1827810 */ /* 0x000fc80007ffe0ff */
[----:B------:R-:W-:Y:S01]  /*28bc0*/  ISETP.GE.U32.AND P0, PT, R131, 0x7ffffd4c, PT ;  /* 0x7ffffd4c8300780c */ /* 0x000fe20003f06070 */
[----:B------:R-:W-:Y:S02]  /*28bd0*/  VIADD R9, R241, 0x100000 ;  /* 0x00100000f1097836 */ /* 0x000fe40000000000 */
[----:B------:R-:W-:-:S04]  /*28be0*/  IMAD.WIDE R226, R250, 0x4, R200 ;  /* 0x00000004fae27825 */ /* 0x000fc800078e02c8 */
[C---:B------:R-:W-:Y:S01]  /*28bf0*/  IMAD.WIDE R194, R250.reuse, 0x4, R216 ;  /* 0x00000004fac27825 */ /* 0x040fe200078e02d8 */
[----:B------:R4:W-:Y:S03]  /*28c00*/  STL.64 [R1+0x7e8], R226 ;  /* 0x0007e8e201007387 */ /* 0x0009e60000100a00 */
[C---:B------:R-:W-:Y:S01]  /*28c10*/  IMAD.WIDE R180, R250.reuse, 0x4, R244 ;  /* 0x00000004fab47825 */ /* 0x040fe200078e02f4 */
[----:B------:R-:W-:Y:S04]  /*28c20*/  STL.64 [R1+0x7f0], R194 ;  /* 0x0007f0c201007387 */ /* 0x000fe80000100a00 */
[----:B------:R-:W2:Y:S04]  /*28c30*/  LDL.LU.64 R200, [R1+0xa70] ;  /* 0x000a700001c87983 */ /* 0x000ea80000300a00 */
[----:B------:R-:W2:Y:S04]  /*28c40*/  LDL.LU.64 R216, [R1+0xa68] ;  /* 0x000a680001d87983 */ /* 0x000ea80000300a00 */
[----:B------:R3:W-:Y:S04]  /*28c50*/  STL.64 [R1+0x7f8], R180 ;  /* 0x0007f8b401007387 */ /* 0x0007e80000100a00 */
[----:B------:R4:W-:Y:S04]  /*28c60*/  LDGSTS.E [R130+-0x7fff8], desc[UR8][R226.64], !P1 ;  /* 0x80008000e2827fae */ /* 0x0009e8000c921848 */
[----:B------:R1:W-:Y:S04]  /*28c70*/  LDGSTS.E [R9+-0x7bff8], desc[UR8][R194.64], !P1 ;  /* 0x84008000c2097fae */ /* 0x0003e8000c921848 */
[----:B------:R3:W-:Y:S04]  /*28c80*/  LDGSTS.E [R252+-0x7fff4], desc[UR8][R180.64], !P4 ;  /* 0x8000c000b4fc7fae */ /* 0x0007e8000e121848 */
[----:B------:R-:W2:Y:S04]  /*28c90*/  LDL.LU.64 R130, [R1+0xa60] ;  /* 0x000a600001827983 */ /* 0x000ea80000300a00 */
[----:B------:R-:W2:Y:S01]  /*28ca0*/  LDL.LU.64 R244, [R1+0xa58] ;  /* 0x000a580001f47983 */ /* 0x000ea20000300a00 */
[C---:B----4-:R-:W-:Y:S01]  /*28cb0*/  IMAD.WIDE R226, R250.reuse, 0x4, R104 ;  /* 0x00000004fae27825 */ /* 0x050fe200078e0268 */
[----:B-1----:R-:W1:Y:S04]  /*28cc0*/  LDC R9, c[0x0][0x230] ;  /* 0x00008c00ff097b82 */ /* 0x002e680000000800 */
[----:B------:R-:W-:Y:S01]  /*28cd0*/  STL.64 [R1+0x800], R226 ;  /* 0x000800e201007387 */ /* 0x000fe20000100a00 */
[----:B---3--:R-:W-:-:S03]  /*28ce0*/  IMAD.WIDE R180, R250, 0x4, R182 ;  /* 0x00000004fab47825 */ /* 0x008fc600078e02b6 */
[----:B------:R-:W3:Y:S01]  /*28cf0*/  LDL.LU.64 R182, [R1+0xa50] ;  /* 0x000a500001b67983 */ /* 0x000ee20000300a00 */
[----:B------:R-:W-:Y:S01]  /*28d00*/  IADD3 R195, R241, 0x100000, RZ ;  /* 0x00100000f1c37810 */ /* 0x000fe20007ffe0ff */
[----:B------:R-:W-:Y:S02]  /*28d10*/  VIADD R194, R151, 0xfffffdc9 ;  /* 0xfffffdc997c27836 */ /* 0x000fe40000000000 */
[----:B------:R-:W-:Y:S02]  /*28d20*/  VIADD R151, R241, 0x100000 ;  /* 0x00100000f1977836 */ /* 0x000fe40000000000 */
[----:B------:R-:W-:Y:S01]  /*28d30*/  IMAD.WIDE R104, R250, 0x4, R116 ;  /* 0x00000004fa687825 */ /* 0x000fe200078e0274 */
[----:B------:R-:W-:Y:S04]  /*28d40*/  LDGSTS.E [R195+-0x7bff4], desc[UR8][R226.64], !P4 ;  /* 0x8400c000e2c37fae */ /* 0x000fe8000e121848 */
[----:B------:R-:W4:Y:S04]  /*28d50*/  LDL.LU.64 R116, [R1+0xa48] ;  /* 0x000a480001747983 */ /* 0x000f280000300a00 */
[----:B------:R-:W-:Y:S04]  /*28d60*/  STL.64 [R1+0x808], R180 ;  /* 0x000808b401007387 */ /* 0x000fe80000100a00 */
[----:B------:R1:W-:Y:S04]  /*28d70*/  LDGSTS.E [R151+-0x78000], desc[UR8][R180.64], !P0 ;  /* 0x88000000b4977fae */ /* 0x0003e8000c121848 */
[----:B------:R1:W-:Y:S04]  /*28d80*/  STL.64 [R1+0x810], R104 ;  /* 0x0008106801007387 */ /* 0x0003e80000100a00 */
[----:B------:R-:W-:Y:S04]  /*28d90*/  LDGSTS.E [R252+-0x74000], desc[UR8][R104.64], !P0 ;  /* 0x8c00000068fc7fae */ /* 0x000fe8000c121848 */
[----:B-1----:R-:W4:Y:S01]  /*28da0*/  LDL.LU.64 R104, [R1+0x8f8] ;  /* 0x0008f80001687983 */ /* 0x002f220000300a00 */
[----:B------:R-:W-:-:S02]  /*28db0*/  ISETP.GE.U32.AND P1, PT, R3, 0x7ffffd4b, PT ;  /* 0x7ffffd4b0300780c */ /* 0x000fc40003f26070 */
[----:B------:R-:W-:Y:S01]  /*28dc0*/  ISETP.GE.U32.AND P4, PT, R194, 0x7ffffd4a, PT ;  /* 0x7ffffd4ac200780c */ /* 0x000fe20003f86070 */
[C---:B------:R-:W-:Y:S01]  /*28dd0*/  VIADD R194, R241.reuse, 0x100000 ;  /* 0x00100000f1c27836 */ /* 0x040fe20000000000 */
[----:B------:R-:W-:Y:S01]  /*28de0*/  IADD3 R151, R150, -0x255, RZ ;  /* 0xfffffdab96977810 */ /* 0x000fe20007ffe0ff */
[----:B------:R-:W-:Y:S01]  /*28df0*/  VIADD R150, R241, 0x100000 ;  /* 0x00100000f1967836 */ /* 0x000fe20000000000 */
[----:B------:R-:W1:Y:S01]  /*28e00*/  LDC R3, c[0x0][0x230] ;  /* 0x00008c00ff037b82 */ /* 0x000e620000000800 */
[----:B--2---:R-:W-:-:S04]  /*28e10*/  IMAD.WIDE R226, R250, 0x4, R200 ;  /* 0x00000004fae27825 */ /* 0x004fc800078e02c8 */
[C---:B------:R-:W-:Y:S01]  /*28e20*/  IMAD.WIDE R216, R250.reuse, 0x4, R216 ;  /* 0x00000004fad87825 */ /* 0x040fe200078e02d8 */
[----:B------:R-:W-:Y:S04]  /*28e30*/  STL.64 [R1+0x818], R226 ;  /* 0x000818e201007387 */ /* 0x000fe80000100a00 */
[----:B------:R-:W2:Y:S04]  /*28e40*/  LDL.LU.64 R200, [R1+0x8f0] ;  /* 0x0008f00001c87983 */ /* 0x000ea80000300a00 */
[----:B------:R1:W-:Y:S04]  /*28e50*/  STL.64 [R1+0x820], R216 ;  /* 0x000820d801007387 */ /* 0x0003e80000100a00 */
[----:B------:R-:W-:Y:S04]  /*28e60*/  LDGSTS.E [R195+-0x77ffc], desc[UR8][R226.64], !P1 ;  /* 0x88004000e2c37fae */ /* 0x000fe8000c921848 */
[----:B------:R-:W-:Y:S01]  /*28e70*/  LDGSTS.E [R194+-0x73ffc], desc[UR8][R216.64], !P1 ;  /* 0x8c004000d8c27fae */ /* 0x000fe2000c921848 */
[----:B------:R-:W-:-:S04]  /*28e80*/  IMAD.WIDE R180, R250, 0x4, R130 ;  /* 0x00000004fab47825 */ /* 0x000fc800078e0282 */
[----:B------:R-:W-:Y:S01]  /*28e90*/  IMAD.WIDE R130, R250, 0x4, R244 ;  /* 0x00000004fa827825 */ /* 0x000fe200078e02f4 */
[----:B------:R-:W-:Y:S04]  /*28ea0*/  STL.64 [R1+0x828], R180 ;  /* 0x000828b401007387 */ /* 0x000fe80000100a00 */
[----:B------:R-:W2:Y:S04]  /*28eb0*/  LDL.LU.64 R230, [R1+0x8e8] ;  /* 0x0008e80001e67983 */ /* 0x000ea80000300a00 */
[----:B------:R3:W-:Y:S04]  /*28ec0*/  STL.64 [R1+0x830], R130 ;  /* 0x0008308201007387 */ /* 0x0007e80000100a00 */
[----:B-1----:R-:W2:Y:S01]  /*28ed0*/  LDL.LU.64 R216, [R1+0x8e0] ;  /* 0x0008e00001d87983 */ /* 0x002ea20000300a00 */
[----:B------:R-:W-:-:S03]  /*28ee0*/  ISETP.GE.U32.AND P1, PT, R151, 0x7ffffd2c, PT ;  /* 0x7ffffd2c9700780c */ /* 0x000fc60003f26070 */
[----:B------:R3:W-:Y:S01]  /*28ef0*/  LDGSTS.E [R150+-0x77ff8], desc[UR8][R180.64], !P4 ;  /* 0x88008000b4967fae */ /* 0x0007e2000e121848 */
[----:B------:R-:W-:-:S03]  /*28f00*/  VIADD R8, R8, 0xfffffdc8 ;  /* 0xfffffdc808087836 */ /* 0x000fc60000000000 */
[----:B------:R1:W-:Y:S01]  /*28f10*/  LDGSTS.E [R252+-0x73ff8], desc[UR8][R130.64], !P4 ;  /* 0x8c00800082fc7fae */ /* 0x0003e2000e121848 */
[----:B---3--:R-:W-:-:S03]  /*28f20*/  IMAD.WIDE R150, R250, 0x4, R182 ;  /* 0x00000004fa967825 */ /* 0x008fc600078e02b6 */
[----:B------:R-:W3:Y:S04]  /*28f30*/  LDL.LU.64 R182, [R1+0x8d8] ;  /* 0x0008d80001b67983 */ /* 0x000ee80000300a00 */
[----:B------:R-:W3:Y:S01]  /*28f40*/  LDL.LU.64 R244, [R1+0x8d0] ;  /* 0x0008d00001f47983 */ /* 0x000ee20000300a00 */
[----:B------:R-:W-:Y:S01]  /*28f50*/  ISETP.GE.U32.AND P0, PT, R8, 0x7ffffd49, PT ;  /* 0x7ffffd490800780c */ /* 0x000fe20003f06070 */
[----:B-1----:R-:W-:Y:S01]  /*28f60*/  VIADD R130, R241, 0x100000 ;  /* 0x00100000f1827836 */ /* 0x002fe20000000000 */
[----:B------:R-:W-:Y:S01]  /*28f70*/  IADD3 R131, R9, -0x256, RZ ;  /* 0xfffffdaa09837810 */ /* 0x000fe20007ffe0ff */
[C---:B----4-:R-:W-:Y:S01]  /*28f80*/  IMAD.WIDE R116, R250.reuse, 0x4, R116 ;  /* 0x00000004fa747825 */ /* 0x050fe200078e0274 */
[----:B------:R-:W-:Y:S01]  /*28f90*/  IADD3 R9, R241, 0x100000, RZ ;  /* 0x00100000f1097810 */ /* 0x000fe20007ffe0ff */
[----:B------:R-:W-:Y:S01]  /*28fa0*/  STL.64 [R1+0x838], R150 ;  /* 0x0008389601007387 */ /* 0x000fe20000100a00 */
[----:B------:R-:W-:Y:S01]  /*28fb0*/  ISETP.GE.U32.AND P4, PT, R131, 0x7ffffd2b, PT ;  /* 0x7ffffd2b8300780c */ /* 0x000fe20003f86070 */
[----:B------:R-:W1:Y:S02]  /*28fc0*/  LDC R8, c[0x0][0x230] ;  /* 0x00008c00ff087b82 */ /* 0x000e640000000800 */
[----:B------:R4:W-:Y:S04]  /*28fd0*/  STL.64 [R1+0x840], R116 ;  /* 0x0008407401007387 */ /* 0x0009e80000100a00 */
[----:B------:R-:W-:Y:S04]  /*28fe0*/  LDGSTS.E [R130+-0x77ff4], desc[UR8][R150.64], !P0 ;  /* 0x8800c00096827fae */ /* 0x000fe8000c121848 */
[----:B------:R4:W-:Y:S01]  /*28ff0*/  LDGSTS.E [R9+-0x73ff4], desc[UR8][R116.64], !P0 ;  /* 0x8c00c00074097fae */ /* 0x0009e2000c121848 */
[----:B------:R-:W-:-:S05]  /*29000*/  IMAD.WIDE R104, R250, 0x4, R104 ;  /* 0x00000004fa687825 */ /* 0x000fca00078e0268 */
[----:B------:R1:W-:Y:S01]  /*29010*/  STL.64 [R1+0x848], R104 ;  /* 0x0008486801007387 */ /* 0x0003e20000100a00 */
[----:B------:R-:W-:Y:S01]  /*29020*/  VIADD R3, R3, 0xfffffda9 ;  /* 0xfffffda903037836 */ /* 0x000fe20000000000 */
[----:B----4-:R-:W4:Y:S02]  /*29030*/  LDC R9, c[0x0][0x230] ;  /* 0x00008c00ff097b82 */ /* 0x010f240000000800 */
[----:B------:R-:W4:Y:S04]  /*29040*/  LDL.LU.64 R116, [R1+0x8c8] ;  /* 0x0008c80001747983 */ /* 0x000f280000300a00 */
[----:B------:R-:W4:Y:S04]  /*29050*/  LDL.LU.64 R130, [R1+0x8c0] ;  /* 0x0008c00001827983 */ /* 0x000f280000300a00 */
[----:B------:R1:W-:Y:S02]  /*29060*/  LDGSTS.E [R252+-0x70000], desc[UR8][R104.64], !P1 ;  /* 0x9000000068fc7fae */ /* 0x0003e4000c921848 */
[----:B-1----:R-:W-:-:S02]  /*29070*/  VIADD R105, R241, 0x100000 ;  /* 0x00100000f1697836 */ /* 0x002fc40000000000 */
[----:B--2---:R-:W-:-:S04]  /*29080*/  IMAD.WIDE R200, R250, 0x4, R200 ;  /* 0x00000004fac87825 */ /* 0x004fc800078e02c8 */
[C---:B------:R-:W-:Y:S01]  /*29090*/  IMAD.WIDE R180, R250.reuse, 0x4, R230 ;  /* 0x00000004fab47825 */ /* 0x040fe200078e02e6 */
[----:B------:R1:W-:Y:S03]  /*290a0*/  STL.64 [R1+0x850], R200 ;  /* 0x000850c801007387 */ /* 0x0003e60000100a00 */
[----:B------:R-:W-:Y:S01]  /*290b0*/  IMAD.WIDE R150, R250, 0x4, R216 ;  /* 0x00000004fa967825 */ /* 0x000fe200078e02d8 */
[----:B------:R2:W-:Y:S03]  /*290c0*/  STL.64 [R1+0x858], R180 ;  /* 0x000858b401007387 */ /* 0x0005e60000100a00 */
[----:B------:R-:W-:Y:S01]  /*290d0*/  VIADD R8, R8, 0xfffffda8 ;  /* 0xfffffda808087836 */ /* 0x000fe20000000000 */
[----:B------:R-:W-:Y:S01]  /*290e0*/  LDGSTS.E [R194+-0x6c000], desc[UR8][R200.64], !P1 ;  /* 0x94000000c8c27fae */ /* 0x000fe2000c921848 */
[----:B------:R-:W-:Y:S01]  /*290f0*/  ISETP.GE.U32.AND P0, PT, R3, 0x7ffffd2a, PT ;  /* 0x7ffffd2a0300780c */ /* 0x000fe20003f06070 */
[----:B------:R-:W4:Y:S02]  /*29100*/  LDC R104, c[0x0][0x230] ;  /* 0x00008c00ff687b82 */ /* 0x000f240000000800 */
[----:B------:R2:W-:Y:S04]  /*29110*/  STL.64 [R1+0x860], R150 ;  /* 0x0008609601007387 */ /* 0x0005e80000100a00 */
[----:B------:R2:W-:Y:S01]  /*29120*/  LDGSTS.E [R105+-0x6fffc], desc[UR8][R180.64], !P4 ;  /* 0x90004000b4697fae */ /* 0x0005e2000e121848 */
[----:B------:R-:W-:Y:S01]  /*29130*/  ISETP.GE.U32.AND P1, PT, R8, 0x7ffffd29, PT ;  /* 0x7ffffd290800780c */ /* 0x000fe20003f26070 */
[----:B------:R-:W4:Y:S02]  /*29140*/  LDC R3, c[0x0][0x230] ;  /* 0x00008c00ff037b82 */ /* 0x000f240000000800 */
[----:B-1----:R-:W4:Y:S04]  /*29150*/  LDL.LU.64 R200, [R1+0x368] ;  /* 0x0003680001c87983 */ /* 0x002f280000300a00 */
[----:B------:R-:W4:Y:S01]  /*29160*/  LDL.LU.64 R216, [R1+0x358] ;  /* 0x0003580001d87983 */ /* 0x000f220000300a00 */
[C---:B---3--:R-:W-:Y:S01]  /*29170*/  IMAD.WIDE R182, R250.reuse, 0x4, R182 ;  /* 0x00000004fab67825 */ /* 0x048fe200078e02b6 */
[----:B------:R-:W1:Y:S02]  /*29180*/  LDC R8, c[0x0][0x230] ;  /* 0x00008c00ff087b82 */ /* 0x000e640000000800 */
[----:B------:R-:W3:Y:S01]  /*29190*/  LDL.LU.64 R230, [R1+0x348] ;  /* 0x0003480001e67983 */ /* 0x000ee20000300a00 */
[----:B--2---:R-:W-:-:S03]  /*291a0*/  IMAD.WIDE R180, R250, 0x4, R244 ;  /* 0x00000004fab47825 */ /* 0x004fc600078e02f4 */
[----:B------:R-:W2:Y:S04]  /*291b0*/  LDL.LU.64 R244, [R1+0x338] ;  /* 0x0003380001f47983 */ /* 0x000ea80000300a00 */
[----:B------:R4:W-:Y:S04]  /*291c0*/  LDGSTS.E [R252+-0x6bffc], desc[UR8][R150.64], !P4 ;  /* 0x9400400096fc7fae */ /* 0x0009e8000e121848 */
[----:B------:R1:W-:Y:S04]  /*291d0*/  STL.64 [R1+0x868], R182 ;  /* 0x000868b601007387 */ /* 0x0003e80000100a00 */
[----:B------:R-:W-:Y:S01]  /*291e0*/  STL.64 [R1+0x870], R180 ;  /* 0x000870b401007387 */ /* 0x000fe20000100a00 */
[C---:B----4-:R-:W-:Y:S01]  /*291f0*/  IADD3 R151, R241.reuse, 0x100000, RZ ;  /* 0x00100000f1977810 */ /* 0x050fe20007ffe0ff */
[----:B------:R-:W-:-:S04]  /*29200*/  VIADD R150, R241, 0x100000 ;  /* 0x00100000f1967836 */ /* 0x000fc80000000000 */
[----:B------:R-:W-:Y:S01]  /*29210*/  LDGSTS.E [R151+-0x6fff8], desc[UR8][R182.64], !P0 ;  /* 0x90008000b6977fae */ /* 0x000fe2000c121848 */
[----:B------:R-:W-:-:S03]  /*29220*/  IMAD.WIDE R116, R250, 0x4, R116 ;  /* 0x00000004fa747825 */ /* 0x000fc600078e0274 */
[----:B------:R-:W-:Y:S01]  /*29230*/  LDGSTS.E [R150+-0x6bff8], desc[UR8][R180.64], !P0 ;  /* 0x94008000b4967fae */ /* 0x000fe2000c121848 */
[----:B------:R-:W-:-:S03]  /*29240*/  IMAD.WIDE R130, R250, 0x4, R130 ;  /* 0x00000004fa827825 */ /* 0x000fc600078e0282 */
[----:B------:R4:W-:Y:S04]  /*29250*/  STL.64 [R1+0x878], R116 ;  /* 0x0008787401007387 */ /* 0x0009e80000100a00 */
[----:B------:R4:W-:Y:S04]  /*29260*/  STL.64 [R1+0x8c0], R130 ;  /* 0x0008c08201007387 */ /* 0x0009e80000100a00 */
[----:B-1----:R-:W2:Y:S04]  /*29270*/  LDL.LU.64 R182, [R1+0x328] ;  /* 0x0003280001b67983 */ /* 0x002ea80000300a00 */
[----:B------:R-:W-:Y:S01]  /*29280*/  LDGSTS.E [R105+-0x6fff4], desc[UR8][R116.64], !P1 ;  /* 0x9000c00074697fae */ /* 0x000fe2000c921848 */
[----:B------:R-:W-:-:S03]  /*29290*/  VIADD R104, R104, 0xfffffd8b ;  /* 0xfffffd8b68687836 */ /* 0x000fc60000000000 */
[----:B------:R1:W-:Y:S04]  /*292a0*/  LDGSTS.E [R252+-0x6bff4], desc[UR8][R130.64], !P1 ;  /* 0x9400c00082fc7fae */ /* 0x0003e8000c921848 */
[----:B----4-:R-:W4:Y:S01]  /*292b0*/  LDL.LU.64 R116, [R1+0x318] ;  /* 0x0003180001747983 */ /* 0x010f220000300a00 */
[----:B------:R-:W-:Y:S01]  /*292c0*/  ISETP.GE.U32.AND P4, PT, R104, 0x7ffffd0c, PT ;  /* 0x7ffffd0c6800780c */ /* 0x000fe20003f86070 */
[C---:B------:R-:W-:Y:S01]  /*292d0*/  IMAD.WIDE R226, R250.reuse, 0x4, R200 ;  /* 0x00000004fae27825 */ /* 0x040fe200078e02c8 */
[----:B------:R-:W-:Y:S01]  /*292e0*/  IADD3 R3, R3, -0x276, RZ ;  /* 0xfffffd8a03037810 */ /* 0x000fe20007ffe0ff */
[----:B------:R-:W4:Y:S01]  /*292f0*/  LDL.LU.64 R200, [R1+0x308] ;  /* 0x0003080001c87983 */ /* 0x000f220000300a00 */
[----:B-1----:R-:W1:Y:S01]  /*29300*/  LDC R130, c[0x0][0x230] ;  /* 0x00008c00ff827b82 */ /* 0x002e620000000800 */
[----:B------:R-:W-:-:S02]  /*29310*/  IMAD.WIDE R216, R250, 0x4, R216 ;  /* 0x00000004fad87825 */ /* 0x000fc400078e02d8 */
[----:B------:R-:W4:Y:S02]  /*29320*/  LDL.LU.64 R104, [R1+0x2f8] ;  /* 0x0002f80001687983 */ /* 0x000f240000300a00 */
[C---:B---3--:R-:W-:Y:S02]  /*29330*/  IMAD.WIDE R180, R250.reuse, 0x4, R230 ;  /* 0x00000004fab47825 */ /* 0x048fe400078e02e6 */
[----:B------:R-:W-:Y:S02]  /*29340*/  STL.64 [R1+0x8b8], R226 ;  /* 0x0008b8e201007387 */ /* 0x000fe40000100a00 */
[----:B--2---:R-:W-:Y:S02]  /*29350*/  IMAD.WIDE R150, R250, 0x4, R244 ;  /* 0x00000004fa967825 */ /* 0x004fe400078e02f4 */
[----:B------:R2:W-:Y:S04]  /*29360*/  STL.64 [R1+0x8b0], R216 ;  /* 0x0008b0d801007387 */ /* 0x0005e80000100a00 */
[----:B------:R-:W-:Y:S04]  /*29370*/  LDGSTS.E [R195+-0x68000], desc[UR8][R226.64], !P4 ;  /* 0x98000000e2c37fae */ /* 0x000fe8000e121848 */
[----:B------:R-:W-:Y:S04]  /*29380*/  LDGSTS.E [R194+-0x64000], desc[UR8][R216.64], !P4 ;  /* 0x9c000000d8c27fae */ /* 0x000fe8000e121848 */
[----:B------:R3:W-:Y:S04]  /*29390*/  STL.64 [R1+0x8a8], R180 ;  /* 0x0008a8b401007387 */ /* 0x0007e80000100a00 */
[----:B--2---:R-:W2:Y:S04]  /*293a0*/  LDL.LU.64 R216, [R1+0xc30] ;  /* 0x000c300001d87983 */ /* 0x004ea80000300a00 */
[----:B------:R4:W-:Y:S04]  /*293b0*/  STL.64 [R1+0x8a0], R150 ;  /* 0x0008a09601007387 */ /* 0x0009e80000100a00 */
[----:B------:R-:W2:Y:S01]  /*293c0*/  LDL.LU.64 R244, [R1+0xc28] ;  /* 0x000c280001f47983 */ /* 0x000ea20000300a00 */
[----:B------:R-:W-:Y:S01]  /*293d0*/  ISETP.GE.U32.AND P0, PT, R3, 0x7ffffd0b, PT ;  /* 0x7ffffd0b0300780c */ /* 0x000fe20003f06070 */
[----:B------:R-:W-:Y:S01]  /*293e0*/  VIADD R252, R9, 0xfffffd89 ;  /* 0xfffffd8909fc7836 */ /* 0x000fe20000000000 */
[----:B------:R-:W1:Y:S01]  /*293f0*/  LDC R3, c[0x0][0x230] ;  /* 0x00008c00ff037b82 */ /* 0x000e620000000800 */
[----:B------:R-:W-:Y:S01]  /*29400*/  VIADD R131, R8, 0xfffffde4 ;  /* 0xfffffde408837836 */ /* 0x000fe20000000000 */
[----:B------:R-:W-:-:S02]  /*29410*/  IADD3 R8, R241, 0x100000, RZ ;  /* 0x00100000f1087810 */ /* 0x000fc40007ffe0ff */
[----:B------:R-:W-:Y:S01]  /*29420*/  ISETP.GE.U32.AND P1, PT, R252, 0x7ffffd0a, PT ;  /* 0x7ffffd0afc00780c */ /* 0x000fe20003f26070 */
[----:B------:R-:W-:-:S03]  /*29430*/  VIADD R252, R241, 0x100000 ;  /* 0x00100000f1fc7836 */ /* 0x000fc60000000000 */
[----:B------:R-:W1:Y:S03]  /*29440*/  LDC R9, c[0x0][0x230] ;  /* 0x00008c00ff097b82 */ /* 0x000e660000000800 */
[----:B------:R3:W-:Y:S04]  /*29450*/  LDGSTS.E [R8+-0x67ffc], desc[UR8][R180.64], !P0 ;  /* 0x98004000b4087fae */ /* 0x0007e8000c121848 */
[----:B------:R4:W-:Y:S01]  /*29460*/  LDGSTS.E [R252+-0x63ffc], desc[UR8][R150.64], !P0 ;  /* 0x9c00400096fc7fae */ /* 0x0009e2000c121848 */
[C---:B---3--:R-:W-:Y:S01]  /*29470*/  IMAD.WIDE R180, R250.reuse, 0x4, R182 ;  /* 0x00000004fab47825 */ /* 0x048fe200078e02b6 */
[----:B------:R-:W-:Y:S01]  /*29480*/  ISETP.GE.U32.AND P4, PT, R131, 0x7ffffd65, PT ;  /* 0x7ffffd658300780c */ /* 0x000fe20003f86070 */
[----:B------:R-:W3:Y:S02]  /*29490*/  LDC R8, c[0x0][0x230] ;  /* 0x00008c00ff087b82 */ /* 0x000ee40000000800 */
[----:B----4-:R-:W-:Y:S01]  /*294a0*/  IMAD.WIDE R150, R250, 0x4, R116 ;  /* 0x00000004fa967825 */ /* 0x010fe200078e0274 */
[----:B------:R-:W-:Y:S04]  /*294b0*/  STL.64 [R1+0x898], R180 ;  /* 0x000898b401007387 */ /* 0x000fe80000100a00 */
[----:B------:R-:W4:Y:S04]  /*294c0*/  LDL.LU.64 R182, [R1+0xc20] ;  /* 0x000c200001b67983 */ /* 0x000f280000300a00 */
[----:B------:R2:W-:Y:S04]  /*294d0*/  STL.64 [R1+0x890], R150 ;  /* 0x0008909601007387 */ /* 0x0005e80000100a00 */
[----:B------:R-:W3:Y:S01]  /*294e0*/  LDL.LU.64 R116, [R1+0xc18] ;  /* 0x000c180001747983 */ /* 0x000ee20000300a00 */
[----:B------:R-:W-:-:S03]  /*294f0*/  VIADD R131, R241, 0x100000 ;  /* 0x00100000f1837836 */ /* 0x000fc60000000000 */
[----:B------:R-:W4:Y:S04]  /*29500*/  LDL.LU.64 R234, [R1+0xc10] ;  /* 0x000c100001ea7983 */ /* 0x000f280000300a00 */
[----:B------:R-:W-:Y:S04]  /*29510*/  LDGSTS.E [R131+-0x67ff8], desc[UR8][R180.64], !P1 ;  /* 0x98008000b4837fae */ /* 0x000fe8000c921848 */
[----:B------:R2:W-:Y:S04]  /*29520*/  LDGSTS.E [R252+-0x63ff8], desc[UR8][R150.64], !P1 ;  /* 0x9c00800096fc7fae */ /* 0x0005e8000c921848 */
[----:B------:R-:W4:Y:S01]  /*29530*/  LDL.LU.64 R230, [R1+0xc08] ;  /* 0x000c080001e67983 */ /* 0x000f220000300a00 */
[----:B------:R-:W-:-:S04]  /*29540*/  IMAD.WIDE R200, R250, 0x4, R200 ;  /* 0x00000004fac87825 */ /* 0x000fc800078e02c8 */
[C---:B------:R-:W-:Y:S01]  /*29550*/  IMAD.WIDE R194, R250.reuse, 0x4, R104 ;  /* 0x00000004fac27825 */ /* 0x040fe200078e0268 */
[----:B------:R-:W-:Y:S04]  /*29560*/  STL.64 [R1+0x888], R200 ;  /* 0x000888c801007387 */ /* 0x000fe80000100a00 */
[----:B------:R-:W-:Y:S01]  /*29570*/  STL.64 [R1+0x880], R194 ;  /* 0x000880c201007387 */ /* 0x000fe20000100a00 */
[----:B--2---:R-:W-:-:S03]  /*29580*/  IMAD.WIDE R150, R250, 0x4, R216 ;  /* 0x00000004fa967825 */ /* 0x004fc600078e02d8 */
[----:B------:R-:W2:Y:S04]  /*29590*/  LDL.LU.64 R216, [R1+0xc00] ;  /* 0x000c000001d87983 */ /* 0x000ea80000300a00 */
[----:B------:R4:W-:Y:S01]  /*295a0*/  STL.64 [R1+0x8c8], R150 ;  /* 0x0008c89601007387 */ /* 0x0009e20000100a00 */
[----:B------:R-:W-:-:S03]  /*295b0*/  IMAD.WIDE R104, R250, 0x4, R244 ;  /* 0x00000004fa687825 */ /* 0x000fc600078e02f4 */
[----:B------:R-:W2:Y:S01]  /*295c0*/  LDL.LU.64 R244, [R1+0xbf8] ;  /* 0x000bf80001f47983 */ /* 0x000ea20000300a00 */
[----:B-1----:R-:W-:-:S04]  /*295d0*/  IADD3 R9, R9, -0x278, RZ ;  /* 0xfffffd8809097810 */ /* 0x002fc80007ffe0ff */
[----:B------:R-:W-:Y:S01]  /*295e0*/  ISETP.GE.U32.AND P1, PT, R9, 0x7ffffd09, PT ;  /* 0x7ffffd090900780c */ /* 0x000fe20003f26070 */
[----:B------:R-:W-:Y:S01]  /*295f0*/  VIADD R131, R130, 0xfffffde2 ;  /* 0xfffffde282837836 */ /* 0x000fe20000000000 */
[C---:B------:R-:W-:Y:S01]  /*29600*/  IADD3 R181, R241.reuse, 0x100000, RZ ;  /* 0x00100000f1b57810 */ /* 0x040fe20007ffe0ff */
[----:B------:R-:W-:Y:S01]  /*29610*/  VIADD R180, R241, 0x100000 ;  /* 0x00100000f1b47836 */ /* 0x000fe20000000000 */
[----:B------:R1:W-:Y:S01]  /*29620*/  STL.64 [R1+0x8d0], R104 ;  /* 0x0008d06801007387 */ /* 0x0003e20000100a00 */
[----:B------:R-:W-:Y:S02]  /*29630*/  VIADD R130, R242, 0x100000 ;  /* 0x00100000f2827836 */ /* 0x000fe40000000000 */
[----:B---3--:R-:W-:-:S06]  /*29640*/  IMAD.WIDE R116, R250, 0x4, R116 ;  /* 0x00000004fa747825 */ /* 0x008fcc00078e0274 */
[----:B------:R-:W-:Y:S01]  /*29650*/  LDGSTS.E [R181+-0x67ff4], desc[UR8][R200.64], !P1 ;  /* 0x9800c000c8b57fae */ /* 0x000fe2000c921848 */
[----:B------:R-:W-:Y:S01]  /*29660*/  IADD3 R252, R242, 0x100000, RZ ;  /* 0x00100000f2fc7810 */ /* 0x000fe20007ffe0ff */
[----:B------:R-:W3:Y:S02]  /*29670*/  LDC R9, c[0x0][0x230] ;  /* 0x00008c00ff097b82 */ /* 0x000ee40000000800 */
[----:B------:R-:W-:Y:S04]  /*29680*/  LDGSTS.E [R180+-0x63ff4], desc[UR8][R194.64], !P1 ;  /* 0x9c00c000c2b47fae */ /* 0x000fe8000c921848 */
[----:B------:R4:W-:Y:S01]  /*29690*/  LDGSTS.E [R130+-0x80000], desc[UR8][R150.64], !P5 ;  /* 0x8000000096827fae */ /* 0x0009e2000e921848 */
[----:B------:R-:W-:-:S03]  /*296a0*/  ISETP.GE.U32.AND P1, PT, R131, 0x7ffffd63, PT ;  /* 0x7ffffd638300780c */ /* 0x000fc60003f26070 */
[----:B------:R1:W-:Y:S01]  /*296b0*/  LDGSTS.E [R252+-0x7c000], desc[UR8][R104.64], !P5 ;  /* 0x8400000068fc7fae */ /* 0x0003e2000e921848 */
[----:B----4-:R-:W-:-:S04]  /*296c0*/  IMAD.WIDE R150, R250, 0x4, R182 ;  /* 0x00000004fa967825 */ /* 0x010fc800078e02b6 */
[----:B------:R-:W-:Y:S01]  /*296d0*/  VIADD R180, R8, 0xfffffde1 ;  /* 0xfffffde108b47836 */ /* 0x000fe20000000000 */
[----:B------:R-:W-:Y:S01]  /*296e0*/  STL.64 [R1+0x8d8], R150 ;  /* 0x0008d89601007387 */ /* 0x000fe20000100a00 */
[----:B-1----:R-:W-:Y:S01]  /*296f0*/  IADD3 R104, R242, 0x100000, RZ ;  /* 0x00100000f2687810 */ /* 0x002fe20007ffe0ff */
[C---:B------:R-:W-:Y:S01]  /*29700*/  IMAD.WIDE R226, R250.reuse, 0x4, R234 ;  /* 0x00000004fae27825 */ /* 0x040fe200078e02ea */
[----:B------:R-:W1:Y:S01]  /*29710*/  LDC R105, c[0x0][0x230] ;  /* 0x00008c00ff697b82 */ /* 0x000e620000000800 */
[----:B------:R-:W4:Y:S04]  /*29720*/  LDL.LU.64 R200, [R1+0xa40] ;  /* 0x000a400001c87983 */ /* 0x000f280000300a00 */
[----:B------:R3:W-:Y:S01]  /*29730*/  STL.64 [R1+0x8e0], R116 ;  /* 0x0008e07401007387 */ /* 0x0007e20000100a00 */
[----:B------:R-:W-:-:S02]  /*29740*/  IMAD.WIDE R194, R250, 0x4, R230 ;  /* 0x00000004fac27825 */ /* 0x000fc400078e02e6 */
[----:B------:R-:W1:Y:S01]  /*29750*/  LDC R8, c[0x0][0x230] ;  /* 0x00008c00ff087b82 */ /* 0x000e620000000800 */
[----:B------:R-:W4:Y:S04]  /*29760*/  LDL.LU.64 R130, [R1+0xa38] ;  /* 0x000a380001827983 */ /* 0x000f280000300a00 */
[----:B------:R-:W4:Y:S01]  /*29770*/  LDL.LU.64 R182, [R1+0xa30] ;  /* 0x000a300001b67983 */ /* 0x000f220000300a00 */
[----:B------:R-:W-:-:S03]  /*29780*/  ISETP.GE.U32.AND P5, PT, R180, 0x7ffffd62, PT ;  /* 0x7ffffd62b400780c */ /* 0x000fc60003fa6070 */
[----:B------:R-:W-:Y:S04]  /*29790*/  LDGSTS.E [R104+-0x7fffc], desc[UR8][R150.64], !P6 ;  /* 0x8000400096687fae */ /* 0x000fe8000f121848 */
[----:B------:R3:W-:Y:S04]  /*297a0*/  LDGSTS.E [R252+-0x7bffc], desc[UR8][R116.64], !P6 ;  /* 0x8400400074fc7fae */ /* 0x0007e8000f121848 */
[----:B------:R-:W-:Y:S01]  /*297b0*/  STL.64 [R1+0x8e8], R226 ;  /* 0x0008e8e201007387 */ /* 0x000fe20000100a00 */
[C---:B---3--:R-:W-:Y:S01]  /*297c0*/  VIADD R117, R242.reuse, 0x100000 ;  /* 0x00100000f2757836 */ /* 0x048fe20000000000 */
[----:B------:R-:W-:-:S04]  /*297d0*/  IADD3 R116, R242, 0x100000, RZ ;  /* 0x00100000f2747810 */ /* 0x000fc80007ffe0ff */
[----:B------:R-:W-:Y:S04]  /*297e0*/  LDGSTS.E [R117+-0x7fff8], desc[UR8][R226.64], !P2 ;  /* 0x80008000e2757fae */ /* 0x000fe8000d121848 */
[----:B------:R4:W-:Y:S01]  /*297f0*/  LDGSTS.E [R116+-0x7bff8], desc[UR8][R194.64], !P2 ;  /* 0x84008000c2747fae */ /* 0x0009e2000d121848 */
[----:B--2---:R-:W-:-:S03]  /*29800*/  IMAD.WIDE R180, R250, 0x4, R216 ;  /* 0x00000004fab47825 */ /* 0x004fc600078e02d8 */
[----:B------:R-:W2:Y:S04]  /*29810*/  LDL.LU.64 R216, [R1+0xa28] ;  /* 0x000a280001d87983 */ /* 0x000ea80000300a00 */
[----:B------:R4:W-:Y:S01]  /*29820*/  STL.64 [R1+0x8f0], R194 ;  /* 0x0008f0c201007387 */ /* 0x0009e20000100a00 */
[----:B------:R-:W-:-:S03]  /*29830*/  IMAD.WIDE R150, R250, 0x4, R244 ;  /* 0x00000004fa967825 */ /* 0x000fc600078e02f4 */
[----:B------:R-:W-:Y:S04]  /*29840*/  STL.64 [R1+0x8f8], R180 ;  /* 0x0008f8b401007387 */ /* 0x000fe80000100a00 */
[----:B------:R-:W3:Y:S04]  /*29850*/  LDL.LU.64 R244, [R1+0xa20] ;  /* 0x000a200001f47983 */ /* 0x000ee80000300a00 */
[----:B------:R1:W-:Y:S04]  /*29860*/  STL.64 [R1+0x900], R150 ;  /* 0x0009009601007387 */ /* 0x0003e80000100a00 */
[----:B------:R-:W3:Y:S01]  /*29870*/  LDL.LU.64 R116, [R1+0xa18] ;  /* 0x000a180001747983 */ /* 0x000ee20000300a00 */
[----:B------:R-:W-:-:S05]  /*29880*/  VIADD R3, R3, 0xfffffde3 ;  /* 0xfffffde303037836 */ /* 0x000fca0000000000 */
[----:B------:R-:W-:Y:S02]  /*29890*/  ISETP.GE.U32.AND P0, PT, R3, 0x7ffffd64, PT ;  /* 0x7ffffd640300780c */ /* 0x000fe40003f06070 */
[----:B------:R-:W1:Y:S02]  /*298a0*/  LDC R3, c[0x0][0x230] ;  /* 0x00008c00ff037b82 */ /* 0x000e640000000800 */
[----:B-1----:R-:W-:Y:S01]  /*298b0*/  IADD3 R104, R3, -0x23a, RZ ;  /* 0xfffffdc603687810 */ /* 0x002fe20007ffe0ff */
[----:B------:R-:W-:-:S05]  /*298c0*/  VIADD R3, R242, 0x100000 ;  /* 0x00100000f2037836 */ /* 0x000fca0000000000 */
[----:B------:R1:W-:Y:S04]  /*298d0*/  LDGSTS.E [R3+-0x7fff4], desc[UR8][R180.64], !P4 ;  /* 0x8000c000b4037fae */ /* 0x0003e8000e121848 */
[----:B------:R1:W-:Y:S01]  /*298e0*/  LDGSTS.E [R252+-0x7bff4], desc[UR8][R150.64], !P4 ;  /* 0x8400c00096fc7fae */ /* 0x0003e2000e121848 */
[----:B----4-:R-:W-:-:S04]  /*298f0*/  IMAD.WIDE R194, R250, 0x4, R200 ;  /* 0x00000004fac27825 */ /* 0x010fc800078e02c8 */
[----:B------:R-:W-:Y:S01]  /*29900*/  VIADD R9, R9, 0xfffffdc7 ;  /* 0xfffffdc709097836 */ /* 0x000fe20000000000 */
[----:B------:R-:W-:Y:S01]  /*29910*/  ISETP.GE.U32.AND P2, PT, R104, 0x7ffffd47, PT ;  /* 0x7ffffd476800780c */ /* 0x000fe20003f46070 */
[----:B------:R-:W-:Y:S01]  /*29920*/  VIADD R8, R8, 0xfffffdc4 ;  /* 0xfffffdc408087836 */ /* 0x000fe20000000000 */
[----:B-1----:R-:W1:Y:S01]  /*29930*/  LDC R3, c[0x0][0x230] ;  /* 0x00008c00ff037b82 */ /* 0x002e620000000800 */
[C---:B------:R-:W-:Y:S01]  /*29940*/  IMAD.WIDE R150, R250.reuse, 0x4, R130 ;  /* 0x00000004fa967825 */ /* 0x040fe200078e0282 */
[----:B------:R-:W-:Y:S03]  /*29950*/  STL.64 [R1+0x908], R194 ;  /* 0x000908c201007387 */ /* 0x000fe60000100a00 */
[----:B------:R-:W-:Y:S01]  /*29960*/  IMAD.WIDE R130, R250, 0x4, R182 ;  /* 0x00000004fa827825 */ /* 0x000fe200078e02b6 */
[----:B------:R-:W-:Y:S01]  /*29970*/  STL.64 [R1+0x910], R150 ;  /* 0x0009109601007387 */ /* 0x000fe20000100a00 */
[----:B------:R-:W-:Y:S01]  /*29980*/  ISETP.GE.U32.AND P6, PT, R9, 0x7ffffd48, PT ;  /* 0x7ffffd480900780c */ /* 0x000fe20003fc6070 */
[----:B------:R-:W4:Y:S02]  /*29990*/  LDC R104, c[0x0][0x230] ;  /* 0x00008c00ff687b82 */ /* 0x000f240000000800 */
[----:B------:R-:W4:Y:S04]  /*299a0*/  LDL.LU.64 R234, [R1+0xa10] ;  /* 0x000a100001ea7983 */ /* 0x000f280000300a00 */
[----:B------:R-:W4:Y:S01]  /*299b0*/  LDL.LU.64 R182, [R1+0xa08] ;  /* 0x000a080001b67983 */ /* 0x000f220000300a00 */
[----:B------:R-:W-:Y:S01]  /*299c0*/  IADD3 R181, R105, -0x23b, RZ ;  /* 0xfffffdc569b57810 */ /* 0x000fe20007ffe0ff */
[----:B------:R-:W1:Y:S02]  /*299d0*/  LDC R9, c[0x0][0x230] ;  /* 0x00008c00ff097b82 */ /* 0x000e640000000800 */
[----:B------:R1:W-:Y:S04]  /*299e0*/  STL.64 [R1+0x918], R130 ;  /* 0x0009188201007387 */ /* 0x0003e80000100a00 */
[----:B------:R-:W4:Y:S04]  /*299f0*/  LDL.LU.64 R230, [R1+0x2a8] ;  /* 0x0002a80001e67983 */ /* 0x000f280000300a00 */
[----:B------:R-:W4:Y:S01]  /*29a00*/  LDL.LU.64 R200, [R1+0x2a0] ;  /* 0x0002a00001c87983 */ /* 0x000f220000300a00 */
[C---:B------:R-:W-:Y:S01]  /*29a10*/  IADD3 R180, R242.reuse, 0x100000, RZ ;  /* 0x00100000f2b47810 */ /* 0x040fe20007ffe0ff */
[----:B------:R-:W-:Y:S01]  /*29a20*/  VIADD R105, R242, 0x100000 ;  /* 0x00100000f2697836 */ /* 0x000fe20000000000 */
[----:B------:R-:W-:-:S03]  /*29a30*/  ISETP.GE.U32.AND P4, PT, R181, 0x7ffffd46, PT ;  /* 0x7ffffd46b500780c */ /* 0x000fc60003f86070 */
[----:B------:R-:W-:Y:S04]  /*29a40*/  LDGSTS.E [R180+-0x78000], desc[UR8][R194.64], !P6 ;  /* 0x88000000c2b47fae */ /* 0x000fe8000f121848 */
[----:B------:R-:W-:Y:S04]  /*29a50*/  LDGSTS.E [R105+-0x74000], desc[UR8][R150.64], !P6 ;  /* 0x8c00000096697fae */ /* 0x000fe8000f121848 */
[----:B------:R1:W-:Y:S02]  /*29a60*/  LDGSTS.E [R252+-0x77ffc], desc[UR8][R130.64], !P2 ;  /* 0x8800400082fc7fae */ /* 0x0003e4000d121848 */
[----:B-1----:R-:W-:-:S02]  /*29a70*/  VIADD R130, R242, 0x100000 ;  /* 0x00100000f2827836 */ /* 0x002fc40000000000 */
[----:B--2---:R-:W-:-:S05]  /*29a80*/  IMAD.WIDE R180, R250, 0x4, R216 ;  /* 0x00000004fab47825 */ /* 0x004fca00078e02d8 */
[----:B------:R-:W-:Y:S04]  /*29a90*/  STL.64 [R1+0x920], R180 ;  /* 0x000920b401007387 */ /* 0x000fe80000100a00 */
[----:B------:R-:W-:Y:S01]  /*29aa0*/  LDGSTS.E [R130+-0x73ffc], desc[UR8][R180.64], !P2 ;  /* 0x8c004000b4827fae */ /* 0x000fe2000d121848 */
[----:B---3--:R-:W-:-:S05]  /*29ab0*/  IMAD.WIDE R150, R250, 0x4, R244 ;  /* 0x00000004fa967825 */ /* 0x008fca00078e02f4 */
[----:B------:R-:W-:Y:S01]  /*29ac0*/  STL.64 [R1+0x928], R150 ;  /* 0x0009289601007387 */ /* 0x000fe20000100a00 */
[----:B------:R-:W-:-:S03]  /*29ad0*/  IMAD.WIDE R116, R250, 0x4, R116 ;  /* 0x00000004fa747825 */ /* 0x000fc600078e0274 */
[----:B------:R-:W2:Y:S04]  /*29ae0*/  LDL.LU.64 R216, [R1+0x298] ;  /* 0x0002980001d87983 */ /* 0x000ea80000300a00 */
[----:B------:R4:W-:Y:S04]  /*29af0*/  STL.64 [R1+0x930], R116 ;  /* 0x0009307401007387 */ /* 0x0009e80000100a00 */
[----:B------:R-:W3:Y:S04]  /*29b00*/  LDL.LU.64 R130, [R1+0x290] ;  /* 0x0002900001827983 */ /* 0x000ee80000300a00 */
[----:B------:R-:W3:Y:S01]  /*29b10*/  LDL.LU.64 R244, [R1+0x288] ;  /* 0x0002880001f47983 */ /* 0x000ee20000300a00 */
[----:B------:R-:W-:-:S02]  /*29b20*/  ISETP.GE.U32.AND P6, PT, R8, 0x7ffffd45, PT ;  /* 0x7ffffd450800780c */ /* 0x000fc40003fc6070 */
[----:B------:R-:W-:Y:S01]  /*29b30*/  IADD3 R105, R9, -0x259, RZ ;  /* 0xfffffda709697810 */ /* 0x000fe20007ffe0ff */
[----:B------:R-:W1:Y:S01]  /*29b40*/  LDC R8, c[0x0][0x230] ;  /* 0x00008c00ff087b82 */ /* 0x000e620000000800 */
[C---:B------:R-:W-:Y:S02]  /*29b50*/  IADD3 R9, R242.reuse, 0x100000, RZ ;  /* 0x00100000f2097810 */ /* 0x040fe40007ffe0ff */
[----:B------:R-:W-:Y:S01]  /*29b60*/  ISETP.GE.U32.AND P2, PT, R105, 0x7ffffd28, PT ;  /* 0x7ffffd286900780c */ /* 0x000fe20003f46070 */
[----:B------:R-:W-:Y:S02]  /*29b70*/  VIADD R105, R242, 0x100000 ;  /* 0x00100000f2697836 */ /* 0x000fe40000000000 */
[----:B------:R4:W-:Y:S04]  /*29b80*/  LDGSTS.E [R9+-0x77ff8], desc[UR8][R150.64], !P4 ;  /* 0x8800800096097fae */ /* 0x0009e8000e121848 */
[----:B------:R4:W-:Y:S01]  /*29b90*/  LDGSTS.E [R252+-0x73ff8], desc[UR8][R116.64], !P4 ;  /* 0x8c00800074fc7fae */ /* 0x0009e2000e121848 */
[----:B------:R-:W-:Y:S01]  /*29ba0*/  VIADD R3, R3, 0xfffffda6 ;  /* 0xfffffda603037836 */ /* 0x000fe20000000000 */
[----:B----4-:R-:W4:Y:S01]  /*29bb0*/  LDC R9, c[0x0][0x230] ;  /* 0x00008c00ff097b82 */ /* 0x010f220000000800 */
[----:B------:R-:W-:-:S02]  /*29bc0*/  IADD3 R117, R104, -0x25b, RZ ;  /* 0xfffffda568757810 */ /* 0x000fc40007ffe0ff */
[C---:B------:R-:W-:Y:S01]  /*29bd0*/  IADD3 R104, R242.reuse, 0x100000, RZ ;  /* 0x00100000f2687810 */ /* 0x040fe20007ffe0ff */
[----:B------:R-:W-:Y:S02]  /*29be0*/  VIADD R116, R242, 0x100000 ;  /* 0x00100000f2747836 */ /* 0x000fe40000000000 */
[----:B------:R-:W-:-:S04]  /*29bf0*/  IMAD.WIDE R194, R250, 0x4, R234 ;  /* 0x00000004fac27825 */ /* 0x000fc800078e02ea */
[C---:B------:R-:W-:Y:S01]  /*29c00*/  IMAD.WIDE R182, R250.reuse, 0x4, R182 ;  /* 0x00000004fab67825 */ /* 0x040fe200078e02b6 */
[----:B------:R-:W-:Y:S03]  /*29c10*/  STL.64 [R1+0x938], R194 ;  /* 0x000938c201007387 */ /* 0x000fe60000100a00 */
[C---:B------:R-:W-:Y:S01]  /*29c20*/  IMAD.WIDE R180, R250.reuse, 0x4, R230 ;  /* 0x00000004fab47825 */ /* 0x040fe200078e02e6 */
[----:B------:R1:W-:Y:S03]  /*29c30*/  STL.64 [R1+0x9c0], R182 ;  /* 0x0009c0b601007387 */ /* 0x0003e60000100a00 */
[----:B------:R-:W-:Y:S01]  /*29c40*/  IMAD.WIDE R150, R250, 0x4, R200 ;  /* 0x00000004fa967825 */ /* 0x000fe200078e02c8 */
[----:B------:R-:W-:Y:S04]  /*29c50*/  STL.64 [R1+0x9b8], R180 ;  /* 0x0009b8b401007387 */ /* 0x000fe80000100a00 */
[----:B------:R2:W-:Y:S04]  /*29c60*/  LDGSTS.E [R105+-0x77ff4], desc[UR8][R194.64], !P6 ;  /* 0x8800c000c2697fae */ /* 0x0005e8000f121848 */
[----:B------:R-:W4:Y:S04]  /*29c70*/  LDL.LU.64 R234, [R1+0x280] ;  /* 0x0002800001ea7983 */ /* 0x000f280000300a00 */
[----:B------:R-:W-:Y:S04]  /*29c80*/  LDGSTS.E [R104+-0x73ff4], desc[UR8][R182.64], !P6 ;  /* 0x8c00c000b6687fae */ /* 0x000fe8000f121848 */
[----:B------:R3:W-:Y:S01]  /*29c90*/  STL.64 [R1+0x9b0], R150 ;  /* 0x0009b09601007387 */ /* 0x0007e20000100a00 */
[----:B------:R-:W-:-:S03]  /*29ca0*/  ISETP.GE.U32.AND P6, PT, R117, 0x7ffffd26, PT ;  /* 0x7ffffd267500780c */ /* 0x000fc60003fc6070 */
[----:B------:R-:W-:Y:S04]  /*29cb0*/  LDGSTS.E [R116+-0x70000], desc[UR8][R180.64], !P2 ;  /* 0x90000000b4747fae */ /* 0x000fe8000d121848 */
[----:B------:R-:W4:Y:S04]  /*29cc0*/  LDL.LU.64 R104, [R1+0x278] ;  /* 0x0002780001687983 */ /* 0x000f280000300a00 */
[----:B-1----:R-:W4:Y:S04]  /*29cd0*/  LDL.LU.64 R182, [R1+0x270] ;  /* 0x0002700001b67983 */ /* 0x002f280000300a00 */
[----:B------:R-:W4:Y:S04]  /*29ce0*/  LDL.LU.64 R116, [R1+0x228] ;  /* 0x0002280001747983 */ /* 0x000f280000300a00 */
[----:B------:R3:W-:Y:S01]  /*29cf0*/  LDGSTS.E [R252+-0x6c000], desc[UR8][R150.64], !P2 ;  /* 0x9400000096fc7fae */ /* 0x0007e2000d121848 */
[----:B--2---:R-:W-:-:S05]  /*29d00*/  IMAD.WIDE R194, R250, 0x4, R216 ;  /* 0x00000004fac27825 */ /* 0x004fca00078e02d8 */
[----:B------:R1:W-:Y:S01]  /*29d10*/  STL.64 [R1+0x9a8], R194 ;  /* 0x0009a8c201007387 */ /* 0x0003e20000100a00 */
[----:B---3--:R-:W-:-:S03]  /*29d20*/  IMAD.WIDE R150, R250, 0x4, R130 ;  /* 0x00000004fa967825 */ /* 0x008fc600078e0282 */
[----:B------:R-:W2:Y:S01]  /*29d30*/  LDL.LU.64 R230, [R1+0x220] ;  /* 0x0002200001e67983 */ /* 0x000ea20000300a00 */
[----:B------:R-:W-:-:S03]  /*29d40*/  IMAD.WIDE R130, R250, 0x4, R244 ;  /* 0x00000004fa827825 */ /* 0x000fc600078e02f4 */
[----:B------:R-:W-:Y:S04]  /*29d50*/  STL.64 [R1+0x9a0], R150 ;  /* 0x0009a09601007387 */ /* 0x000fe80000100a00 */
[----:B------:R3:W-:Y:S04]  /*29d60*/  STL.64 [R1+0x998], R130 ;  /* 0x0009988201007387 */ /* 0x0007e80000100a00 */
[----:B------:R-:W2:Y:S04]  /*29d70*/  LDL.LU.64 R216, [R1+0x218] ;  /* 0x0002180001d87983 */ /* 0x000ea80000300a00 */
[----:B------:R-:W2:Y:S01]  /*29d80*/  LDL.LU.64 R244, [R1+0x210] ;  /* 0x0002100001f47983 */ /* 0x000ea20000300a00 */
[----:B------:R-:W-:Y:S01]  /*29d90*/  ISETP.GE.U32.AND P4, PT, R3, 0x7ffffd27, PT ;  /* 0x7ffffd270300780c */ /* 0x000fe20003f86070 */
[----:B------:R-:W-:Y:S01]  /*29da0*/  VIADD R180, R242, 0x100000 ;  /* 0x00100000f2b47836 */ /* 0x000fe20000000000 */
[----:B------:R-:W-:Y:S01]  /*29db0*/  IADD3 R181, R8, -0x25c, RZ ;  /* 0xfffffda408b57810 */ /* 0x000fe20007ffe0ff */
[C---:B------:R-:W-:Y:S01]  /*29dc0*/  VIADD R200, R242.reuse, 0x100000 ;  /* 0x00100000f2c87836 */ /* 0x040fe20000000000 */
[----:B------:R-:W-:Y:S01]  /*29dd0*/  IADD3 R8, R242, 0x100000, RZ ;  /* 0x00100000f2087810 */ /* 0x000fe20007ffe0ff */
[----:B------:R-:W3:Y:S08]  /*29de0*/  LDC R3, c[0x0][0x230] ;  /* 0x00008c00ff037b82 */ /* 0x000ef00000000800 */
[----:B------:R4:W-:Y:S04]  /*29df0*/  LDGSTS.E [R180+-0x6fffc], desc[UR8][R194.64], !P4 ;  /* 0x90004000c2b47fae */ /* 0x0009e8000e121848 */
[----:B------:R1:W-:Y:S01]  /*29e00*/  LDGSTS.E [R8+-0x6bffc], desc[UR8][R150.64], !P4 ;  /* 0x9400400096087fae */ /* 0x0003e2000e121848 */
[----:B------:R-:W-:-:S03]  /*29e10*/  ISETP.GE.U32.AND P2, PT, R181, 0x7ffffd25, PT ;  /* 0x7ffffd25b500780c */ /* 0x000fc60003f46070 */
[----:B------:R3:W-:Y:S01]  /*29e20*/  LDGSTS.E [R252+-0x6fff8], desc[UR8][R130.64], !P6 ;  /* 0x9000800082fc7fae */ /* 0x0007e2000f121848 */
[C---:B------:R-:W-:Y:S02]  /*29e30*/  IADD3 R181, R242.reuse, 0x100000, RZ ;  /* 0x00100000f2b57810 */ /* 0x040fe40007ffe0ff */
[----:B----4-:R-:W-:Y:S01]  /*29e40*/  IADD3 R180, R9, -0x27a, RZ ;  /* 0xfffffd8609b47810 */ /* 0x010fe20007ffe0ff */
[----:B------:R-:W-:Y:S02]  /*29e50*/  VIADD R9, R242, 0x100000 ;  /* 0x00100000f2097836 */ /* 0x000fe40000000000 */
[C---:B------:R-:W-:Y:S01]  /*29e60*/  IMAD.WIDE R226, R250.reuse, 0x4, R234 ;  /* 0x00000004fae27825 */ /* 0x040fe200078e02ea */
[----:B-1----:R-:W1:Y:S04]  /*29e70*/  LDC R8, c[0x0][0x230] ;  /* 0x00008c00ff087b82 */ /* 0x002e680000000800 */
[----:B------:R-:W-:Y:S04]  /*29e80*/  STL.64 [R1+0x990], R226 ;  /* 0x000990e201007387 */ /* 0x000fe80000100a00 */
[----:B------:R-:W-:Y:S01]  /*29e90*/  LDGSTS.E [R200+-0x6bff8], desc[UR8][R226.64], !P6 ;  /* 0x94008000e2c87fae */ /* 0x000fe2000f121848 */
[C---:B------:R-:W-:Y:S01]  /*29ea0*/  IMAD.WIDE R194, R250.reuse, 0x4, R104 ;  /* 0x00000004fac27825 */ /* 0x040fe200078e0268 */
[----:B---3--:R-:W3:Y:S03]  /*29eb0*/  LDC R131, c[0x0][0x230] ;  /* 0x00008c00ff837b82 */ /* 0x008ee60000000800 */
[C---:B------:R-:W-:Y:S01]  /*29ec0*/  IMAD.WIDE R150, R250.reuse, 0x4, R182 ;  /* 0x00000004fa967825 */ /* 0x040fe200078e02b6 */
[----:B------:R2:W-:Y:S04]  /*29ed0*/  STL.64 [R1+0x988], R194 ;  /* 0x000988c201007387 */ /* 0x0005e80000100a00 */
[----:B------:R-:W4:Y:S01]  /*29ee0*/  LDL.LU.64 R104, [R1+0x208] ;  /* 0x0002080001687983 */ /* 0x000f220000300a00 */
[----:B------:R-:W-:Y:S01]  /*29ef0*/  IMAD.WIDE R116, R250, 0x4, R116 ;  /* 0x00000004fa747825 */ /* 0x000fe200078e0274 */
[----:B------:R-:W3:Y:S02]  /*29f00*/  LDC R130, c[0x0][0x230] ;  /* 0x00008c00ff827b82 */ /* 0x000ee40000000800 */
[----:B------:R-:W4:Y:S04]  /*29f10*/  LDL.LU.64 R182, [R1+0x200] ;  /* 0x0002000001b67983 */ /* 0x000f280000300a00 */
[----:B------:R2:W-:Y:S04]  /*29f20*/  STL.64 [R1+0x980], R150 ;  /* 0x0009809601007387 */ /* 0x0005e80000100a00 */
[----:B------:R2:W-:Y:S04]  /*29f30*/  STL.64 [R1+0x978], R116 ;  /* 0x0009787401007387 */ /* 0x0005e80000100a00 */
[----:B------:R-:W4:Y:S04]  /*29f40*/  LDL.LU.64 R200, [R1+0x1f8] ;  /* 0x0001f80001c87983 */ /* 0x000f280000300a00 */
[----:B------:R-:W-:Y:S01]  /*29f50*/  LDGSTS.E [R181+-0x6fff4], desc[UR8][R194.64], !P2 ;  /* 0x9000c000c2b57fae */ /* 0x000fe2000d121848 */
[----:B------:R-:W-:-:S03]  /*29f60*/  ISETP.GE.U32.AND P6, PT, R180, 0x7ffffd07, PT ;  /* 0x7ffffd07b400780c */ /* 0x000fc60003fc6070 */
[----:B------:R3:W-:Y:S01]  /*29f70*/  LDGSTS.E [R9+-0x6bff4], desc[UR8][R150.64], !P2 ;  /* 0x9400c00096097fae */ /* 0x0007e2000d121848 */
[----:B------:R-:W-:Y:S01]  /*29f80*/  VIADD R3, R3, 0xfffffd87 ;  /* 0xfffffd8703037836 */ /* 0x000fe20000000000 */
[----:B-1----:R-:W-:Y:S01]  /*29f90*/  IADD3 R8, R8, -0x27b, RZ ;  /* 0xfffffd8508087810 */ /* 0x002fe20007ffe0ff */
[----:B---3--:R-:W-:Y:S01]  /*29fa0*/  VIADD R130, R130, 0xfffffdc3 ;  /* 0xfffffdc382827836 */ /* 0x008fe20000000000 */
[----:B------:R-:W1:Y:S01]  /*29fb0*/  LDC R9, c[0x0][0x230] ;  /* 0x00008c00ff097b82 */ /* 0x000e620000000800 */
[----:B--2---:R-:W-:-:S05]  /*29fc0*/  IMAD.WIDE R194, R250, 0x4, R230 ;  /* 0x00000004fac27825 */ /* 0x004fca00078e02e6 */
[----:B------:R-:W-:Y:S01]  /*29fd0*/  STL.64 [R1+0x970], R194 ;  /* 0x000970c201007387 */ /* 0x000fe20000100a00 */
[----:B------:R-:W-:-:S03]  /*29fe0*/  IMAD.WIDE R180, R250, 0x4, R216 ;  /* 0x00000004fab47825 */ /* 0x000fc600078e02d8 */
[----:B------:R-:W2:Y:S01]  /*29ff0*/  LDL.LU.64 R216, [R1+0x1f0] ;  /* 0x0001f00001d87983 */ /* 0x000ea20000300a00 */
[----:B------:R-:W-:-:S03]  /*2a000*/  IMAD.WIDE R150, R250, 0x4, R244 ;  /* 0x00000004fa967825 */ /* 0x000fc600078e02f4 */
[----:B------:R3:W-:Y:S04]  /*2a010*/  STL.64 [R1+0x968], R180 ;  /* 0x000968b401007387 */ /* 0x0007e80000100a00 */
[----:B------:R4:W-:Y:S04]  /*2a020*/  STL.64 [R1+0x960], R150 ;  /* 0x0009609601007387 */ /* 0x0009e80000100a00 */
[----:B------:R-:W2:Y:S01]  /*2a030*/  LDL.LU.64 R244, [R1+0xbf0] ;  /* 0x000bf00001f47983 */ /* 0x000ea20000300a00 */
[----:B------:R-:W-:Y:S02]  /*2a040*/  ISETP.GE.U32.AND P4, PT, R3, 0x7ffffd08, PT ;  /* 0x7ffffd080300780c */ /* 0x000fe40003f86070 */
[----:B------:R-:W1:Y:S11]  /*2a050*/  LDC R3, c[0x0][0x230] ;  /* 0x00008c00ff037b82 */ /* 0x000e760000000800 */
[----:B------:R3:W-:Y:S02]  /*2a060*/  LDGSTS.E [R252+-0x68000], desc[UR8][R116.64], !P4 ;  /* 0x9800000074fc7fae */ /* 0x0007e4000e121848 */
[C---:B---3--:R-:W-:Y:S01]  /*2a070*/  IADD3 R117, R242.reuse, 0x100000, RZ ;  /* 0x00100000f2757810 */ /* 0x048fe20007ffe0ff */
[----:B------:R-:W-:-:S04]  /*2a080*/  VIADD R116, R242, 0x100000 ;  /* 0x00100000f2747836 */ /* 0x000fc80000000000 */
[----:B------:R-:W-:Y:S04]  /*2a090*/  LDGSTS.E [R117+-0x64000], desc[UR8][R194.64], !P4 ;  /* 0x9c000000c2757fae */ /* 0x000fe8000e121848 */
[----:B------:R3:W-:Y:S04]  /*2a0a0*/  LDGSTS.E [R116+-0x67ffc], desc[UR8][R180.64], !P6 ;  /* 0x98004000b4747fae */ /* 0x0007e8000f121848 */
[----:B------:R4:W-:Y:S04]  /*2a0b0*/  LDGSTS.E [R252+-0x63ffc], desc[UR8][R150.64], !P6 ;  /* 0x9c00400096fc7fae */ /* 0x0009e8000f121848 */
[----:B------:R-:W2:Y:S01]  /*2a0c0*/  LDL.LU.64 R116, [R1+0xbe8] ;  /* 0x000be80001747983 */ /* 0x000ea20000300a00 */
[----:B------:R-:W-:-:S02]  /*2a0d0*/  ISETP.GE.U32.AND P4, PT, R8, 0x7ffffd06, PT ;  /* 0x7ffffd060800780c */ /* 0x000fc40003f86070 */
[----:B---3--:R-:W-:Y:S01]  /*2a0e0*/  IADD3 R181, R131, -0x220, RZ ;  /* 0xfffffde083b57810 */ /* 0x008fe20007ffe0ff */
[C---:B------:R-:W-:Y:S01]  /*2a0f0*/  VIADD R131, R242.reuse, 0x100000 ;  /* 0x00100000f2837836 */ /* 0x040fe20000000000 */
[----:B------:R-:W-:Y:S01]  /*2a100*/  IADD3 R180, R242, 0x100000, RZ ;  /* 0x00100000f2b47810 */ /* 0x000fe20007ffe0ff */
[----:B-1----:R-:W-:Y:S01]  /*2a110*/  VIADD R3, R3, 0xfffffd84 ;  /* 0xfffffd8403037836 */ /* 0x002fe20000000000 */
[----:B------:R-:W1:Y:S01]  /*2a120*/  LDC R8, c[0x0][0x230] ;  /* 0x00008c00ff087b82 */ /* 0x000e620000000800 */
[C---:B----4-:R-:W-:Y:S02]  /*2a130*/  IMAD.WIDE R150, R250.reuse, 0x4, R182 ;  /* 0x00000004fa967825 */ /* 0x050fe400078e02b6 */
[----:B------:R-:W3:Y:S02]  /*2a140*/  LDL.LU.64 R182, [R1+0xbe0] ;  /* 0x000be00001b67983 */ /* 0x000ee40000300a00 */
[----:B------:R-:W-:-:S05]  /*2a150*/  IMAD.WIDE R194, R250, 0x4, R104 ;  /* 0x00000004fac27825 */ /* 0x000fca00078e0268 */
[----:B------:R2:W-:Y:S01]  /*2a160*/  STL.64 [R1+0x958], R194 ;  /* 0x000958c201007387 */ /* 0x0005e20000100a00 */
[----:B------:R-:W-:-:S03]  /*2a170*/  IMAD.WIDE R104, R250, 0x4, R200 ;  /* 0x00000004fa687825 */ /* 0x000fc600078e02c8 */
[----:B------:R4:W-:Y:S04]  /*2a180*/  STL.64 [R1+0x950], R150 ;  /* 0x0009509601007387 */ /* 0x0009e80000100a00 */
[----:B------:R-:W3:Y:S04]  /*2a190*/  LDL.LU.64 R234, [R1+0xbd8] ;  /* 0x000bd80001ea7983 */ /* 0x000ee80000300a00 */
[----:B------:R1:W-:Y:S04]  /*2a1a0*/  STL.64 [R1+0x948], R104 ;  /* 0x0009486801007387 */ /* 0x0003e80000100a00 */
[----:B------:R2:W-:Y:S04]  /*2a1b0*/  LDGSTS.E [R180+-0x67ff8], desc[UR8][R194.64], !P4 ;  /* 0x98008000c2b47fae */ /* 0x0005e8000e121848 */
[----:B------:R-:W3:Y:S04]  /*2a1c0*/  LDL.LU.64 R230, [R1+0xbd0] ;  /* 0x000bd00001e67983 */ /* 0x000ee80000300a00 */
[----:B------:R4:W-:Y:S01]  /*2a1d0*/  LDGSTS.E [R131+-0x63ff8], desc[UR8][R150.64], !P4 ;  /* 0x9c00800096837fae */ /* 0x0009e2000e121848 */
[----:B------:R-:W-:-:S03]  /*2a1e0*/  ISETP.GE.U32.AND P4, PT, R130, 0x7ffffd44, PT ;  /* 0x7ffffd448200780c */ /* 0x000fc60003f86070 */
[----:B------:R-:W3:Y:S01]  /*2a1f0*/  LDL.LU.64 R130, [R1+0xbc8] ;  /* 0x000bc80001827983 */ /* 0x000ee20000300a00 */
[----:B--2---:R-:W-:-:S05]  /*2a200*/  IMAD.WIDE R194, R250, 0x4, R216 ;  /* 0x00000004fac27825 */ /* 0x004fca00078e02d8 */
[----:B------:R-:W-:Y:S01]  /*2a210*/  STL.64 [R1+0x940], R194 ;  /* 0x000940c201007387 */ /* 0x000fe20000100a00 */
[----:B----4-:R-:W-:-:S03]  /*2a220*/  IMAD.WIDE R150, R250, 0x4, R244 ;  /* 0x00000004fa967825 */ /* 0x010fc600078e02f4 */
[----:B------:R-:W2:Y:S01]  /*2a230*/  LDL.LU.64 R244, [R1+0x420] ;  /* 0x0004200001f47983 */ /* 0x000ea20000300a00 */
[----:B------:R-:W-:Y:S02]  /*2a240*/  ISETP.GE.U32.AND P2, PT, R3, 0x7ffffd05, PT ;  /* 0x7ffffd050300780c */ /* 0x000fe40003f46070 */
[----:B------:R-:W-:Y:S01]  /*2a250*/  ISETP.GE.U32.AND P6, PT, R181, 0x7ffffd61, PT ;  /* 0x7ffffd61b500780c */ /* 0x000fe20003fc6070 */
[----:B------:R-:W-:Y:S01]  /*2a260*/  STL.64 [R1+0x9c8], R150 ;  /* 0x0009c89601007387 */ /* 0x000fe20000100a00 */
[----:B------:R-:W-:-:S09]  /*2a270*/  IMAD.WIDE R116, R250, 0x4, R116 ;  /* 0x00000004fa747825 */ /* 0x000fd200078e0274 */
[----:B------:R1:W-:Y:S01]  /*2a280*/  LDGSTS.E [R252+-0x67ff4], desc[UR8][R104.64], !P2 ;  /* 0x9800c00068fc7fae */ /* 0x0003e2000d121848 */
[----:B------:R-:W4:Y:S03]  /*2a290*/  LDC R3, c[0x0][0x230] ;  /* 0x00008c00ff037b82 */ /* 0x000f260000000800 */
[----:B------:R3:W-:Y:S04]  /*2a2a0*/  STL.64 [R1+0x9d0], R116 ;  /* 0x0009d07401007387 */ /* 0x0007e80000100a00 */
[----:B------:R-:W-:Y:S01]  /*2a2b0*/  LDGSTS.E [R180+-0x63ff4], desc[UR8][R194.64], !P2 ;  /* 0x9c00c000c2b47fae */ /* 0x000fe2000d121848 */
[----:B-1----:R-:W-:Y:S01]  /*2a2c0*/  IADD3 R105, R9, -0x23e, RZ ;  /* 0xfffffdc209697810 */ /* 0x002fe20007ffe0ff */
[C---:B------:R-:W-:Y:S01]  /*2a2d0*/  VIADD R9, R243.reuse, 0x100000 ;  /* 0x00100000f3097836 */ /* 0x040fe20000000000 */
[----:B------:R-:W-:Y:S01]  /*2a2e0*/  IADD3 R252, R243, 0x100000, RZ ;  /* 0x00100000f3fc7810 */ /* 0x000fe20007ffe0ff */
[----:B------:R-:W4:Y:S01]  /*2a2f0*/  LDL.LU.64 R216, [R1+0x408] ;  /* 0x0004080001d87983 */ /* 0x000f220000300a00 */
[----:B------:R-:W1:Y:S03]  /*2a300*/  LDC R104, c[0x0][0x230] ;  /* 0x00008c00ff687b82 */ /* 0x000e660000000800 */
[----:B------:R3:W-:Y:S04]  /*2a310*/  LDGSTS.E [R9+-0x80000], desc[UR8][R150.64], !P0 ;  /* 0x8000000096097fae */ /* 0x0007e8000c121848 */
[----:B------:R-:W-:Y:S01]  /*2a320*/  LDGSTS.E [R252+-0x7c000], desc[UR8][R116.64], !P0 ;  /* 0x8400000074fc7fae */ /* 0x000fe2000c121848 */
[----:B---3--:R-:W-:-:S03]  /*2a330*/  IMAD.WIDE R200, R250, 0x4, R182 ;  /* 0x00000004fac87825 */ /* 0x008fc600078e02b6 */
[----:B------:R-:W3:Y:S01]  /*2a340*/  LDL.LU.64 R116, [R1+0x2e8] ;  /* 0x0002e80001747983 */ /* 0x000ee20000300a00 */
[----:B------:R-:W-:Y:S01]  /*2a350*/  ISETP.GE.U32.AND P2, PT, R105, 0x7ffffd43, PT ;  /* 0x7ffffd436900780c */ /* 0x000fe20003f46070 */
[----:B------:R-:W2:Y:S02]  /*2a360*/  LDC R9, c[0x0][0x230] ;  /* 0x00008c00ff097b82 */ /* 0x000ea40000000800 */
[----:B------:R-:W3:Y:S01]  /*2a370*/  LDL.LU.64 R182, [R1+0x2e0] ;  /* 0x0002e00001b67983 */ /* 0x000ee20000300a00 */
[C---:B------:R-:W-:Y:S01]  /*2a380*/  VIADD R194, R243.reuse, 0x100000 ;  /* 0x00100000f3c27836 */ /* 0x040fe20000000000 */
[----:B------:R-:W-:Y:S02]  /*2a390*/  IADD3 R105, R243, 0x100000, RZ ;  /* 0x00100000f3697810 */ /* 0x000fe40007ffe0ff */
[----:B------:R-:W-:Y:S04]  /*2a3a0*/  STL.64 [R1+0x9d8], R200 ;  /* 0x0009d8c801007387 */ /* 0x000fe80000100a00 */
[----:B------:R-:W-:Y:S01]  /*2a3b0*/  LDGSTS.E [R194+-0x7fffc], desc[UR8][R200.64], !P1 ;  /* 0x80004000c8c27fae */ /* 0x000fe2000c921848 */
[----:B------:R-:W-:-:S05]  /*2a3c0*/  IMAD.WIDE R180, R250, 0x4, R234 ;  /* 0x00000004fab47825 */ /* 0x000fca00078e02ea */
[----:B------:R1:W-:Y:S04]  /*2a3d0*/  STL.64 [R1+0x9e0], R180 ;  /* 0x0009e0b401007387 */ /* 0x0003e80000100a00 */
[----:B------:R1:W-:Y:S01]  /*2a3e0*/  LDGSTS.E [R105+-0x7bffc], desc[UR8][R180.64], !P1 ;  /* 0x84004000b4697fae */ /* 0x0003e2000c921848 */
[----:B------:R-:W-:-:S05]  /*2a3f0*/  IMAD.WIDE R150, R250, 0x4, R230 ;  /* 0x00000004fa967825 */ /* 0x000fca00078e02e6 */
[----:B------:R1:W-:Y:S04]  /*2a400*/  STL.64 [R1+0x9e8], R150 ;  /* 0x0009e89601007387 */ /* 0x0003e80000100a00 */
[----:B------:R-:W-:Y:S01]  /*2a410*/  LDGSTS.E [R252+-0x7fff8], desc[UR8][R150.64], !P5 ;  /* 0x8000800096fc7fae */ /* 0x000fe2000e921848 */
[----:B-1----:R-:W-:-:S03]  /*2a420*/  IMAD.WIDE R180, R250, 0x4, R130 ;  /* 0x00000004fab47825 */ /* 0x002fc600078e0282 */
[----:B------:R-:W3:Y:S01]  /*2a430*/  LDL.LU.64 R150, [R1+0x2d8] ;  /* 0x0002d80001967983 */ /* 0x000ee20000300a00 */
[----:B------:R-:W-:-:S03]  /*2a440*/  VIADD R131, R104, 0xfffffda3 ;  /* 0xfffffda368837836 */ /* 0x000fc60000000000 */
[----:B------:R-:W3:Y:S04]  /*2a450*/  LDL.LU.64 R230, [R1+0x2d0] ;  /* 0x0002d00001e67983 */ /* 0x000ee80000300a00 */
[----:B------:R4:W-:Y:S04]  /*2a460*/  STL.64 [R1+0x9f0], R180 ;  /* 0x0009f0b401007387 */ /* 0x0009e80000100a00 */
[----:B------:R-:W3:Y:S01]  /*2a470*/  LDL.LU.64 R104, [R1+0x2c8] ;  /* 0x0002c80001687983 */ /* 0x000ee20000300a00 */
[----:B--2---:R-:W-:Y:S01]  /*2a480*/  IMAD.WIDE R194, R250, 0x4, R244 ;  /* 0x00000004fac27825 */ /* 0x004fe200078e02f4 */
[----:B------:R-:W-:-:S02]  /*2a490*/  IADD3 R130, R243, 0x100000, RZ ;  /* 0x00100000f3827810 */ /* 0x000fc40007ffe0ff */
[----:B------:R-:W2:Y:S04]  /*2a4a0*/  LDL.LU.64 R244, [R1+0x2c0] ;  /* 0x0002c00001f47983 */ /* 0x000ea80000300a00 */
[----:B------:R-:W-:Y:S01]  /*2a4b0*/  LDGSTS.E [R252+-0x7bff8], desc[UR8][R180.64], !P5 ;  /* 0x84008000b4fc7fae */ /* 0x000fe2000e921848 */
[----:B------:R-:W-:-:S03]  /*2a4c0*/  VIADD R8, R8, 0xfffffdc1 ;  /* 0xfffffdc108087836 */ /* 0x000fc60000000000 */
[----:B------:R-:W-:Y:S04]  /*2a4d0*/  STL.64 [R1+0x9f8], R194 ;  /* 0x0009f8c201007387 */ /* 0x000fe80000100a00 */
[----:B------:R1:W-:Y:S01]  /*2a4e0*/  LDGSTS.E [R130+-0x7fff4], desc[UR8][R194.64], !P6 ;  /* 0x8000c000c2827fae */ /* 0x0003e2000f121848 */
[----:B------:R-:W-:Y:S02]  /*2a4f0*/  ISETP.GE.U32.AND P0, PT, R8, 0x7ffffd42, PT ;  /* 0x7ffffd420800780c */ /* 0x000fe40003f06070 */
[----:B------:R-:W3:Y:S01]  /*2a500*/  LDC R8, c[0x0][0x230] ;  /* 0x00008c00ff087b82 */ /* 0x000ee20000000800 */
[----:B-1----:R-:W-:Y:S01]  /*2a510*/  VIADD R130, R9, 0xfffffda2 ;  /* 0xfffffda209827836 */ /* 0x002fe20000000000 */
[----:B------:R-:W-:Y:S01]  /*2a520*/  IADD3 R9, R243, 0x100000, RZ ;  /* 0x00100000f3097810 */ /* 0x000fe20007ffe0ff */
[----:B----4-:R-:W-:-:S05]  /*2a530*/  IMAD.WIDE R180, R250, 0x4, R216 ;  /* 0x00000004fab47825 */ /* 0x010fca00078e02d8 */
[----:B------:R1:W-:Y:S04]  /*2a540*/  STL.64 [R1+0xab8], R180 ;  /* 0x000ab8b401007387 */ /* 0x0003e80000100a00 */
[----:B------:R1:W-:Y:S01]  /*2a550*/  LDGSTS.E [R252+-0x7bff4], desc[UR8][R180.64], !P6 ;  /* 0x8400c000b4fc7fae */ /* 0x0003e2000f121848 */
[----:B---3--:R-:W-:-:S04]  /*2a560*/  IMAD.WIDE R116, R250, 0x4, R116 ;  /* 0x00000004fa747825 */ /* 0x008fc800078e0274 */
[----:B-1----:R-:W-:Y:S01]  /*2a570*/  IMAD.WIDE R180, R250, 0x4, R182 ;  /* 0x00000004fab47825 */ /* 0x002fe200078e02b6 */
[----:B------:R1:W-:Y:S04]  /*2a580*/  STL.64 [R1+0xab0], R116 ;  /* 0x000ab07401007387 */ /* 0x0003e80000100a00 */
[----:B------:R-:W3:Y:S04]  /*2a590*/  LDL.LU.64 R234, [R1+0x2b8] ;  /* 0x0002b80001ea7983 */ /* 0x000ee80000300a00 */
[----:B------:R-:W4:Y:S04]  /*2a5a0*/  LDL.LU.64 R200, [R1+0x2b0] ;  /* 0x0002b00001c87983 */ /* 0x000f280000300a00 */
[----:B------:R-:W-:Y:S04]  /*2a5b0*/  STL.64 [R1+0xaa8], R180 ;  /* 0x000aa8b401007387 */ /* 0x000fe80000100a00 */
[----:B------:R-:W4:Y:S04]  /*2a5c0*/  LDL.LU.64 R216, [R1+0x268] ;  /* 0x0002680001d87983 */ /* 0x000f280000300a00 */
[----:B------:R-:W4:Y:S01]  /*2a5d0*/  LDL.LU.64 R182, [R1+0x260] ;  /* 0x0002600001b67983 */ /* 0x000f220000300a00 */
[----:B------:R-:W-:Y:S01]  /*2a5e0*/  VIADD R8, R8, 0xfffffda1 ;  /* 0xfffffda108087836 */ /* 0x000fe20000000000 */
[----:B------:R-:W-:-:S02]  /*2a5f0*/  ISETP.GE.U32.AND P6, PT, R130, 0x7ffffd23, PT ;  /* 0x7ffffd238200780c */ /* 0x000fc40003fc6070 */
[----:B------:R1:W-:Y:S01]  /*2a600*/  LDGSTS.E [R9+-0x78000], desc[UR8][R116.64], !P4 ;  /* 0x8800000074097fae */ /* 0x0003e2000e121848 */
[----:B------:R-:W-:-:S03]  /*2a610*/  IADD3 R130, R243, 0x100000, RZ ;  /* 0x00100000f3827810 */ /* 0x000fc60007ffe0ff */
[----:B------:R-:W-:Y:S01]  /*2a620*/  LDGSTS.E [R252+-0x74000], desc[UR8][R180.64], !P4 ;  /* 0x8c000000b4fc7fae */ /* 0x000fe2000e121848 */
[----:B------:R-:W-:-:S03]  /*2a630*/  ISETP.GE.U32.AND P4, PT, R8, 0x7ffffd22, PT ;  /* 0x7ffffd220800780c */ /* 0x000fc60003f86070 */
[----:B-1----:R-:W4:Y:S01]  /*2a640*/  LDL.LU.64 R116, [R1+0x258] ;  /* 0x0002580001747983 */ /* 0x002f220000300a00 */
[----:B------:R-:W-:-:S04]  /*2a650*/  IMAD.WIDE R150, R250, 0x4, R150 ;  /* 0x00000004fa967825 */ /* 0x000fc800078e0296 */
[C---:B------:R-:W-:Y:S01]  /*2a660*/  IMAD.WIDE R8, R250.reuse, 0x4, R230 ;  /* 0x00000004fa087825 */ /* 0x040fe200078e02e6 */
[----:B------:R-:W-:Y:S04]  /*2a670*/  STL.64 [R1+0xaa0], R150 ;  /* 0x000aa09601007387 */ /* 0x000fe80000100a00 */
[----:B------:R-:W-:Y:S01]  /*2a680*/  LDGSTS.E [R130+-0x77ffc], desc[UR8][R150.64], !P2 ;  /* 0x8800400096827fae */ /* 0x000fe2000d121848 */
[----:B------:R-:W-:-:S03]  /*2a690*/  IMAD.WIDE R104, R250, 0x4, R104 ;  /* 0x00000004fa687825 */ /* 0x000fc600078e0268 */
[----:B------:R2:W-:Y:S04]  /*2a6a0*/  STL.64 [R1+0xa98], R8 ;  /* 0x000a980801007387 */ /* 0x0005e80000100a00 */
[----:B------:R2:W-:Y:S04]  /*2a6b0*/  LDGSTS.E [R252+-0x73ffc], desc[UR8][R8.64], !P2 ;  /* 0x8c00400008fc7fae */ /* 0x0005e8000d121848 */
[----:B------:R1:W-:Y:S04]  /*2a6c0*/  STL.64 [R1+0xa90], R104 ;  /* 0x000a906801007387 */ /* 0x0003e80000100a00 */
[----:B------:R-:W4:Y:S01]  /*2a6d0*/  LDL.LU.64 R230, [R1+0x250] ;  /* 0x0002500001e67983 */ /* 0x000f220000300a00 */
[----:B--2---:R-:W-:-:S03]  /*2a6e0*/  IMAD.WIDE R8, R250, 0x4, R244 ;  /* 0x00000004fa087825 */ /* 0x004fc600078e02f4 */
[----:B------:R-:W2:Y:S01]  /*2a6f0*/  LDL.LU.64 R244, [R1+0x248] ;  /* 0x0002480001f47983 */ /* 0x000ea20000300a00 */
[----:B------:R-:W-:-:S04]  /*2a700*/  IADD3 R3, R3, -0x240, RZ ;  /* 0xfffffdc003037810 */ /* 0x000fc80007ffe0ff */
[----:B------:R-:W-:Y:S02]  /*2a710*/  ISETP.GE.U32.AND P1, PT, R3, 0x7ffffd41, PT ;  /* 0x7ffffd410300780c */ /* 0x000fe40003f26070 */
[----:B------:R-:W1:Y:S01]  /*2a720*/  LDC R3, c[0x0][0x230] ;  /* 0x00008c00ff037b82 */ /* 0x000e620000000800 */
[----:B------:R4:W-:Y:S01]  /*2a730*/  STL.64 [R1+0xa88], R8 ;  /* 0x000a880801007387 */ /* 0x0009e20000100a00 */
[----:B-1----:R-:W-:Y:S01]  /*2a740*/  VIADD R130, R3, 0xfffffda0 ;  /* 0xfffffda003827836 */ /* 0x002fe20000000000 */
[----:B------:R-:W-:-:S05]  /*2a750*/  IADD3 R3, R243, 0x100000, RZ ;  /* 0x00100000f3037810 */ /* 0x000fca0007ffe0ff */
[----:B------:R1:W-:Y:S04]  /*2a760*/  LDGSTS.E [R3+-0x77ff8], desc[UR8][R104.64], !P0 ;  /* 0x8800800068037fae */ /* 0x0003e8000c121848 */
[----:B------:R4:W-:Y:S01]  /*2a770*/  LDGSTS.E [R252+-0x73ff8], desc[UR8][R8.64], !P0 ;  /* 0x8c00800008fc7fae */ /* 0x0009e2000c121848 */
[----:B------:R-:W-:Y:S01]  /*2a780*/  ISETP.GE.U32.AND P5, PT, R131, 0x7ffffd24, PT ;  /* 0x7ffffd248300780c */ /* 0x000fe20003fa6070 */
[----:B-1----:R-:W1:Y:S08]  /*2a790*/  LDC R105, c[0x0][0x230] ;  /* 0x00008c00ff697b82 */ /* 0x002e700000000800 */
[----:B------:R-:W1:Y:S01]  /*2a7a0*/  LDC R104, c[0x0][0x230] ;  /* 0x00008c00ff687b82 */ /* 0x000e620000000800 */
[C---:B------:R-:W-:Y:S01]  /*2a7b0*/  VIADD R150, R243.reuse, 0x100000 ;  /* 0x00100000f3967836 */ /* 0x040fe20000000000 */
[----:B------:R-:W-:Y:S01]  /*2a7c0*/  ISETP.GE.U32.AND P2, PT, R130, 0x7ffffd21, PT ;  /* 0x7ffffd218200780c */ /* 0x000fe20003f46070 */
[C---:B------:R-:W-:Y:S01]  /*2a7d0*/  VIADD R130, R243.reuse, 0x100000 ;  /* 0x00100000f3827836 */ /* 0x040fe20000000000 */
[----:B------:R-:W-:Y:S01]  /*2a7e0*/  IADD3 R131, R243, 0x100000, RZ ;  /* 0x00100000f3837810 */ /* 0x000fe20007ffe0ff */
[----:B---3--:R-:W-:-:S04]  /*2a7f0*/  IMAD.WIDE R226, R250, 0x4, R234 ;  /* 0x00000004fae27825 */ /* 0x008fc800078e02ea */
[C---:B----4-:R-:W-:Y:S01]  /*2a800*/  IMAD.WIDE R8, R250.reuse, 0x4, R200 ;  /* 0x00000004fa087825 */ /* 0x050fe200078e02c8 */
[----:B------:R3:W-:Y:S04]  /*2a810*/  STL.64 [R1+0xa80], R226 ;  /* 0x000a80e201007387 */ /* 0x0007e80000100a00 */
[----:B------:R-:W-:Y:S01]  /*2a820*/  STL.64 [R1+0xa78], R8 ;  /* 0x000a780801007387 */ /* 0x000fe20000100a00 */
[----:B------:R-:W-:-:S03]  /*2a830*/  IMAD.WIDE R234, R250, 0x4, R216 ;  /* 0x00000004faea7825 */ /* 0x000fc600078e02d8 */
[----:B------:R-:W4:Y:S01]  /*2a840*/  LDL.LU.64 R194, [R1+0x240] ;  /* 0x0002400001c27983 */ /* 0x000f220000300a00 */
[----:B------:R-:W-:-:S03]  /*2a850*/  IMAD.WIDE R200, R250, 0x4, R182 ;  /* 0x00000004fac87825 */ /* 0x000fc600078e02b6 */
[----:B------:R1:W-:Y:S04]  /*2a860*/  STL.64 [R1+0xa70], R234 ;  /* 0x000a70ea01007387 */ /* 0x0003e80000100a00 */
[----:B------:R-:W4:Y:S04]  /*2a870*/  LDL.LU.64 R180, [R1+0x238] ;  /* 0x0002380001b47983 */ /* 0x000f280000300a00 */
[----:B------:R-:W-:Y:S04]  /*2a880*/  STL.64 [R1+0xa68], R200 ;  /* 0x000a68c801007387 */ /* 0x000fe80000100a00 */
[----:B------:R-:W4:Y:S01]  /*2a890*/  LDL.LU.64 R216, [R1+0x230] ;  /* 0x0002300001d87983 */ /* 0x000f220000300a00 */
[----:B------:R-:W-:-:S03]  /*2a8a0*/  IMAD.WIDE R116, R250, 0x4, R116 ;  /* 0x00000004fa747825 */ /* 0x000fc600078e0274 */
[----:B------:R-:W-:Y:S04]  /*2a8b0*/  LDGSTS.E [R150+-0x77ff4], desc[UR8][R226.64], !P1 ;  /* 0x8800c000e2967fae */ /* 0x000fe8000c921848 */
[----:B------:R1:W-:Y:S04]  /*2a8c0*/  STL.64 [R1+0xa60], R116 ;  /* 0x000a607401007387 */ /* 0x0003e80000100a00 */
[----:B------:R-:W4:Y:S04]  /*2a8d0*/  LDL.LU.64 R182, [R1+0x1e8] ;  /* 0x0001e80001b67983 */ /* 0x000f280000300a00 */
[----:B---3--:R-:W3:Y:S04]  /*2a8e0*/  LDL.LU.64 R226, [R1+0x1160] ;  /* 0x0011600001e27983 */ /* 0x008ee80000300a00 */
[----:B------:R-:W-:Y:S04]  /*2a8f0*/  LDGSTS.E [R3+-0x73ff4], desc[UR8][R8.64], !P1 ;  /* 0x8c00c00008037fae */ /* 0x000fe8000c921848 */
[----:B------:R-:W3:Y:S04]  /*2a900*/  LDL.LU.64 R150, [R1+0x1e0] ;  /* 0x0001e00001967983 */ /* 0x000ee80000300a00 */
[----:B------:R1:W-:Y:S04]  /*2a910*/  LDGSTS.E [R131+-0x70000], desc[UR8][R234.64], !P5 ;  /* 0x90000000ea837fae */ /* 0x0003e8000e921848 */
[----:B------:R1:W-:Y:S04]  /*2a920*/  LDGSTS.E [R130+-0x6c000], desc[UR8][R200.64], !P5 ;  /* 0x94000000c8827fae */ /* 0x0003e8000e921848 */
[----:B------:R1:W-:Y:S02]  /*2a930*/  LDGSTS.E [R252+-0x6fffc], desc[UR8][R116.64], !P6 ;  /* 0x9000400074fc7fae */ /* 0x0003e4000f121848 */
[----:B-1----:R-:W-:-:S02]  /*2a940*/  IMAD.WIDE R234, R250, 0x4, R230 ;  /* 0x00000004faea7825 */ /* 0x002fc400078e02e6 */
[----:B------:R-:W3:Y:S01]  /*2a950*/  LDL.LU.64 R8, [R1+0x1158] ;  /* 0x0011580001087983 */ /* 0x000ee20000300a00 */
[----:B------:R-:W-:Y:S01]  /*2a960*/  IADD3 R104, R104, -0x27e, RZ ;  /* 0xfffffd8268687810 */ /* 0x000fe20007ffe0ff */
[----:B------:R-:W-:Y:S02]  /*2a970*/  VIADD R105, R105, 0xfffffd83 ;  /* 0xfffffd8369697836 */ /* 0x000fe40000000000 */
[----:B------:R-:W3:Y:S01]  /*2a980*/  LDL.LU R3, [R1+0x1150] ;  /* 0x0011500001037983 */ /* 0x000ee20000300800 */
[----:B------:R-:W1:Y:S01]  /*2a990*/  LDC R130, c[0x0][0x230] ;  /* 0x00008c00ff827b82 */ /* 0x000e620000000800 */
[----:B------:R-:W-:Y:S02]  /*2a9a0*/  IADD3 R116, R243, 0x100000, RZ ;  /* 0x00100000f3747810 */ /* 0x000fe40007ffe0ff */
[----:B------:R-:W3:Y:S04]  /*2a9b0*/  LDL.LU.64 R200, [R1+0x1d8] ;  /* 0x0001d80001c87983 */ /* 0x000ee80000300a00 */
[----:B------:R-:W-:Y:S01]  /*2a9c0*/  STL.64 [R1+0xa58], R234 ;  /* 0x000a58ea01007387 */ /* 0x000fe20000100a00 */
[----:B------:R-:W-:Y:S01]  /*2a9d0*/  ISETP.GE.U32.AND P1, PT, R105, 0x7ffffd04, PT ;  /* 0x7ffffd046900780c */ /* 0x000fe20003f26070 */
[----:B------:R-:W1:Y:S02]  /*2a9e0*/  LDC R117, c[0x0][0x230] ;  /* 0x00008c00ff757b82 */ /* 0x000e640000000800 */
[----:B------:R2:W-:Y:S01]  /*2a9f0*/  LDGSTS.E [R116+-0x6bffc], desc[UR8][R234.64], !P6 ;  /* 0x94004000ea747fae */ /* 0x0005e2000f121848 */
[----:B------:R-:W-:Y:S01]  /*2aa00*/  ISETP.GE.U32.AND P0, PT, R104, 0x7ffffd03, PT ;  /* 0x7ffffd036800780c */ /* 0x000fe20003f06070 */
[----:B--2---:R-:W-:-:S05]  /*2aa10*/  IMAD.WIDE R230, R250, 0x4, R244 ;  /* 0x00000004fae67825 */ /* 0x004fca00078e02f4 */
[----:B------:R2:W-:Y:S04]  /*2aa20*/  STL.64 [R1+0xa50], R230 ;  /* 0x000a50e601007387 */ /* 0x0005e80000100a00 */
[----:B------:R-:W3:Y:S04]  /*2aa30*/  LDL.LU.64 R244, [R1+0x1d0] ;  /* 0x0001d00001f47983 */ /* 0x000ee80000300a00 */
[----:B------:R-:W-:Y:S04]  /*2aa40*/  LDGSTS.E [R252+-0x6fff8], desc[UR8][R230.64], !P4 ;  /* 0x90008000e6fc7fae */ /* 0x000fe8000e121848 */
[----:B--2---:R-:W2:Y:S04]  /*2aa50*/  LDL.LU.64 R230, [R1+0x1c8] ;  /* 0x0001c80001e67983 */ /* 0x004ea80000300a00 */
[----:B------:R-:W2:Y:S01]  /*2aa60*/  LDL.LU.64 R104, [R1+0x1c0] ;  /* 0x0001c00001687983 */ /* 0x000ea20000300a00 */
[C---:B------:R-:W-:Y:S01]  /*2aa70*/  VIADD R235, R243.reuse, 0x100000 ;  /* 0x00100000f3eb7836 */ /* 0x040fe20000000000 */
[----:B------:R-:W-:Y:S01]  /*2aa80*/  IADD3 R234, R243, 0x100000, RZ ;  /* 0x00100000f3ea7810 */ /* 0x000fe20007ffe0ff */
[----:B----4-:R-:W-:-:S05]  /*2aa90*/  IMAD.WIDE R194, R250, 0x4, R194 ;  /* 0x00000004fac27825 */ /* 0x010fca00078e02c2 */
[----:B------:R-:W-:Y:S01]  /*2aaa0*/  LDGSTS.E [R235+-0x6bff8], desc[UR8][R194.64], !P4 ;  /* 0x94008000c2eb7fae */ /* 0x000fe2000e121848 */
[----:B------:R-:W-:-:S05]  /*2aab0*/  IMAD.WIDE R180, R250, 0x4, R180 ;  /* 0x00000004fab47825 */ /* 0x000fca00078e02b4 */
[----:B------:R-:W-:Y:S01]  /*2aac0*/  LDGSTS.E [R234+-0x6fff4], desc[UR8][R180.64], !P2 ;  /* 0x9000c000b4ea7fae */ /* 0x000fe2000d121848 */
[----:B------:R-:W-:-:S05]  /*2aad0*/  IMAD.WIDE R216, R250, 0x4, R216 ;  /* 0x00000004fad87825 */ /* 0x000fca00078e02d8 */
[----:B------:R1:W-:Y:S02]  /*2aae0*/  LDGSTS.E [R131+-0x6bff4], desc[UR8][R216.64], !P2 ;  /* 0x9400c000d8837fae */ /* 0x0003e4000d121848 */
[----:B-1----:R-:W-:Y:S01]  /*2aaf0*/  VIADD R131, R130, 0xfffffd81 ;  /* 0xfffffd8182837836 */ /* 0x002fe20000000000 */
[----:B------:R-:W-:Y:S02]  /*2ab00*/  IADD3 R130, R117, -0x280, RZ ;  /* 0xfffffd8075827810 */ /* 0x000fe40007ffe0ff */
[----:B------:R-:W1:Y:S02]  /*2ab10*/  S2R R117, SR_TID.X ;  /* 0x0000000000757919 */ /* 0x000e640000002100 */
[----:B------:R-:W-:Y:S02]  /*2ab20*/  ISETP.GE.U32.AND P2, PT, R131, 0x7ffffd02, PT ;  /* 0x7ffffd028300780c */ /* 0x000fe40003f46070 */
[----:B------:R-:W4:Y:S01]  /*2ab30*/  LDC R131, c[0x0][0x230] ;  /* 0x00008c00ff837b82 */ /* 0x000f220000000800 */
[C---:B------:R-:W-:Y:S01]  /*2ab40*/  IMAD.WIDE R182, R250.reuse, 0x4, R182 ;  /* 0x00000004fab67825 */ /* 0x040fe200078e02b6 */
[----:B------:R3:W-:Y:S03]  /*2ab50*/  STL.64 [R1+0xa48], R194 ;  /* 0x000a48c201007387 */ /* 0x0007e60000100a00 */
[----:B---3--:R-:W-:Y:S01]  /*2ab60*/  IMAD.WIDE R150, R250, 0x4, R150 ;  /* 0x00000004fa967825 */ /* 0x008fe200078e0296 */
[----:B------:R3:W-:Y:S04]  /*2ab70*/  STL.64 [R1+0xa40], R180 ;  /* 0x000a40b401007387 */ /* 0x0007e80000100a00 */
[----:B------:R3:W-:Y:S04]  /*2ab80*/  LDGSTS.E [R116+-0x68000], desc[UR8][R182.64], !P1 ;  /* 0x98000000b6747fae */ /* 0x0007e8000c921848 */
[----:B------:R-:W2:Y:S04]  /*2ab90*/  LDL.LU.64 R194, [R1+0x1148] ;  /* 0x0011480001c27983 */ /* 0x000ea80000300a00 */
[----:B------:R-:W-:Y:S04]  /*2aba0*/  STL.64 [R1+0xa38], R216 ;  /* 0x000a38d801007387 */ /* 0x000fe80000100a00 */
[----:B---3--:R-:W3:Y:S01]  /*2abb0*/  LDL.LU.64 R180, [R1+0x1140] ;  /* 0x0011400001b47983 */ /* 0x008ee20000300a00 */
[----:B------:R-:W-:Y:S01]  /*2abc0*/  ISETP.GE.U32.AND P4, PT, R130, 0x7ffffd01, PT ;  /* 0x7ffffd018200780c */ /* 0x000fe20003f86070 */
[----:B------:R-:W2:Y:S02]  /*2abd0*/  LDC R116, c[0x0][0x230] ;  /* 0x00008c00ff747b82 */ /* 0x000ea40000000800 */
[----:B------:R1:W-:Y:S04]  /*2abe0*/  STL.64 [R1+0xa30], R182 ;  /* 0x000a30b601007387 */ /* 0x0003e80000100a00 */
[----:B------:R4:W-:Y:S04]  /*2abf0*/  STL.64 [R1+0xa28], R150 ;  /* 0x000a289601007387 */ /* 0x0009e80000100a00 */
[----:B------:R4:W-:Y:S04]  /*2ac00*/  LDGSTS.E [R252+-0x64000], desc[UR8][R150.64], !P1 ;  /* 0x9c00000096fc7fae */ /* 0x0009e8000c921848 */
[----:B-1----:R-:W3:Y:S01]  /*2ac10*/  LDL.LU.64 R182, [R1+0x1b8] ;  /* 0x0001b80001b67983 */ /* 0x002ee20000300a00 */
[----:B----4-:R-:W-:-:S03]  /*2ac20*/  IADD3 R131, R131, 0x7f, RZ ;  /* 0x0000007f83837810 */ /* 0x010fc60007ffe0ff */
[----:B------:R-:W4:Y:S01]  /*2ac30*/  LDL.64 R216, [R1+0x1b0] ;  /* 0x0001b00001d87983 */ /* 0x000f220000100a00 */
[----:B------:R-:W-:Y:S01]  /*2ac40*/  IMAD.WIDE R150, R250, 0x4, R200 ;  /* 0x00000004fa967825 */ /* 0x000fe200078e02c8 */
[----:B------:R-:W-:-:S04]  /*2ac50*/  LOP3.LUT R117, R117, 0x7f, RZ, 0xc0, !PT ;  /* 0x0000007f75757812 */ /* 0x000fc800078ec0ff */
[----:B------:R1:W-:Y:S04]  /*2ac60*/  STL.64 [R1+0xa20], R150 ;  /* 0x000a209601007387 */ /* 0x0003e80000100a00 */
[----:B------:R1:W-:Y:S01]  /*2ac70*/  LDGSTS.E [R252+-0x67ffc], desc[UR8][R150.64], !P0 ;  /* 0x9800400096fc7fae */ /* 0x0003e2000c121848 */
[----:B------:R-:W-:Y:S02]  /*2ac80*/  ISETP.GE.AND P5, PT, R117, R130, PT ;  /* 0x000000827500720c */ /* 0x000fe40003fa6270 */
[----:B------:R-:W-:Y:S01]  /*2ac90*/  ISETP.GT.AND P1, PT, R131, 0x2ff, PT ;  /* 0x000002ff8300780c */ /* 0x000fe20003f24270 */
[----:B------:R-:W-:-:S05]  /*2aca0*/  IMAD.WIDE R244, R250, 0x4, R244 ;  /* 0x00000004faf47825 */ /* 0x000fca00078e02f4 */
[----:B------:R1:W-:Y:S04]  /*2acb0*/  STL.64 [R1+0xa18], R244 ;  /* 0x000a18f401007387 */ /* 0x0003e80000100a00 */
[----:B------:R-:W4:Y:S01]  /*2acc0*/  LDL.LU.64 R234, [R1+0x520] ;  /* 0x0005200001ea7983 */ /* 0x000f220000300a00 */
[----:B--2---:R-:W-:-:S04]  /*2acd0*/  IMAD.WIDE R230, R250, 0x4, R230 ;  /* 0x00000004fae67825 */ /* 0x004fc800078e02e6 */
[----:B-1----:R-:W-:Y:S01]  /*2ace0*/  IMAD.WIDE R150, R250, 0x4, R104 ;  /* 0x00000004fa967825 */ /* 0x002fe200078e0268 */
[----:B------:R-:W-:Y:S04]  /*2acf0*/  STL.64 [R1+0xa10], R230 ;  /* 0x000a10e601007387 */ /* 0x000fe80000100a00 */
[----:B------:R-:W2:Y:S04]  /*2ad00*/  LDL.LU.64 R104, [R1+0x4f8] ;  /* 0x0004f80001687983 */ /* 0x000ea80000300a00 */
[----:B------:R3:W-:Y:S04]  /*2ad10*/  STL.64 [R1+0xa08], R150 ;  /* 0x000a089601007387 */ /* 0x0007e80000100a00 */
[----:B------:R-:W2:Y:S01]  /*2ad20*/  LDL.LU.64 R130, [R1+0x4d0] ;  /* 0x0004d00001827983 */ /* 0x000ea20000300a00 */
[C---:B------:R-:W-:Y:S01]  /*2ad30*/  VIADD R201, R243.reuse, 0x100000 ;  /* 0x00100000f3c97836 */ /* 0x040fe20000000000 */
[C---:B------:R-:W-:Y:S01]  /*2ad40*/  IADD3 R200, R243.reuse, 0x100000, RZ ;  /* 0x00100000f3c87810 */ /* 0x040fe20007ffe0ff */
[----:B------:R-:W-:Y:S01]  /*2ad50*/  VIADD R117, R243, 0x100000 ;  /* 0x00100000f3757836 */ /* 0x000fe20000000000 */
[----:B------:R-:W-:-:S02]  /*2ad60*/  SEL R252, RZ, 0x4, P5 ;  /* 0x00000004fffc7807 */ /* 0x000fc40002800000 */
[----:B------:R-:W-:Y:S02]  /*2ad70*/  LDGSTS.E [R201+-0x63ffc], desc[UR8][R244.64], !P0 ;  /* 0x9c004000f4c97fae */ /* 0x000fe4000c121848 */
[----:B------:R-:W-:Y:S02]  /*2ad80*/  SEL R252, R252, RZ, P1 ;  /* 0x000000fffcfc7207 */ /* 0x000fe40000800000 */
[----:B------:R-:W-:Y:S04]  /*2ad90*/  LDGSTS.E [R200+-0x67ff8], desc[UR8][R230.64], !P2 ;  /* 0x98008000e6c87fae */ /* 0x000fe8000d121848 */
[----:B------:R3:W-:Y:S01]  /*2ada0*/  LDGSTS.E [R117+-0x63ff8], desc[UR8][R150.64], !P2 ;  /* 0x9c00800096757fae */ /* 0x0007e2000d121848 */
[----:B------:R-:W-:Y:S02]  /*2adb0*/  ISETP.NE.U32.AND P1, PT, R252, RZ, PT ;  /* 0x000000fffc00720c */ /* 0x000fe40003f25070 */
[----:B------:R-:W-:Y:S01]  /*2adc0*/  IADD3 R252, R243, 0x100000, RZ ;  /* 0x00100000f3fc7810 */ /* 0x000fe20007ffe0ff */
[----:B------:R-:W2:Y:S01]  /*2add0*/  LDL.LU.64 R244, [R1+0x1a8] ;  /* 0x0001a80001f47983 */ /* 0x000ea20000300a00 */
[----:B------:R-:W-:-:S05]  /*2ade0*/  VIADD R116, R116, 0xfffffd7f ;  /* 0xfffffd7f74747836 */ /* 0x000fca0000000000 */
[----:B------:R-:W-:Y:S01]  /*2adf0*/  ISETP.GE.U32.AND P0, PT, R116, 0x7ffffd00, PT ;  /* 0x7ffffd007400780c */ /* 0x000fe20003f06070 */
[C---:B---3--:R-:W-:Y:S02]  /*2ae00*/  IMAD.WIDE R150, R250.reuse, 0x4, R182 ;  /* 0x00000004fa967825 */ /* 0x048fe400078e02b6 */
[----:B------:R-:W3:Y:S02]  /*2ae10*/  LDL.LU.64 R182, [R1+0x1a0] ;  /* 0x0001a00001b67983 */ /* 0x000ee40000300a00 */
[----:B----4-:R-:W-:Y:S02]  /*2ae20*/  IMAD.WIDE R216, R250, 0x4, R216 ;  /* 0x00000004fad87825 */ /* 0x010fe400078e02d8 */
[----:B------:R1:W-:Y:S04]  /*2ae30*/  STL.64 [R1+0xa00], R150 ;  /* 0x000a009601007387 */ /* 0x0003e80000100a00 */
[----:B------:R-:W4:Y:S04]  /*2ae40*/  LDL.LU.64 R230, [R1+0x198] ;  /* 0x0001980001e67983 */ /* 0x000f280000300a00 */
[----:B------:R1:W-:Y:S04]  /*2ae50*/  STL.64 [R1+0xac0], R216 ;  /* 0x000ac0d801007387 */ /* 0x0003e80000100a00 */
[----:B------:R-:W4:Y:S04]  /*2ae60*/  LDL.LU.64 R200, [R1+0x190] ;  /* 0x0001900001c87983 */ /* 0x000f280000300a00 */
[----:B------:R1:W-:Y:S04]  /*2ae70*/  LDGSTS.E [R252+-0x67ff4], desc[UR8][R150.64], !P4 ;  /* 0x9800c00096fc7fae */ /* 0x0003e8000e121848 */
[----:B------:R4:W-:Y:S04]  /*2ae80*/  LDGSTS.E [R117+-0x63ff4], desc[UR8][R216.64], !P4 ;  /* 0x9c00c000d8757fae */ /* 0x0009e8000e121848 */
[----:B-1----:R-:W4:Y:S01]  /*2ae90*/  LDL.LU.64 R150, [R1+0x1138] ;  /* 0x0011380001967983 */ /* 0x002f220000300a00 */
[C---:B------:R-:W-:Y:S01]  /*2aea0*/  IMAD.WIDE R228, R251.reuse, 0x4, R228 ;  /* 0x00000004fbe47825 */ /* 0x040fe200078e02e4 */
[----:B------:R-:W1:Y:S02]  /*2aeb0*/  LDC R252, c[0x0][0x230] ;  /* 0x00008c00fffc7b82 */ /* 0x000e640000000800 */
[----:B------:R-:W4:Y:S04]  /*2aec0*/  LDL.LU.64 R216, [R1+0x168] ;  /* 0x0001680001d87983 */ /* 0x000f280000300a00 */
[----:B------:R-:W4:Y:S01]  /*2aed0*/  LDL.LU.64 R116, [R1+0x160] ;  /* 0x0001600001747983 */ /* 0x000f220000300a00 */
[----:B------:R-:W-:-:S05]  /*2aee0*/  IMAD.WIDE R234, R251, 0x4, R234 ;  /* 0x00000004fbea7825 */ /* 0x000fca00078e02ea */
[----:B------:R1:W-:Y:S01]  /*2aef0*/  STL.64 [R1+0xf30], R234 ;  /* 0x000f30ea01007387 */ /* 0x0003e20000100a00 */
[----:B--2---:R-:W-:-:S03]  /*2af00*/  IMAD.WIDE R104, R251, 0x4, R104 ;  /* 0x00000004fb687825 */ /* 0x004fc600078e0268 */
[----:B-1----:R-:W2:Y:S04]  /*2af10*/  LDL.LU.64 R234, [R1+0x1130] ;  /* 0x0011300001ea7983 */ /* 0x002ea80000300a00 */
[----:B------:R1:W-:Y:S01]  /*2af20*/  STL.64 [R1+0xf28], R104 ;  /* 0x000f286801007387 */ /* 0x0003e20000100a00 */
[----:B------:R-:W-:-:S03]  /*2af30*/  IMAD.WIDE R130, R251, 0x4, R130 ;  /* 0x00000004fb827825 */ /* 0x000fc600078e0282 */
[----:B-1----:R-:W2:Y:S04]  /*2af40*/  LDL.LU.64 R104, [R1+0x1128] ;  /* 0x0011280001687983 */ /* 0x002ea80000300a00 */
[----:B------:R1:W-:Y:S04]  /*2af50*/  STL.64 [R1+0xf20], R130 ;  /* 0x000f208201007387 */ /* 0x0003e80000100a00 */
[----:B-1----:R-:W2:Y:S01]  /*2af60*/  LDL.LU.64 R130, [R1+0x1120] ;  /* 0x0011200001827983 */ /* 0x002ea20000300a00 */
[----:B------:R-:W-:-:S04]  /*2af70*/  IMAD.WIDE R168, R251, 0x4, R168 ;  /* 0x00000004fba87825 */ /* 0x000fc800078e02a8 */
[----:B------:R-:W-:-:S04]  /*2af80*/  IMAD.WIDE R198, R251, 0x4, R198 ;  /* 0x00000004fbc67825 */ /* 0x000fc800078e02c6 */
[----:B---3--:R-:W-:-:S04]  /*2af90*/  IMAD.WIDE R182, R251, 0x4, R182 ;  /* 0x00000004fbb67825 */ /* 0x008fc800078e02b6 */
[----:B----4-:R-:W-:-:S04]  /*2afa0*/  IMAD.WIDE R230, R251, 0x4, R230 ;  /* 0x00000004fbe67825 */ /* 0x010fc800078e02e6 */
[----:B--2---:R-:W-:-:S04]  /*2afb0*/  IMAD.WIDE R104, R251, 0x4, R104 ;  /* 0x00000004fb687825 */ /* 0x004fc800078e0268 */
[----:B------:R-:W-:-:S05]  /*2afc0*/  IMAD.WIDE R130, R251, 0x4, R130 ;  /* 0x00000004fb827825 */ /* 0x000fca00078e0282 */
[----:B------:R1:W-:Y:S04]  /*2afd0*/  STL.64 [R1+0xf18], R130 ;  /* 0x000f188201007387 */ /* 0x0003e80000100a00 */
[----:B-1----:R-:W2:Y:S04]  /*2afe0*/  LDL.LU.64 R130, [R1+0x128] ;  /* 0x0001280001827983 */ /* 0x002ea80000300a00 */
[----:B------:R1:W-:Y:S04]  /*2aff0*/  STL.64 [R1+0xf10], R104 ;  /* 0x000f106801007387 */ /* 0x0003e80000100a00 */
[----:B-1----:R-:W3:Y:S04]  /*2b000*/  LDL.LU.64 R104, [R1+0x118] ;  /* 0x0001180001687983 */ /* 0x002ee80000300a00 */
[----:B------:R1:W-:Y:S04]  /*2b010*/  STL.64 [R1+0xf08], R228 ;  /* 0x000f08e401007387 */ /* 0x0003e80000100a00 */
[----:B-1----:R-:W4:Y:S04]  /*2b020*/  LDL.LU.64 R228, [R1+0x110] ;  /* 0x0001100001e47983 */ /* 0x002f280000300a00 */
[----:B------:R1:W-:Y:S04]  /*2b030*/  STL.64 [R1+0xf00], R168 ;  /* 0x000f00a801007387 */ /* 0x0003e80000100a00 */
[----:B-1----:R-:W2:Y:S04]  /*2b040*/  LDL.LU.64 R168, [R1+0x1118] ;  /* 0x0011180001a87983 */ /* 0x002ea80000300a00 */
[----:B------:R1:W-:Y:S02]  /*2b050*/  STL.64 [R1+0xef8], R198 ;  /* 0x000ef8c601007387 */ /* 0x0003e40000100a00 */
[----:B-1----:R-:W-:-:S02]  /*2b060*/  IMAD.WIDE R198, R251, 0x4, R244 ;  /* 0x00000004fbc67825 */ /* 0x002fc400078e02f4 */
[----:B------:R-:W4:Y:S04]  /*2b070*/  LDL.LU.64 R244, [R1+0xe8] ;  /* 0x0000e80001f47983 */ /* 0x000f280000300a00 */
[----:B------:R1:W-:Y:S04]  /*2b080*/  STL.64 [R1+0xef0], R198 ;  /* 0x000ef0c601007387 */ /* 0x0003e80000100a00 */
[----:B-1----:R-:W4:Y:S04]  /*2b090*/  LDL.LU.64 R198, [R1+0xe0] ;  /* 0x0000e00001c67983 */ /* 0x002f280000300a00 */
[----:B------:R1:W-:Y:S04]  /*2b0a0*/  STL.64 [R1+0xee0], R182 ;  /* 0x000ee0b601007387 */ /* 0x0003e80000100a00 */
[----:B-1----:R-:W4:Y:S04]  /*2b0b0*/  LDL.LU.64 R182, [R1+0xd8] ;  /* 0x0000d80001b67983 */ /* 0x002f280000300a00 */
[----:B------:R1:W-:Y:S04]  /*2b0c0*/  STL.64 [R1+0xed8], R230 ;  /* 0x000ed8e601007387 */ /* 0x0003e80000100a00 */
[----:B-1----:R-:W3:Y:S01]  /*2b0d0*/  LDL.LU.64 R230, [R1+0x1110] ;  /* 0x0011100001e67983 */ /* 0x002ee20000300a00 */
[----:B------:R-:W-:-:S04]  /*2b0e0*/  IMAD.WIDE R200, R251, 0x4, R200 ;  /* 0x00000004fbc87825 */ /* 0x000fc800078e02c8 */
[C---:B------:R-:W-:Y:S01]  /*2b0f0*/  IMAD.WIDE R218, R251.reuse, 0x4, R218 ;  /* 0x00000004fbda7825 */ /* 0x040fe200078e02da */
[----:B------:R1:W-:Y:S03]  /*2b100*/  STL.64 [R1+0xed0], R200 ;  /* 0x000ed0c801007387 */ /* 0x0003e60000100a00 */
[----:B------:R-:W-:-:S04]  /*2b110*/  IMAD.WIDE R232, R251, 0x4, R232 ;  /* 0x00000004fbe87825 */ /* 0x000fc800078e02e8 */
[C---:B------:R-:W-:Y:S01]  /*2b120*/  IMAD.WIDE R184, R251.reuse, 0x4, R184 ;  /* 0x00000004fbb87825 */ /* 0x040fe200078e02b8 */
[----:B-1----:R-:W4:Y:S03]  /*2b130*/  LDL.LU.64 R200, [R1+0x1108] ;  /* 0x0011080001c87983 */ /* 0x002f260000300a00 */
[----:B------:R-:W-:-:S04]  /*2b140*/  IMAD.WIDE R216, R251, 0x4, R216 ;  /* 0x00000004fbd87825 */ /* 0x000fc800078e02d8 */
[----:B------:R-:W-:-:S04]  /*2b150*/  IMAD.WIDE R116, R251, 0x4, R116 ;  /* 0x00000004fb747825 */ /* 0x000fc800078e0274 */
[----:B---3--:R-:W-:-:S05]  /*2b160*/  IMAD.WIDE R230, R251, 0x4, R230 ;  /* 0x00000004fbe67825 */ /* 0x008fca00078e02e6 */
[----:B------:R1:W-:Y:S04]  /*2b170*/  STL.64 [R1+0xec8], R230 ;  /* 0x000ec8e601007387 */ /* 0x0003e80000100a00 */
[----:B-1----:R-:W3:Y:S04]  /*2b180*/  LDL.LU.64 R230, [R1+0xa8] ;  /* 0x0000a80001e67983 */ /* 0x002ee80000300a00 */
[----:B------:R1:W-:Y:S04]  /*2b190*/  STL.64 [R1+0xec0], R218 ;  /* 0x000ec0da01007387 */ /* 0x0003e80000100a00 */
[----:B-1----:R-:W3:Y:S04]  /*2b1a0*/  LDL.LU.64 R218, [R1+0xa0] ;  /* 0x0000a00001da7983 */ /* 0x002ee80000300a00 */
[----:B------:R1:W-:Y:S04]  /*2b1b0*/  STL.64 [R1+0xeb8], R232 ;  /* 0x000eb8e801007387 */ /* 0x0003e80000100a00 */
[----:B-1----:R-:W3:Y:S04]  /*2b1c0*/  LDL.LU.64 R232, [R1+0x98] ;  /* 0x0000980001e87983 */ /* 0x002ee80000300a00 */
[----:B------:R1:W-:Y:S04]  /*2b1d0*/  STL.64 [R1+0xeb0], R184 ;  /* 0x000eb0b801007387 */ /* 0x0003e80000100a00 */
[----:B-1----:R-:W3:Y:S04]  /*2b1e0*/  LDL.LU.64 R184, [R1+0x1100] ;  /* 0x0011000001b87983 */ /* 0x002ee80000300a00 */
[----:B------:R1:W-:Y:S04]  /*2b1f0*/  STL.64 [R1+0xea0], R216 ;  /* 0x000ea0d801007387 */ /* 0x0003e80000100a00 */
[----:B-1----:R-:W4:Y:S04]  /*2b200*/  LDL.LU.64 R216, [R1+0x10f8] ;  /* 0x0010f80001d87983 */ /* 0x002f280000300a00 */
[----:B------:R1:W-:Y:S04]  /*2b210*/  STL.64 [R1+0xe98], R116 ;  /* 0x000e987401007387 */ /* 0x0003e80000100a00 */
[----:B-1----:R-:W3:Y:S01]  /*2b220*/  LDL.LU.64 R116, [R1+0x10f0] ;  /* 0x0010f00001747983 */ /* 0x002ee20000300a00 */
[----:B--2---:R-:W-:-:S04]  /*2b230*/  IMAD.WIDE R168, R251, 0x4, R168 ;  /* 0x00000004fba87825 */ /* 0x004fc800078e02a8 */
[----:B------:R-:W-:-:S04]  /*2b240*/  IMAD.WIDE R152, R251, 0x4, R152 ;  /* 0x00000004fb987825 */ /* 0x000fc800078e0298 */
[----:B------:R-:W-:-:S04]  /*2b250*/  IMAD.WIDE R136, R251, 0x4, R136 ;  /* 0x00000004fb887825 */ /* 0x000fc800078e0288 */
[----:B------:R-:W-:-:S04]  /*2b260*/  IMAD.WIDE R120, R251, 0x4, R120 ;  /* 0x00000004fb787825 */ /* 0x000fc800078e0278 */
[----:B------:R-:W-:-:S04]  /*2b270*/  IMAD.WIDE R130, R251, 0x4, R130 ;  /* 0x00000004fb827825 */ /* 0x000fc800078e0282 */
[----:B----4-:R-:W-:-:S04]  /*2b280*/  IMAD.WIDE R216, R251, 0x4, R216 ;  /* 0x00000004fbd87825 */ /* 0x010fc800078e02d8 */
[----:B---3--:R-:W-:-:S05]  /*2b290*/  IMAD.WIDE R116, R251, 0x4, R116 ;  /* 0x00000004fb747825 */ /* 0x008fca00078e0274 */
[----:B------:R1:W-:Y:S04]  /*2b2a0*/  STL.64 [R1+0xe90], R116 ;  /* 0x000e907401007387 */ /* 0x0003e80000100a00 */
[----:B-1----:R-:W2:Y:S04]  /*2b2b0*/  LDL.LU.64 R116, [R1+0x68] ;  /* 0x0000680001747983 */ /* 0x002ea80000300a00 */
[----:B------:R1:W-:Y:S04]  /*2b2c0*/  STL.64 [R1+0xe88], R216 ;  /* 0x000e88d801007387 */ /* 0x0003e80000100a00 */
[----:B-1----:R-:W3:Y:S04]  /*2b2d0*/  LDL.LU.64 R216, [R1+0x60] ;  /* 0x0000600001d87983 */ /* 0x002ee80000300a00 */
[----:B------:R1:W-:Y:S04]  /*2b2e0*/  STL.64 [R1+0xe80], R168 ;  /* 0x000e80a801007387 */ /* 0x0003e80000100a00 */
[----:B-1----:R-:W4:Y:S04]  /*2b2f0*/  LDL.LU.64 R168, [R1+0x10e8] ;  /* 0x0010e80001a87983 */ /* 0x002f280000300a00 */
[----:B------:R1:W-:Y:S04]  /*2b300*/  STL.64 [R1+0xe78], R152 ;  /* 0x000e789801007387 */ /* 0x0003e80000100a00 */
[----:B-1----:R-:W4:Y:S04]  /*2b310*/  LDL.LU.64 R152, [R1+0x10e0] ;  /* 0x0010e00001987983 */ /* 0x002f280000300a00 */
[----:B------:R1:W-:Y:S04]  /*2b320*/  STL.64 [R1+0xe70], R136 ;  /* 0x000e708801007387 */ /* 0x0003e80000100a00 */
[----:B-1----:R-:W4:Y:S04]  /*2b330*/  LDL.LU.64 R136, [R1+0x10d8] ;  /* 0x0010d80001887983 */ /* 0x002f280000300a00 */
[----:B------:R1:W-:Y:S04]  /*2b340*/  STL.64 [R1+0xe68], R120 ;  /* 0x000e687801007387 */ /* 0x0003e80000100a00 */
[----:B-1----:R-:W4:Y:S04]  /*2b350*/  LDL.LU.64 R120, [R1+0x10d0] ;  /* 0x0010d00001787983 */ /* 0x002f280000300a00 */
[----:B------:R1:W-:Y:S04]  /*2b360*/  STL.64 [R1+0xe60], R130 ;  /* 0x000e608201007387 */ /* 0x0003e80000100a00 */
[----:B-1----:R-:W2:Y:S01]  /*2b370*/  LDL.LU.64 R130, [R1+0x10c8] ;  /* 0x0010c80001827983 */ /* 0x002ea20000300a00 */
[----:B------:R-:W-:-:S04]  /*2b380*/  IMAD.WIDE R104, R251, 0x4, R104 ;  /* 0x00000004fb687825 */ /* 0x000fc800078e0268 */
[----:B------:R-:W-:-:S04]  /*2b390*/  IMAD.WIDE R228, R251, 0x4, R228 ;  /* 0x00000004fbe47825 */ /* 0x000fc800078e02e4 */
[----:B------:R-:W-:-:S04]  /*2b3a0*/  IMAD.WIDE R234, R251, 0x4, R234 ;  /* 0x00000004fbea7825 */ /* 0x000fc800078e02ea */
[----:B------:R-:W-:-:S04]  /*2b3b0*/  IMAD.WIDE R114, R251, 0x4, R114 ;  /* 0x00000004fb727825 */ /* 0x000fc800078e0272 */
[----:B------:R-:W-:-:S04]  /*2b3c0*/  IMAD.WIDE R196, R251, 0x4, R196 ;  /* 0x00000004fbc47825 */ /* 0x000fc800078e02c4 */
[----:B------:R-:W-:-:S04]  /*2b3d0*/  IMAD.WIDE R166, R251, 0x4, R166 ;  /* 0x00000004fba67825 */ /* 0x000fc800078e02a6 */
[----:B--2---:R-:W-:-:S05]  /*2b3e0*/  IMAD.WIDE R130, R251, 0x4, R130 ;  /* 0x00000004fb827825 */ /* 0x004fca00078e0282 */
[----:B------:R1:W-:Y:S04]  /*2b3f0*/  STL.64 [R1+0xe50], R130 ;  /* 0x000e508201007387 */ /* 0x0003e80000100a00 */
[----:B-1----:R-:W2:Y:S04]  /*2b400*/  LDL.LU.64 R130, [R1+0x28] ;  /* 0x0000280001827983 */ /* 0x002ea80000300a00 */
[----:B------:R1:W-:Y:S04]  /*2b410*/  STL.64 [R1+0xe48], R104 ;  /* 0x000e486801007387 */ /* 0x0003e80000100a00 */
[----:B-1----:R-:W4:Y:S04]  /*2b420*/  LDL.LU.64 R104, [R1+0x10c0] ;  /* 0x0010c00001687983 */ /* 0x002f280000300a00 */
[----:B------:R1:W-:Y:S04]  /*2b430*/  STL.64 [R1+0xe40], R228 ;  /* 0x000e40e401007387 */ /* 0x0003e80000100a00 */
[----:B-1----:R-:W4:Y:S04]  /*2b440*/  LDL.LU.64 R228, [R1+0x10b8] ;  /* 0x0010b80001e47983 */ /* 0x002f280000300a00 */
[----:B------:R1:W-:Y:S04]  /*2b450*/  STL.64 [R1+0xe38], R234 ;  /* 0x000e38ea01007387 */ /* 0x0003e80000100a00 */
[----:B-1----:R-:W4:Y:S04]  /*2b460*/  LDL.LU.64 R234, [R1+0x10b0] ;  /* 0x0010b00001ea7983 */ /* 0x002f280000300a00 */
[----:B------:R1:W-:Y:S04]  /*2b470*/  STL.64 [R1+0xe30], R114 ;  /* 0x000e307201007387 */ /* 0x0003e80000100a00 */
[----:B-1----:R-:W2:Y:S04]  /*2b480*/  LDL.LU.64 R114, [R1+0x10a8] ;  /* 0x0010a80001727983 */ /* 0x002ea80000300a00 */
[----:B------:R1:W-:Y:S04]  /*2b490*/  STL.64 [R1+0xe28], R196 ;  /* 0x000e28c401007387 */ /* 0x0003e80000100a00 */
[----:B-1----:R-:W3:Y:S04]  /*2b4a0*/  LDL.LU.64 R196, [R1+0x10a0] ;  /* 0x0010a00001c47983 */ /* 0x002ee80000300a00 */
[----:B------:R1:W-:Y:S04]  /*2b4b0*/  STL.64 [R1+0xe20], R166 ;  /* 0x000e20a601007387 */ /* 0x0003e80000100a00 */
[----:B-1----:R-:W4:Y:S01]  /*2b4c0*/  LDL.LU.64 R166, [R1+0x1098] ;  /* 0x0010980001a67983 */ /* 0x002f220000300a00 */
[----:B------:R-:W-:-:S04]  /*2b4d0*/  IMAD.WIDE R244, R251, 0x4, R244 ;  /* 0x00000004fbf47825 */ /* 0x000fc800078e02f4 */
[C---:B------:R-:W-:Y:S01]  /*2b4e0*/  IMAD.WIDE R198, R251.reuse, 0x4, R198 ;  /* 0x00000004fbc67825 */ /* 0x040fe200078e02c6 */
[----:B------:R1:W-:Y:S03]  /*2b4f0*/  STL.64 [R1+0xe10], R244 ;  /* 0x000e10f401007387 */ /* 0x0003e60000100a00 */
[----:B------:R-:W-:-:S04]  /*2b500*/  IMAD.WIDE R182, R251, 0x4, R182 ;  /* 0x00000004fbb67825 */ /* 0x000fc800078e02b6 */
[C---:B------:R-:W-:Y:S01]  /*2b510*/  IMAD.WIDE R150, R251.reuse, 0x4, R150 ;  /* 0x00000004fb967825 */ /* 0x040fe200078e0296 */
[----:B-1----:R-:W2:Y:S03]  /*2b520*/  LDL.LU.64 R244, [R1+0x1090] ;  /* 0x0010900001f47983 */ /* 0x002ea60000300a00 */
[C---:B------:R-:W-:Y:S01]  /*2b530*/  IMAD.WIDE R134, R251.reuse, 0x4, R134 ;  /* 0x00000004fb867825 */ /* 0x040fe200078e0286 */
[----:B------:R1:W-:Y:S03]  /*2b540*/  STL.64 [R1+0xe08], R198 ;  /* 0x000e08c601007387 */ /* 0x0003e60000100a00 */
[----:B------:R-:W-:-:S04]  /*2b550*/  IMAD.WIDE R118, R251, 0x4, R118 ;  /* 0x00000004fb767825 */ /* 0x000fc800078e0276 */
[C---:B------:R-:W-:Y:S01]  /*2b560*/  IMAD.WIDE R102, R251.reuse, 0x4, R102 ;  /* 0x00000004fb667825 */ /* 0x040fe200078e0266 */
[----:B-1----:R-:W2:Y:S04]  /*2b570*/  LDL.LU.64 R198, [R1+0x1088] ;  /* 0x0010880001c67983 */ /* 0x002ea80000300a00 */
[----:B------:R1:W-:Y:S01]  /*2b580*/  STL.64 [R1+0xe00], R182 ;  /* 0x000e00b601007387 */ /* 0x0003e20000100a00 */
[----:B------:R-:W-:-:S03]  /*2b590*/  IMAD.WIDE R230, R251, 0x4, R230 ;  /* 0x00000004fbe67825 */ /* 0x000fc600078e02e6 */
[----:B-1----:R-:W2:Y:S01]  /*2b5a0*/  LDL.LU.64 R182, [R1+0x1080] ;  /* 0x0010800001b67983 */ /* 0x002ea20000300a00 */
[----:B------:R-:W-:-:S04]  /*2b5b0*/  IMAD.WIDE R218, R251, 0x4, R218 ;  /* 0x00000004fbda7825 */ /* 0x000fc800078e02da */
[----:B------:R-:W-:-:S04]  /*2b5c0*/  IMAD.WIDE R232, R251, 0x4, R232 ;  /* 0x00000004fbe87825 */ /* 0x000fc800078e02e8 */
[----:B----4-:R-:W-:-:S05]  /*2b5d0*/  IMAD.WIDE R166, R251, 0x4, R166 ;  /* 0x00000004fba67825 */ /* 0x010fca00078e02a6 */
        /* <DEDUP_REMOVED lines=15> */
[----:B-1----:R-:W4:Y:S01]  /*2b6d0*/  LDL.LU.64 R232, [R1+0x1040] ;  /* 0x0010400001e87983 */ /* 0x002f220000300a00 */
[----:B---3--:R-:W-:-:S04]  /*2b6e0*/  IMAD.WIDE R196, R251, 0x4, R196 ;  /* 0x00000004fbc47825 */ /* 0x008fc800078e02c4 */
[C---:B------:R-:W-:Y:S01]  /*2b6f0*/  IMAD.WIDE R180, R251.reuse, 0x4, R180 ;  /* 0x00000004fbb47825 */ /* 0x040fe200078e02b4 */
[----:B------:R1:W-:Y:S03]  /*2b700*/  STL.64 [R1+0xdb0], R196 ;  /* 0x000db0c401007387 */ /* 0x0003e60000100a00 */
[----:B------:R-:W-:-:S04]  /*2b710*/  IMAD.WIDE R164, R251, 0x4, R164 ;  /* 0x00000004fba47825 */ /* 0x000fc800078e02a4 */
[C---:B------:R-:W-:Y:S01]  /*2b720*/  IMAD.WIDE R148, R251.reuse, 0x4, R148 ;  /* 0x00000004fb947825 */ /* 0x040fe200078e0294 */
[----:B-1----:R-:W3:Y:S03]  /*2b730*/  LDL.LU.64 R196, [R1+0x1038] ;  /* 0x0010380001c47983 */ /* 0x002ee60000300a00 */
[C---:B------:R-:W-:Y:S01]  /*2b740*/  IMAD.WIDE R132, R251.reuse, 0x4, R132 ;  /* 0x00000004fb847825 */ /* 0x040fe200078e0284 */
[----:B------:R1:W-:Y:S03]  /*2b750*/  STL.64 [R1+0xda8], R180 ;  /* 0x000da8b401007387 */ /* 0x0003e60000100a00 */
[----:B------:R-:W-:-:S04]  /*2b760*/  IMAD.WIDE R116, R251, 0x4, R116 ;  /* 0x00000004fb747825 */ /* 0x000fc800078e0274 */
[C---:B------:R-:W-:Y:S01]  /*2b770*/  IMAD.WIDE R216, R251.reuse, 0x4, R216 ;  /* 0x00000004fbd87825 */ /* 0x040fe200078e02d8 */
[----:B-1----:R-:W3:Y:S04]  /*2b780*/  LDL.LU.64 R180, [R1+0x1030] ;  /* 0x0010300001b47983 */ /* 0x002ee80000300a00 */
[----:B------:R1:W-:Y:S01]  /*2b790*/  STL.64 [R1+0xda0], R164 ;  /* 0x000da0a401007387 */ /* 0x0003e20000100a00 */
[----:B--2---:R-:W-:-:S03]  /*2b7a0*/  IMAD.WIDE R114, R251, 0x4, R114 ;  /* 0x00000004fb727825 */ /* 0x004fc600078e0272 */
        /* <DEDUP_REMOVED lines=8> */
[----:B-1----:R-:W3:Y:S01]  /*2b830*/  LDL.LU.64 R216, [R1+0x1008] ;  /* 0x0010080001d87983 */ /* 0x002ee20000300a00 */
[----:B----4-:R-:W-:-:S05]  /*2b840*/  IMAD.WIDE R232, R251, 0x4, R232 ;  /* 0x00000004fbe87825 */ /* 0x010fca00078e02e8 */
[----:B------:R1:W-:Y:S04]  /*2b850*/  STL.64 [R1+0xd70], R232 ;  /* 0x000d70e801007387 */ /* 0x0003e80000100a00 */
[----:B-1----:R-:W4:Y:S04]  /*2b860*/  LDL.LU.64 R232, [R1+0x1000] ;  /* 0x0010000001e87983 */ /* 0x002f280000300a00 */
[----:B------:R1:W-:Y:S04]  /*2b870*/  STL.64 [R1+0xd68], R114 ;  /* 0x000d687201007387 */ /* 0x0003e80000100a00 */
[----:B-1----:R-:W2:Y:S01]  /*2b880*/  LDL.LU.64 R114, [R1+0xff8] ;  /* 0x000ff80001727983 */ /* 0x002ea20000300a00 */
[----:B------:R-:W-:-:S04]  /*2b890*/  IMAD.WIDE R194, R251, 0x4, R194 ;  /* 0x00000004fbc27825 */ /* 0x000fc800078e02c2 */
        /* <DEDUP_REMOVED lines=10> */
[----:B------:R1:W-:Y:S04]  /*2b940*/  STL.64 [R1+0xd50], R162 ;  /* 0x000d50a201007387 */ /* 0x0003e80000100a00 */
[----:B-1----:R-:W3:Y:S04]  /*2b950*/  LDL.LU.64 R162, [R1+0xfe0] ;  /* 0x000fe00001a27983 */ /* 0x002ee80000300a00 */
[----:B------:R1:W-:Y:S04]  /*2b960*/  STL.64 [R1+0xd48], R146 ;  /* 0x000d489201007387 */ /* 0x0003e80000100a00 */
[----:B-1----:R-:W3:Y:S04]  /*2b970*/  LDL.LU.64 R146, [R1+0xfd8] ;  /* 0x000fd80001927983 */ /* 0x002ee80000300a00 */
[----:B------:R1:W-:Y:S04]  /*2b980*/  STL.64 [R1+0xd40], R130 ;  /* 0x000d408201007387 */ /* 0x0003e80000100a00 */
[----:B-1----:R-:W3:Y:S01]  /*2b990*/  LDL.LU.64 R130, [R1+0xfd0] ;  /* 0x000fd00001827983 */ /* 0x002ee20000300a00 */
[----:B--2---:R-:W-:-:S05]  /*2b9a0*/  IMAD.WIDE R114, R251, 0x4, R114 ;  /* 0x00000004fb727825 */ /* 0x004fca00078e0272 */
[----:B------:R1:W-:Y:S04]  /*2b9b0*/  STL.64 [R1+0xd30], R114 ;  /* 0x000d307201007387 */ /* 0x0003e80000100a00 */
[----:B-1----:R-:W2:Y:S04]  /*2b9c0*/  LDL.LU.64 R114, [R1+0xfc8] ;  /* 0x000fc80001727983 */ /* 0x002ea80000300a00 */
[----:B------:R1:W-:Y:S04]  /*2b9d0*/  STL.64 [R1+0xd28], R218 ;  /* 0x000d28da01007387 */ /* 0x0003e80000100a00 */
[----:B-1----:R-:W2:Y:S04]  /*2b9e0*/  LDL.LU.64 R218, [R1+0xfc0] ;  /* 0x000fc00001da7983 */ /* 0x002ea80000300a00 */
[----:B------:R1:W-:Y:S04]  /*2b9f0*/  STL.64 [R1+0xd20], R234 ;  /* 0x000d20ea01007387 */ /* 0x0003e80000100a00 */
[----:B-1----:R-:W2:Y:S01]  /*2ba00*/  LDL.LU.64 R234, [R1+0xfb8] ;  /* 0x000fb80001ea7983 */ /* 0x002ea20000300a00 */
[----:B------:R-:W-:-:S04]  /*2ba10*/  IMAD.WIDE R8, R251, 0x4, R8 ;  /* 0x00000004fb087825 */ /* 0x000fc800078e0208 */
[C---:B------:R-:W-:Y:S01]  /*2ba20*/  IMAD.WIDE R6, R251.reuse, 0x4, R6 ;  /* 0x00000004fb067825 */ /* 0x040fe200078e0206 */
[----:B------:R1:W-:Y:S03]  /*2ba30*/  STL.64 [R1+0xd18], R8 ;  /* 0x000d180801007387 */ /* 0x0003e60000100a00 */
[----:B------:R-:W-:-:S04]  /*2ba40*/  IMAD.WIDE R238, R251, 0x4, R238 ;  /* 0x00000004fbee7825 */ /* 0x000fc800078e02ee */
[C---:B------:R-:W-:Y:S01]  /*2ba50*/  IMAD.WIDE R236, R251.reuse, 0x4, R236 ;  /* 0x00000004fbec7825 */ /* 0x040fe200078e02ec */
[----:B-1----:R-:W2:Y:S03]  /*2ba60*/  LDL.LU.64 R8, [R1+0xfb0] ;  /* 0x000fb00001087983 */ /* 0x002ea60000300a00 */
[C---:B----4-:R-:W-:Y:S01]  /*2ba70*/  IMAD.WIDE R232, R251.reuse, 0x4, R232 ;  /* 0x00000004fbe87825 */ /* 0x050fe200078e02e8 */
[----:B------:R1:W-:Y:S03]  /*2ba80*/  STL.64 [R1+0xd10], R6 ;  /* 0x000d100601007387 */ /* 0x0003e60000100a00 */
[----:B------:R-:W-:-:S04]  /*2ba90*/  IMAD.WIDE R226, R251, 0x4, R226 ;  /* 0x00000004fbe27825 */ /* 0x000fc800078e02e2 */
[C---:B------:R-:W-:Y:S01]  /*2baa0*/  IMAD.WIDE R224, R251.reuse, 0x4, R224 ;  /* 0x00000004fbe07825 */ /* 0x040fe200078e02e0 */
[----:B-1----:R-:W4:Y:S04]  /*2bab0*/  LDL.LU.64 R6, [R1+0xfa8] ;  /* 0x000fa80001067983 */ /* 0x002f280000300a00 */
[----:B------:R1:W-:Y:S01]  /*2bac0*/  STL.64 [R1+0xd08], R238 ;  /* 0x000d08ee01007387 */ /* 0x0003e20000100a00 */
[----:B------:R-:W-:-:S04]  /*2bad0*/  IMAD.WIDE R222, R251, 0x4, R222 ;  /* 0x00000004fbde7825 */ /* 0x000fc800078e02de */
[----:B---3--:R-:W-:-:S04]  /*2bae0*/  IMAD.WIDE R216, R251, 0x4, R216 ;  /* 0x00000004fbd87825 */ /* 0x008fc800078e02d8 */
[----:B-1----:R-:W-:-:S04]  /*2baf0*/  IMAD.WIDE R238, R251, 0x4, R230 ;  /* 0x00000004fbee7825 */ /* 0x002fc800078e02e6 */
        /* <DEDUP_REMOVED lines=42> */
[----:B------:R-:W-:-:S04]  /*2bda0*/  IMAD.WIDE R218, R251, 0x4, R218 ;  /* 0x00000004fbda7825 */ /* 0x000fc800078e02da */
[----:B------:R-:W-:-:S05]  /*2bdb0*/  IMAD.WIDE R234, R251, 0x4, R234 ;  /* 0x00000004fbea7825 */ /* 0x000fca00078e02ea */
[----:B------:R1:W-:Y:S04]  /*2bdc0*/  STL.64 [R1+0xcf0], R234 ;  /* 0x000cf0ea01007387 */ /* 0x0003e80000100a00 */
[----:B------:R-:W-:Y:S04]  /*2bdd0*/  STL.64 [R1+0xd00], R236 ;  /* 0x000d00ec01007387 */ /* 0x000fe80000100a00 */
[----:B------:R-:W-:Y:S04]  /*2bde0*/  STL.64 [R1+0xce8], R232 ;  /* 0x000ce8e801007387 */ /* 0x000fe80000100a00 */
[----:B------:R-:W-:Y:S01]  /*2bdf0*/  STL.64 [R1+0xce0], R238 ;  /* 0x000ce0ee01007387 */ /* 0x000fe20000100a00 */
[----:B-1----:R-:W-:-:S03]  /*2be00*/  IMAD.WIDE R234, R251, 0x4, R102 ;  /* 0x00000004fbea7825 */ /* 0x002fc600078e0266 */
[----:B------:R-:W-:Y:S01]  /*2be10*/  STL.64 [R1+0xcd0], R226 ;  /* 0x000cd0e201007387 */ /* 0x000fe20000100a00 */
[----:B------:R-:W-:-:S03]  /*2be20*/  IMAD.WIDE R102, R251, 0x4, R108 ;  /* 0x00000004fb667825 */ /* 0x000fc600078e026c */
[----:B------:R-:W-:Y:S04]  /*2be30*/  STL.64 [R1+0xcd8], R230 ;  /* 0x000cd8e601007387 */ /* 0x000fe80000100a00 */
[----:B------:R-:W-:Y:S04]  /*2be40*/  STL.64 [R1+0xcc8], R224 ;  /* 0x000cc8e001007387 */ /* 0x000fe80000100a00 */
[----:B------:R-:W-:Y:S04]  /*2be50*/  STL.64 [R1+0xcb0], R218 ;  /* 0x000cb0da01007387 */ /* 0x000fe80000100a00 */
[----:B------:R-:W-:Y:S04]  /*2be60*/  STL.64 [R1+0xcc0], R222 ;  /* 0x000cc0de01007387 */ /* 0x000fe80000100a00 */
[----:B------:R1:W-:Y:S04]  /*2be70*/  STL.64 [R1+0xca8], R216 ;  /* 0x000ca8d801007387 */ /* 0x0003e80000100a00 */
[----:B------:R-:W-:Y:S04]  /*2be80*/  STL.64 [R1+0xcb8], R220 ;  /* 0x000cb8dc01007387 */ /* 0x000fe80000100a00 */
[----:B------:R-:W-:Y:S01]  /*2be90*/  STL.64 [R1+0xca0], R234 ;  /* 0x000ca0ea01007387 */ /* 0x000fe20000100a00 */
[----:B-1----:R-:W-:-:S03]  /*2bea0*/  IMAD.WIDE R216, R251, 0x4, R106 ;  /* 0x00000004fbd87825 */ /* 0x002fc600078e026a */
[----:B------:R-:W-:Y:S04]  /*2beb0*/  STL.64 [R1+0xc98], R228 ;  /* 0x000c98e401007387 */ /* 0x000fe80000100a00 */
[----:B------:R1:W-:Y:S01]  /*2bec0*/  STL.64 [R1+0xc88], R102 ;  /* 0x000c886601007387 */ /* 0x0003e20000100a00 */
[----:B------:R-:W-:-:S03]  /*2bed0*/  IMAD.WIDE R218, R251, 0x4, R120 ;  /* 0x00000004fbda7825 */ /* 0x000fc600078e0278 */
[----:B------:R-:W-:Y:S04]  /*2bee0*/  STL.64 [R1+0xc90], R216 ;  /* 0x000c90d801007387 */ /* 0x000fe80000100a00 */
[----:B------:R-:W-:Y:S01]  /*2bef0*/  STL.64 [R1+0xc80], R110 ;  /* 0x000c806e01007387 */ /* 0x000fe20000100a00 */
[----:B-1----:R-:W-:-:S03]  /*2bf00*/  IMAD.WIDE R102, R251, 0x4, R116 ;  /* 0x00000004fb667825 */ /* 0x002fc600078e0274 */
[----:B------:R-:W-:Y:S04]  /*2bf10*/  STL.64 [R1+0xc70], R104 ;  /* 0x000c706801007387 */ /* 0x000fe80000100a00 */
[----:B------:R1:W-:Y:S01]  /*2bf20*/  STL.64 [R1+0xc68], R102 ;  /* 0x000c686601007387 */ /* 0x0003e20000100a00 */
[----:B------:R-:W-:-:S03]  /*2bf30*/  IMAD.WIDE R116, R251, 0x4, R132 ;  /* 0x00000004fb747825 */ /* 0x000fc600078e0284 */
[----:B------:R-:W-:Y:S01]  /*2bf40*/  STL.64 [R1+0xc78], R112 ;  /* 0x000c787001007387 */ /* 0x000fe20000100a00 */
[----:B------:R-:W-:-:S03]  /*2bf50*/  IMAD.WIDE R232, R251, 0x4, R134 ;  /* 0x00000004fbe87825 */ /* 0x000fc600078e0286 */
[----:B------:R-:W-:Y:S01]  /*2bf60*/  STL.64 [R1+0xc60], R118 ;  /* 0x000c607601007387 */ /* 0x000fe20000100a00 */
[----:B-1----:R-:W-:-:S03]  /*2bf70*/  IMAD.WIDE R102, R251, 0x4, R130 ;  /* 0x00000004fb667825 */ /* 0x002fc600078e0282 */
[----:B------:R-:W-:Y:S04]  /*2bf80*/  STL.64 [R1+0xc58], R218 ;  /* 0x000c58da01007387 */ /* 0x000fe80000100a00 */
[----:B------:R-:W-:Y:S04]  /*2bf90*/  STL.64 [R1+0xc50], R122 ;  /* 0x000c507a01007387 */ /* 0x000fe80000100a00 */
[----:B------:R-:W-:Y:S04]  /*2bfa0*/  STL.64 [R1+0xc48], R124 ;  /* 0x000c487c01007387 */ /* 0x000fe80000100a00 */
[----:B------:R1:W-:Y:S01]  /*2bfb0*/  STL.64 [R1+0xc28], R102 ;  /* 0x000c286601007387 */ /* 0x0003e20000100a00 */
        /* <DEDUP_REMOVED lines=53> */
[----:B------:R-:W-:-:S05]  /*2c310*/  VIADD R252, R252, 0xfffffd7e ;  /* 0xfffffd7efcfc7836 */ /* 0x000fca0000000000 */
[----:B------:R-:W-:Y:S02]  /*2c320*/  ISETP.GE.U32.AND P2, PT, R252, 0x7ffffcff, PT ;  /* 0x7ffffcfffc00780c */ /* 0x000fe40003f46070 */
[----:B------:R-:W-:Y:S01]  /*2c330*/  IADD3 R252, R2, 0x100000, RZ ;  /* 0x0010000002fc7810 */ /* 0x000fe20007ffe0ff */
[----:B------:R-:W2:Y:S04]  /*2c340*/  LDL.64 R148, [R1+0xf30] ;  /* 0x000f300001947983 */ /* 0x000ea80000100a00 */
[----:B------:R-:W3:Y:S04]  /*2c350*/  LDL.64 R120, [R1+0xef0] ;  /* 0x000ef00001787983 */ /* 0x000ee80000100a00 */
[----:B------:R-:W3:Y:S04]  /*2c360*/  LDL.64 R178, [R1+0xea0] ;  /* 0x000ea00001b27983 */ /* 0x000ee80000100a00 */
[----:B------:R-:W3:Y:S04]  /*2c370*/  LDL.64 R170, [R1+0xe60] ;  /* 0x000e600001aa7983 */ /* 0x000ee80000100a00 */
[----:B------:R-:W3:Y:S04]  /*2c380*/  LDL.64 R146, [R1+0xe10] ;  /* 0x000e100001927983 */ /* 0x000ee80000100a00 */
[----:B------:R1:W-:Y:S04]  /*2c390*/  STL.64 [R1+0x1308], R18 ;  /* 0x0013081201007387 */ /* 0x0003e80000100a00 */
[----:B------:R-:W0:Y:S04]  /*2c3a0*/  LDGDEPBAR ;  /* 0x00000000000079af */ /* 0x000e280000000000 */
[----:B-1----:R-:W3:Y:S04]  /*2c3b0*/  LDL.64 R18, [R1+0xdd0] ;  /* 0x000dd00001127983 */ /* 0x002ee80000100a00 */
[----:B------:R1:W-:Y:S04]  /*2c3c0*/  STL.64 [R1+0x1300], R16 ;  /* 0x0013001001007387 */ /* 0x0003e80000100a00 */
[----:B-1----:R-:W3:Y:S04]  /*2c3d0*/  LDL.64 R16, [R1+0xd80] ;  /* 0x000d800001107983 */ /* 0x002ee80000100a00 */
[----:B------:R1:W-:Y:S04]  /*2c3e0*/  STL.64 [R1+0x12f8], R14 ;  /* 0x0012f80e01007387 */ /* 0x0003e80000100a00 */
[----:B-1----:R-:W3:Y:S04]  /*2c3f0*/  LDL.64 R14, [R1+0xd40] ;  /* 0x000d4000010e7983 */ /* 0x002ee80000100a00 */
[----:B------:R1:W-:Y:S04]  /*2c400*/  STL.64 [R1+0x12f0], R12 ;  /* 0x0012f00c01007387 */ /* 0x0003e80000100a00 */
[----:B-1----:R-:W3:Y:S04]  /*2c410*/  LDL.64 R12, [R1+0xcf0] ;  /* 0x000cf000010c7983 */ /* 0x002ee80000100a00 */
[----:B------:R1:W-:Y:S04]  /*2c420*/  STL.64 [R1+0x12e8], R10 ;  /* 0x0012e80a01007387 */ /* 0x0003e80000100a00 */
[----:B------:R-:W3:Y:S04]  /*2c430*/  LDL.64 R134, [R1+0xc70] ;  /* 0x000c700001867983 */ /* 0x000ee80000100a00 */
[----:B------:R-:W3:Y:S04]  /*2c440*/  LDL.64 R132, [R1+0xc28] ;  /* 0x000c280001847983 */ /* 0x000ee80000100a00 */
[----:B-1----:R-:W3:Y:S04]  /*2c450*/  LDL.64 R10, [R1+0xcb0] ;  /* 0x000cb000010a7983 */ /* 0x002ee80000100a00 */
[----:B------:R1:W-:Y:S04]  /*2c460*/  STL.64 [R1+0x12e0], R242 ;  /* 0x0012e0f201007387 */ /* 0x0003e80000100a00 */
[----:B------:R-:W-:Y:S04]  /*2c470*/  STL [R1+0x12d8], R251 ;  /* 0x0012d8fb01007387 */ /* 0x000fe80000100800 */
[----:B------:R1:W-:Y:S04]  /*2c480*/  STL.64 [R1+0xfb0], R8 ;  /* 0x000fb00801007387 */ /* 0x0003e80000100a00 */
[----:B----4-:R4:W-:Y:S04]  /*2c490*/  STL.64 [R1+0xfa8], R6 ;  /* 0x000fa80601007387 */ /* 0x0109e80000100a00 */
[----:B-1----:R-:W3:Y:S04]  /*2c4a0*/  LDL.64 R242, [R1+0xe98] ;  /* 0x000e980001f27983 */ /* 0x002ee80000100a00 */
[----:B------:R-:W3:Y:S04]  /*2c4b0*/  LDL.64 R8, [R1+0xe08] ;  /* 0x000e080001087983 */ /* 0x000ee80000100a00 */
[----:B----4-:R-:W4:Y:S04]  /*2c4c0*/  LDL.64 R6, [R1+0xe50] ;  /* 0x000e500001067983 */ /* 0x010f280000100a00 */
[----:B------:R-:W4:Y:S04]  /*2c4d0*/  LDL.64 R202, [R1+0xdc0] ;  /* 0x000dc00001ca7983 */ /* 0x000f280000100a00 */
[----:B------:R-:W4:Y:S04]  /*2c4e0*/  LDL.64 R194, [R1+0xd78] ;  /* 0x000d780001c27983 */ /* 0x000f280000100a00 */
[----:B------:R-:W4:Y:S04]  /*2c4f0*/  LDL.64 R186, [R1+0xd30] ;  /* 0x000d300001ba7983 */ /* 0x000f280000100a00 */
[----:B--2---:R-:W-:Y:S04]  /*2c500*/  LDGSTS.E [R240+0x40000], desc[UR8][R148.64], P3 ;  /* 0x4000000094f07fae */ /* 0x004fe80009921848 */
[----:B---3--:R-:W-:Y:S04]  /*2c510*/  LDGSTS.E [R240+0x40400], desc[UR8][R120.64], P3 ;  /* 0x4040000078f07fae */ /* 0x008fe80009921848 */
[----:B------:R-:W-:Y:S04]  /*2c520*/  LDGSTS.E [R240+0x40800], desc[UR8][R178.64], P3 ;  /* 0x40800000b2f07fae */ /* 0x000fe80009921848 */
[----:B------:R-:W2:Y:S04]  /*2c530*/  LDL.64 R148, [R1+0xf28] ;  /* 0x000f280001947983 */ /* 0x000ea80000100a00 */
[----:B------:R-:W3:Y:S04]  /*2c540*/  LDL.64 R120, [R1+0xee0] ;  /* 0x000ee00001787983 */ /* 0x000ee80000100a00 */
[----:B------:R-:W-:Y:S04]  /*2c550*/  LDGSTS.E [R240+0x40c00], desc[UR8][R170.64], P3 ;  /* 0x40c00000aaf07fae */ /* 0x000fe80009921848 */
[----:B------:R-:W4:Y:S04]  /*2c560*/  LDL.64 R178, [R1+0xce8] ;  /* 0x000ce80001b27983 */ /* 0x000f280000100a00 */
[----:B------:R-:W-:Y:S04]  /*2c570*/  LDGSTS.E [R240+0x41000], desc[UR8][R146.64], P3 ;  /* 0x4100000092f07fae */ /* 0x000fe80009921848 */
[----:B------:R-:W4:Y:S04]  /*2c580*/  LDL.64 R170, [R1+0xca8] ;  /* 0x000ca80001aa7983 */ /* 0x000f280000100a00 */
[----:B------:R-:W-:Y:S04]  /*2c590*/  LDGSTS.E [R240+0x41400], desc[UR8][R18.64], P3 ;  /* 0x4140000012f07fae */ /* 0x000fe80009921848 */
[----:B------:R-:W4:Y:S04]  /*2c5a0*/  LDL.64 R146, [R1+0xc68] ;  /* 0x000c680001927983 */ /* 0x000f280000100a00 */
        /* <DEDUP_REMOVED lines=8> */
[----:B------:R-:W-:Y:S04]  /*2c630*/  LDGSTS.E [R240+0x42800], desc[UR8][R134.64], P3 ;  /* 0x4280000086f07fae */ /* 0x000fe80009921848 */
[----:B------:R-:W-:Y:S04]  /*2c640*/  LDGSTS.E [R240+0x42c00], desc[UR8][R132.64], P3 ;  /* 0x42c0000084f07fae */ /* 0x000fe80009921848 */
[----:B------:R-:W4:Y:S04]  /*2c650*/  LDL.LU.64 R10, [R1+0x12e8] ;  /* 0x0012e800010a7983 */ /* 0x000f280000300a00 */
[----:B------:R-:W4:Y:S04]  /*2c660*/  LDL.64 R134, [R1+0xf20] ;  /* 0x000f200001867983 */ /* 0x000f280000100a00 */
[----:B------:R-:W-:Y:S04]  /*2c670*/  LDGSTS.E [R240+0x43000], desc[UR8][R130.64], P3 ;  /* 0x4300000082f07fae */ /* 0x000fe80009921848 */
[----:B------:R-:W4:Y:S04]  /*2c680*/  LDL.64 R132, [R1+0xed8] ;  /* 0x000ed80001847983 */ /* 0x000f280000100a00 */
[----:B------:R-:W-:Y:S04]  /*2c690*/  LDGSTS.E [R240+0x43400], desc[UR8][R226.64], P3 ;  /* 0x43400000e2f07fae */ /* 0x000fe80009921848 */
[----:B------:R-:W4:Y:S04]  /*2c6a0*/  LDL.64 R130, [R1+0xe90] ;  /* 0x000e900001827983 */ /* 0x000f280000100a00 */
[----:B------:R-:W-:Y:S04]  /*2c6b0*/  LDGSTS.E [R240+0x43800], desc[UR8][R164.64], P3 ;  /* 0x43800000a4f07fae */ /* 0x000fe80009921848 */
[----:B------:R-:W4:Y:S04]  /*2c6c0*/  LDL.64 R226, [R1+0xe48] ;  /* 0x000e480001e27983 */ /* 0x000f280000100a00 */
[----:B------:R-:W-:Y:S04]  /*2c6d0*/  STL [R1+0x12dc], R240 ;  /* 0x0012dcf001007387 */ /* 0x000fe80000100800 */
[----:B------:R-:W-:Y:S04]  /*2c6e0*/  LDGSTS.E [R240+0x43c00], desc[UR8][R162.64], P3 ;  /* 0x43c00000a2f07fae */ /* 0x000fe80009921848 */
[----:B------:R-:W4:Y:S04]  /*2c6f0*/  LDL.64 R164, [R1+0xe00] ;  /* 0x000e000001a47983 */ /* 0x000f280000100a00 */
[----:B------:R-:W4:Y:S04]  /*2c700*/  LDL.64 R162, [R1+0xdb8] ;  /* 0x000db80001a27983 */ /* 0x000f280000100a00 */
[----:B--2---:R-:W-:Y:S04]  /*2c710*/  LDGSTS.E [R244+0x40080], desc[UR8][R148.64], P3 ;  /* 0x4008000094f47fae */ /* 0x004fe80009921848 */
[----:B---3--:R-:W-:Y:S04]  /*2c720*/  LDGSTS.E [R244+0x40480], desc[UR8][R120.64], P3 ;  /* 0x4048000078f47fae */ /* 0x008fe80009921848 */
[----:B------:R-:W-:Y:S04]  /*2c730*/  LDGSTS.E [R244+0x40880], desc[UR8][R242.64], P3 ;  /* 0x40880000f2f47fae */ /* 0x000fe80009921848 */
[----:B------:R-:W2:Y:S04]  /*2c740*/  LDL.64 R148, [R1+0xd70] ;  /* 0x000d700001947983 */ /* 0x000ea80000100a00 */
[----:B------:R-:W3:Y:S04]  /*2c750*/  LDL.64 R120, [R1+0xd28] ;  /* 0x000d280001787983 */ /* 0x000ee80000100a00 */
[----:B----4-:R-:W-:Y:S04]  /*2c760*/  LDGSTS.E [R244+0x40c80], desc[UR8][R6.64], P3 ;  /* 0x40c8000006f47fae */ /* 0x010fe80009921848 */
[----:B------:R-:W-:Y:S04]  /*2c770*/  LDGSTS.E [R244+0x41080], desc[UR8][R8.64], P3 ;  /* 0x4108000008f47fae */ /* 0x000fe80009921848 */
[----:B------:R-:W-:Y:S04]  /*2c780*/  LDGSTS.E [R244+0x41480], desc[UR8][R202.64], P3 ;  /* 0x41480000caf47fae */ /* 0x000fe80009921848 */
[----:B------:R-:W-:Y:S04]  /*2c790*/  LDGSTS.E [R244+0x41880], desc[UR8][R194.64], P3 ;  /* 0x41880000c2f47fae */ /* 0x000fe80009921848 */
[----:B------:R1:W-:Y:S04]  /*2c7a0*/  LDGSTS.E [R244+0x41c80], desc[UR8][R186.64], P3 ;  /* 0x41c80000baf47fae */ /* 0x0003e80009921848 */
[----:B------:R4:W-:Y:S04]  /*2c7b0*/  LDGSTS.E [R244+0x42080], desc[UR8][R178.64], P3 ;  /* 0x42080000b2f47fae */ /* 0x0009e80009921848 */
[----:B------:R-:W-:Y:S04]  /*2c7c0*/  LDGSTS.E [R244+0x42480], desc[UR8][R170.64], P3 ;  /* 0x42480000aaf47fae */ /* 0x000fe80009921848 */
[----:B------:R-:W-:Y:S01]  /*2c7d0*/  LDGSTS.E [R244+0x42880], desc[UR8][R146.64], P3 ;  /* 0x4288000092f47fae */ /* 0x000fe20009921848 */
[C---:B------:R-:W-:Y:S01]  /*2c7e0*/  IMAD.WIDE R94, R250.reuse, 0x4, R94 ;  /* 0x00000004fa5e7825 */ /* 0x040fe200078e025e */
[----:B-1----:R-:W1:Y:S02]  /*2c7f0*/  LDC R187, c[0x0][0x230] ;  /* 0x00008c00ffbb7b82 */ /* 0x002e640000000800 */
[----:B------:R-:W-:Y:S04]  /*2c800*/  LDGSTS.E [R244+0x42c80], desc[UR8][R116.64], P3 ;  /* 0x42c8000074f47fae */ /* 0x000fe80009921848 */
[----:B------:R-:W3:Y:S01]  /*2c810*/  LDL.LU.64 R242, [R1+0x12e0] ;  /* 0x0012e00001f27983 */ /* 0x000ee20000300a00 */
[C---:B------:R-:W-:Y:S01]  /*2c820*/  IMAD.WIDE R88, R250.reuse, 0x4, R88 ;  /* 0x00000004fa587825 */ /* 0x040fe200078e0258 */
[----:B----4-:R-:W4:Y:S02]  /*2c830*/  LDC R178, c[0x0][0x230] ;  /* 0x00008c00ffb27b82 */ /* 0x010f240000000800 */
[----:B------:R-:W-:Y:S04]  /*2c840*/  LDGSTS.E [R244+0x43080], desc[UR8][R114.64], P3 ;  /* 0x4308000072f47fae */ /* 0x000fe80009921848 */
[----:B------:R-:W-:Y:S04]  /*2c850*/  LDGSTS.E [R244+0x43480], desc[UR8][R108.64], P3 ;  /* 0x434800006cf47fae */ /* 0x000fe80009921848 */
[----:B------:R-:W4:Y:S04]  /*2c860*/  LDL.64 R116, [R1+0xf18] ;  /* 0x000f180001747983 */ /* 0x000f280000100a00 */
[----:B------:R-:W4:Y:S04]  /*2c870*/  LDL.64 R114, [R1+0xed0] ;  /* 0x000ed00001727983 */ /* 0x000f280000100a00 */
[----:B------:R-:W-:Y:S04]  /*2c880*/  LDGSTS.E [R244+0x43880], desc[UR8][R180.64], P3 ;  /* 0x43880000b4f47fae */ /* 0x000fe80009921848 */
[----:B------:R-:W4:Y:S04]  /*2c890*/  LDL.64 R108, [R1+0xe88] ;  /* 0x000e8800016c7983 */ /* 0x000f280000100a00 */
[----:B------:R-:W-:Y:S04]  /*2c8a0*/  LDGSTS.E [R244+0x43c80], desc[UR8][R196.64], P3 ;  /* 0x43c80000c4f47fae */ /* 0x000fe80009921848 */
[----:B------:R-:W4:Y:S04]  /*2c8b0*/  LDL.64 R146, [R1+0xe40] ;  /* 0x000e400001927983 */ /* 0x000f280000100a00 */
[----:B------:R-:W-:Y:S04]  /*2c8c0*/  LDGSTS.E [R245+0x40100], desc[UR8][R134.64], P3 ;  /* 0x4010000086f57fae */ /* 0x000fe80009921848 */
[----:B------:R-:W-:Y:S04]  /*2c8d0*/  LDGSTS.E [R245+0x40500], desc[UR8][R132.64], P3 ;  /* 0x4050000084f57fae */ /* 0x000fe80009921848 */
[----:B------:R-:W4:Y:S04]  /*2c8e0*/  LDL.64 R134, [R1+0xdf8] ;  /* 0x000df80001867983 */ /* 0x000f280000100a00 */
[----:B------:R-:W-:Y:S04]  /*2c8f0*/  LDGSTS.E [R245+0x40900], desc[UR8][R130.64], P3 ;  /* 0x4090000082f57fae */ /* 0x000fe80009921848 */
[----:B------:R-:W4:Y:S04]  /*2c900*/  LDL.64 R132, [R1+0xdb0] ;  /* 0x000db00001847983 */ /* 0x000f280000100a00 */
[----:B------:R-:W-:Y:S04]  /*2c910*/  LDGSTS.E [R245+0x40d00], desc[UR8][R226.64], P3 ;  /* 0x40d00000e2f57fae */ /* 0x000fe80009921848 */
[----:B------:R-:W4:Y:S04]  /*2c920*/  LDL.64 R130, [R1+0xd68] ;  /* 0x000d680001827983 */ /* 0x000f280000100a00 */
[----:B------:R-:W4:Y:S04]  /*2c930*/  LDL.64 R226, [R1+0xd20] ;  /* 0x000d200001e27983 */ /* 0x000f280000100a00 */
[----:B------:R-:W-:Y:S04]  /*2c940*/  LDGSTS.E [R245+0x41100], desc[UR8][R164.64], P3 ;  /* 0x41100000a4f57fae */ /* 0x000fe80009921848 */
[----:B------:R-:W-:Y:S04]  /*2c950*/  LDGSTS.E [R245+0x41500], desc[UR8][R162.64], P3 ;  /* 0x41500000a2f57fae */ /* 0x000fe80009921848 */
[----:B------:R-:W4:Y:S04]  /*2c960*/  LDL.LU.64 R8, [R1+0xec8] ;  /* 0x000ec80001087983 */ /* 0x000f280000300a00 */
[----:B--2---:R-:W-:Y:S04]  /*2c970*/  LDGSTS.E [R245+0x41900], desc[UR8][R148.64], P3 ;  /* 0x4190000094f57fae */ /* 0x004fe80009921848 */
[----:B---3--:R-:W-:Y:S04]  /*2c980*/  LDGSTS.E [R245+0x41d00], desc[UR8][R120.64], P3 ;  /* 0x41d0000078f57fae */ /* 0x008fe80009921848 */
[----:B------:R-:W-:Y:S04]  /*2c990*/  LDGSTS.E [R245+0x42100], desc[UR8][R238.64], P3 ;  /* 0x42100000eef57fae */ /* 0x000fe80009921848 */
[----:B------:R-:W-:Y:S04]  /*2c9a0*/  LDGSTS.E [R245+0x42500], desc[UR8][R234.64], P3 ;  /* 0x42500000eaf57fae */ /* 0x000fe80009921848 */
[----:B------:R-:W-:Y:S04]  /*2c9b0*/  LDGSTS.E [R245+0x42900], desc[UR8][R118.64], P3 ;  /* 0x4290000076f57fae */ /* 0x000fe80009921848 */
[----:B------:R-:W-:Y:S04]  /*2c9c0*/  LDGSTS.E [R245+0x42d00], desc[UR8][R232.64], P3 ;  /* 0x42d00000e8f57fae */ /* 0x000fe80009921848 */
[----:B------:R-:W2:Y:S04]  /*2c9d0*/  LDL.64 R234, [R1+0xe80] ;  /* 0x000e800001ea7983 */ /* 0x000ea80000100a00 */
[----:B------:R-:W3:Y:S04]  /*2c9e0*/  LDL.64 R238, [R1+0xe38] ;  /* 0x000e380001ee7983 */ /* 0x000ee80000100a00 */
[----:B------:R-:W2:Y:S04]  /*2c9f0*/  LDL.64 R232, [R1+0xf10] ;  /* 0x000f100001e87983 */ /* 0x000ea80000100a00 */
[----:B------:R1:W-:Y:S04]  /*2ca00*/  LDGSTS.E [R245+0x43100], desc[UR8][R150.64], P3 ;  /* 0x4310000096f57fae */ /* 0x0003e80009921848 */
[----:B------:R4:W-:Y:S04]  /*2ca10*/  STL.64 [R1+0x1048], R244 ;  /* 0x001048f401007387 */ /* 0x0009e80000100a00 */
[----:B------:R-:W-:Y:S04]  /*2ca20*/  LDGSTS.E [R245+0x43500], desc[UR8][R166.64], P3 ;  /* 0x43500000a6f57fae */ /* 0x000fe80009921848 */
[----:B------:R-:W3:Y:S01]  /*2ca30*/  LDL.64 R120, [R1+0xdf0] ;  /* 0x000df00001787983 */ /* 0x000ee20000100a00 */
[C---:B------:R-:W-:Y:S01]  /*2ca40*/  IMAD.WIDE R82, R250.reuse, 0x4, R82 ;  /* 0x00000004fa527825 */ /* 0x040fe200078e0252 */
[----:B-1----:R-:W1:Y:S02]  /*2ca50*/  LDC R150, c[0x0][0x230] ;  /* 0x00008c00ff967b82 */ /* 0x002e640000000800 */
[----:B------:R4:W-:Y:S04]  /*2ca60*/  LDGSTS.E [R245+0x43900], desc[UR8][R182.64], P3 ;  /* 0x43900000b6f57fae */ /* 0x0009e80009921848 */
[----:B------:R-:W3:Y:S04]  /*2ca70*/  LDL.64 R118, [R1+0xda8] ;  /* 0x000da80001767983 */ /* 0x000ee80000100a00 */
[----:B------:R1:W-:Y:S04]  /*2ca80*/  LDGSTS.E [R245+0x43d00], desc[UR8][R198.64], P3 ;  /* 0x43d00000c6f57fae */ /* 0x0003e80009921848 */
[----:B----4-:R-:W-:Y:S01]  /*2ca90*/  LDGSTS.E [R246+0x40180], desc[UR8][R116.64], P3 ;  /* 0x4018000074f67fae */ /* 0x010fe20009921848 */
[----:B------:R-:W-:-:S04]  /*2caa0*/  IMAD.WIDE R70, R250, 0x4, R70 ;  /* 0x00000004fa467825 */ /* 0x000fc800078e0246 */
[----:B------:R-:W-:Y:S01]  /*2cab0*/  IMAD.WIDE R64, R250, 0x4, R64 ;  /* 0x00000004fa407825 */ /* 0x000fe200078e0240 */
[----:B------:R-:W-:Y:S01]  /*2cac0*/  LDGSTS.E [R246+0x40580], desc[UR8][R114.64], P3 ;  /* 0x4058000072f67fae */ /* 0x000fe20009921848 */
[----:B------:R-:W-:Y:S01]  /*2cad0*/  IADD3 R180, R242, 0x100000, RZ ;  /* 0x00100000f2b47810 */ /* 0x000fe20007ffe0ff */
[----:B------:R-:W4:Y:S02]  /*2cae0*/  LDC R183, c[0x0][0x230] ;  /* 0x00008c00ffb77b82 */ /* 0x000f240000000800 */
[----:B------:R-:W-:Y:S04]  /*2caf0*/  LDGSTS.E [R246+0x40980], desc[UR8][R108.64], P3 ;  /* 0x409800006cf67fae */ /* 0x000fe80009921848 */
[----:B------:R-:W4:Y:S04]  /*2cb00*/  LDL.64 R116, [R1+0xd60] ;  /* 0x000d600001747983 */ /* 0x000f280000100a00 */
[----:B------:R-:W4:Y:S04]  /*2cb10*/  LDL.64 R114, [R1+0xd18] ;  /* 0x000d180001727983 */ /* 0x000f280000100a00 */
[----:B------:R-:W4:Y:S04]  /*2cb20*/  LDL.64 R108, [R1+0xcd0] ;  /* 0x000cd000016c7983 */ /* 0x000f280000100a00 */
[----:B------:R-:W-:Y:S04]  /*2cb30*/  LDGSTS.E [R246+0x40d80], desc[UR8][R146.64], P3 ;  /* 0x40d8000092f67fae */ /* 0x000fe80009921848 */
[----:B------:R-:W4:Y:S04]  /*2cb40*/  LDL.LU.64 R6, [R1+0xec0] ;  /* 0x000ec00001067983 */ /* 0x000f280000300a00 */
        /* <DEDUP_REMOVED lines=9> */
[----:B------:R-:W4:Y:S04]  /*2cbe0*/  LDL.64 R218, [R1+0xf08] ;  /* 0x000f080001da7983 */ /* 0x000f280000100a00 */
[----:B------:R-:W-:Y:S04]  /*2cbf0*/  LDGSTS.E [R246+0x43580], desc[UR8][R168.64], P3 ;  /* 0x43580000a8f67fae */ /* 0x000fe80009921848 */
[----:B------:R1:W-:Y:S04]  /*2cc00*/  LDGSTS.E [R246+0x43980], desc[UR8][R184.64], P3 ;  /* 0x43980000b8f67fae */ /* 0x0003e80009921848 */
[----:B------:R4:W-:Y:S04]  /*2cc10*/  STL.64 [R1+0x1050], R8 ;  /* 0x0010500801007387 */ /* 0x0009e80000100a00 */
[----:B------:R-:W-:Y:S04]  /*2cc20*/  LDGSTS.E [R246+0x43d80], desc[UR8][R200.64], P3 ;  /* 0x43d80000c8f67fae */ /* 0x000fe80009921848 */
[----:B------:R-:W4:Y:S01]  /*2cc30*/  LDL.64 R226, [R1+0xe78] ;  /* 0x000e780001e27983 */ /* 0x000f220000100a00 */
[----:B-1----:R-:W-:Y:S01]  /*2cc40*/  IMAD.WIDE R244, R250, 0x4, R44 ;  /* 0x00000004faf47825 */ /* 0x002fe200078e022c */
[C---:B------:R-:W-:Y:S01]  /*2cc50*/  IADD3 R153, R241.reuse, 0x100000, RZ ;  /* 0x00100000f1997810 */ /* 0x040fe20007ffe0ff */
[----:B------:R-:W1:Y:S01]  /*2cc60*/  LDC R45, c[0x0][0x230] ;  /* 0x00008c00ff2d7b82 */ /* 0x000e620000000800 */
[----:B------:R-:W4:Y:S04]  /*2cc70*/  LDL.64 R228, [R1+0xe30] ;  /* 0x000e300001e47983 */ /* 0x000f280000100a00 */
[----:B------:R-:W4:Y:S01]  /*2cc80*/  LDL.64 R230, [R1+0xde8] ;  /* 0x000de80001e67983 */ /* 0x000f220000100a00 */
[----:B------:R-:W-:Y:S01]  /*2cc90*/  VIADD R152, R241, 0x100000 ;  /* 0x00100000f1987836 */ /* 0x000fe20000000000 */
[C---:B------:R-:W-:Y:S01]  /*2cca0*/  IADD3 R182, R242.reuse, 0x100000, RZ ;  /* 0x00100000f2b67810 */ /* 0x040fe20007ffe0ff */
[----:B------:R-:W-:Y:S01]  /*2ccb0*/  VIADD R181, R242, 0x100000 ;  /* 0x00100000f2b57836 */ /* 0x000fe20000000000 */
[----:B------:R-:W1:Y:S01]  /*2ccc0*/  LDC R184, c[0x0][0x230] ;  /* 0x00008c00ffb87b82 */ /* 0x000e620000000800 */
[----:B--2---:R-:W-:Y:S04]  /*2ccd0*/  LDGSTS.E [R247+0x40200], desc[UR8][R232.64], P3 ;  /* 0x40200000e8f77fae */ /* 0x004fe80009921848 */
[----:B------:R2:W-:Y:S04]  /*2cce0*/  LDGSTS.E [R247+0x40600], desc[UR8][R8.64], P3 ;  /* 0x4060000008f77fae */ /* 0x0005e80009921848 */
[----:B------:R-:W-:Y:S04]  /*2ccf0*/  LDGSTS.E [R247+0x40a00], desc[UR8][R234.64], P3 ;  /* 0x40a00000eaf77fae */ /* 0x000fe80009921848 */
[----:B------:R-:W2:Y:S04]  /*2cd00*/  LDL.64 R232, [R1+0xda0] ;  /* 0x000da00001e87983 */ /* 0x000ea80000100a00 */
[----:B---3--:R-:W-:Y:S04]  /*2cd10*/  LDGSTS.E [R247+0x40e00], desc[UR8][R238.64], P3 ;  /* 0x40e00000eef77fae */ /* 0x008fe80009921848 */
[----:B------:R-:W3:Y:S04]  /*2cd20*/  LDL.64 R234, [R1+0xd58] ;  /* 0x000d580001ea7983 */ /* 0x000ee80000100a00 */
[----:B------:R-:W-:Y:S04]  /*2cd30*/  LDGSTS.E [R247+0x41200], desc[UR8][R120.64], P3 ;  /* 0x4120000078f77fae */ /* 0x000fe80009921848 */
[----:B------:R-:W3:Y:S04]  /*2cd40*/  LDL.64 R238, [R1+0xd10] ;  /* 0x000d100001ee7983 */ /* 0x000ee80000100a00 */
[----:B------:R-:W-:Y:S04]  /*2cd50*/  LDGSTS.E [R247+0x41600], desc[UR8][R118.64], P3 ;  /* 0x4160000076f77fae */ /* 0x000fe80009921848 */
[----:B------:R-:W3:Y:S04]  /*2cd60*/  LDL.64 R118, [R1+0xc88] ;  /* 0x000c880001767983 */ /* 0x000ee80000100a00 */
[----:B----4-:R-:W-:Y:S04]  /*2cd70*/  LDGSTS.E [R247+0x41a00], desc[UR8][R116.64], P3 ;  /* 0x41a0000074f77fae */ /* 0x010fe80009921848 */
[----:B------:R-:W-:Y:S04]  /*2cd80*/  LDGSTS.E [R247+0x41e00], desc[UR8][R114.64], P3 ;  /* 0x41e0000072f77fae */ /* 0x000fe80009921848 */
[----:B------:R-:W-:Y:S04]  /*2cd90*/  LDGSTS.E [R247+0x42200], desc[UR8][R108.64], P3 ;  /* 0x422000006cf77fae */ /* 0x000fe80009921848 */
[----:B------:R-:W-:Y:S04]  /*2cda0*/  LDGSTS.E [R247+0x42600], desc[UR8][R216.64], P3 ;  /* 0x42600000d8f77fae */ /* 0x000fe80009921848 */
[----:B------:R4:W-:Y:S04]  /*2cdb0*/  LDGSTS.E [R247+0x42a00], desc[UR8][R122.64], P3 ;  /* 0x42a000007af77fae */ /* 0x0009e80009921848 */
[----:B------:R-:W-:Y:S04]  /*2cdc0*/  STL.64 [R1+0x1038], R246 ;  /* 0x001038f601007387 */ /* 0x000fe80000100a00 */
[----:B------:R-:W-:Y:S04]  /*2cdd0*/  LDGSTS.E [R247+0x42e00], desc[UR8][R138.64], P3 ;  /* 0x42e000008af77fae */ /* 0x000fe80009921848 */
[----:B------:R-:W3:Y:S01]  /*2cde0*/  LDL.64 R116, [R1+0xf00] ;  /* 0x000f000001747983 */ /* 0x000ee20000100a00 */
[----:B--2---:R-:W-:Y:S01]  /*2cdf0*/  IMAD.WIDE R8, R250, 0x4, R100 ;  /* 0x00000004fa087825 */ /* 0x004fe200078e0264 */
[----:B------:R-:W-:Y:S01]  /*2ce00*/  IADD3 R44, R4, 0x100000, RZ ;  /* 0x00100000042c7810 */ /* 0x000fe20007ffe0ff */
[----:B------:R-:W2:Y:S01]  /*2ce10*/  LDC R101, c[0x0][0x230] ;  /* 0x00008c00ff657b82 */ /* 0x000ea20000000800 */
[----:B------:R1:W-:Y:S04]  /*2ce20*/  LDGSTS.E [R247+0x43200], desc[UR8][R154.64], P3 ;  /* 0x432000009af77fae */ /* 0x0003e80009921848 */
[----:B------:R-:W2:Y:S03]  /*2ce30*/  LDL.64 R114, [R1+0xeb8] ;  /* 0x000eb80001727983 */ /* 0x000ea60000100a00 */
[----:B----4-:R-:W4:Y:S01]  /*2ce40*/  LDC R122, c[0x0][0x230] ;  /* 0x00008c00ff7a7b82 */ /* 0x010f220000000800 */
[----:B------:R-:W-:Y:S04]  /*2ce50*/  LDGSTS.E [R247+0x43600], desc[UR8][R106.64], P3 ;  /* 0x436000006af77fae */ /* 0x000fe80009921848 */
[----:B------:R-:W4:Y:S03]  /*2ce60*/  LDL.64 R108, [R1+0xe70] ;  /* 0x000e7000016c7983 */ /* 0x000f260000100a00 */
[----:B------:R-:W3:Y:S01]  /*2ce70*/  LDC R123, c[0x0][0x230] ;  /* 0x00008c00ff7b7b82 */ /* 0x000ee20000000800 */
[----:B------:R-:W-:Y:S04]  /*2ce80*/  LDGSTS.E [R247+0x43a00], desc[UR8][R104.64], P3 ;  /* 0x43a0000068f77fae */ /* 0x000fe80009921848 */
[----:B------:R-:W4:Y:S04]  /*2ce90*/  LDL.64 R106, [R1+0xe28] ;  /* 0x000e2800016a7983 */ /* 0x000f280000100a00 */
[----:B------:R-:W4:Y:S01]  /*2cea0*/  LDL.64 R216, [R1+0xd50] ;  /* 0x000d500001d87983 */ /* 0x000f220000100a00 */
[----:B------:R-:W-:Y:S01]  /*2ceb0*/  IADD3 R100, R2, 0x100000, RZ ;  /* 0x0010000002647810 */ /* 0x000fe20007ffe0ff */
[----:B-1----:R-:W1:Y:S02]  /*2cec0*/  LDC R155, c[0x0][0x230] ;  /* 0x00008c00ff9b7b82 */ /* 0x002e640000000800 */
[----:B------:R-:W-:Y:S04]  /*2ced0*/  LDGSTS.E [R247+0x43e00], desc[UR8][R102.64], P3 ;  /* 0x43e0000066f77fae */ /* 0x000fe80009921848 */
[----:B------:R-:W4:Y:S04]  /*2cee0*/  LDL.64 R104, [R1+0xde0] ;  /* 0x000de00001687983 */ /* 0x000f280000100a00 */
[----:B------:R-:W4:Y:S04]  /*2cef0*/  LDL.64 R102, [R1+0xd98] ;  /* 0x000d980001667983 */ /* 0x000f280000100a00 */
[----:B------:R-:W-:Y:S04]  /*2cf00*/  LDGSTS.E [R248+0x40280], desc[UR8][R218.64], P3 ;  /* 0x40280000daf87fae */ /* 0x000fe80009921848 */
[----:B------:R1:W-:Y:S04]  /*2cf10*/  LDGSTS.E [R248+0x40680], desc[UR8][R6.64], P3 ;  /* 0x4068000006f87fae */ /* 0x0003e80009921848 */
[----:B------:R-:W4:Y:S04]  /*2cf20*/  LDL.64 R218, [R1+0xd08] ;  /* 0x000d080001da7983 */ /* 0x000f280000100a00 */
[----:B------:R-:W-:Y:S04]  /*2cf30*/  LDGSTS.E [R248+0x40a80], desc[UR8][R226.64], P3 ;  /* 0x40a80000e2f87fae */ /* 0x000fe80009921848 */
[----:B------:R-:W-:Y:S04]  /*2cf40*/  LDGSTS.E [R248+0x40e80], desc[UR8][R228.64], P3 ;  /* 0x40e80000e4f87fae */ /* 0x000fe80009921848 */
[----:B------:R-:W-:Y:S04]  /*2cf50*/  LDGSTS.E [R248+0x41280], desc[UR8][R230.64], P3 ;  /* 0x41280000e6f87fae */ /* 0x000fe80009921848 */
[----:B------:R1:W-:Y:S04]  /*2cf60*/  STL.64 [R1+0x1058], R6 ;  /* 0x0010580601007387 */ /* 0x0003e80000100a00 */
[----:B------:R-:W4:Y:S04]  /*2cf70*/  LDL.64 R226, [R1+0xeb0] ;  /* 0x000eb00001e27983 */ /* 0x000f280000100a00 */
[----:B------:R-:W4:Y:S04]  /*2cf80*/  LDL.64 R228, [R1+0xe68] ;  /* 0x000e680001e47983 */ /* 0x000f280000100a00 */
[----:B------:R-:W4:Y:S04]  /*2cf90*/  LDL.64 R230, [R1+0xe20] ;  /* 0x000e200001e67983 */ /* 0x000f280000100a00 */
[----:B------:R-:W-:Y:S04]  /*2cfa0*/  LDGSTS.E [R248+0x41680], desc[UR8][R232.64], P3 ;  /* 0x41680000e8f87fae */ /* 0x000fe80009921848 */
[----:B---3--:R-:W-:Y:S04]  /*2cfb0*/  LDGSTS.E [R248+0x41a80], desc[UR8][R234.64], P3 ;  /* 0x41a80000eaf87fae */ /* 0x008fe80009921848 */
[----:B------:R-:W3:Y:S04]  /*2cfc0*/  LDL.64 R232, [R1+0xdd8] ;  /* 0x000dd80001e87983 */ /* 0x000ee80000100a00 */
[----:B------:R-:W-:Y:S04]  /*2cfd0*/  LDGSTS.E [R248+0x41e80], desc[UR8][R238.64], P3 ;  /* 0x41e80000eef87fae */ /* 0x000fe80009921848 */
[----:B------:R-:W-:Y:S04]  /*2cfe0*/  LDGSTS.E [R248+0x42280], desc[UR8][R224.64], P3 ;  /* 0x42280000e0f87fae */ /* 0x000fe80009921848 */
[----:B------:R-:W3:Y:S04]  /*2cff0*/  LDL.64 R234, [R1+0xd90] ;  /* 0x000d900001ea7983 */ /* 0x000ee80000100a00 */
[----:B------:R-:W3:Y:S04]  /*2d000*/  LDL.64 R238, [R1+0xd48] ;  /* 0x000d480001ee7983 */ /* 0x000ee80000100a00 */
[----:B------:R-:W3:Y:S04]  /*2d010*/  LDL.64 R224, [R1+0xef8] ;  /* 0x000ef80001e07983 */ /* 0x000ee80000100a00 */
[----:B------:R-:W-:Y:S04]  /*2d020*/  LDGSTS.E [R248+0x42680], desc[UR8][R118.64], P3 ;  /* 0x4268000076f87fae */ /* 0x000fe80009921848 */
[----:B------:R1:W-:Y:S04]  /*2d030*/  LDGSTS.E [R248+0x42a80], desc[UR8][R124.64], P3 ;  /* 0x42a800007cf87fae */ /* 0x0003e80009921848 */
[----:B------:R-:W-:Y:S04]  /*2d040*/  LDGSTS.E [R248+0x42e80], desc[UR8][R140.64], P3 ;  /* 0x42e800008cf87fae */ /* 0x000fe80009921848 */
[----:B------:R2:W-:Y:S04]  /*2d050*/  LDGSTS.E [R248+0x43280], desc[UR8][R156.64], P3 ;  /* 0x432800009cf87fae */ /* 0x0005e80009921848 */
[----:B------:R-:W-:Y:S01]  /*2d060*/  LDGSTS.E [R248+0x43680], desc[UR8][R172.64], P3 ;  /* 0x43680000acf87fae */ /* 0x000fe20009921848 */
[C---:B-1----:R-:W-:Y:S01]  /*2d070*/  IMAD.WIDE R6, R250.reuse, 0x4, R98 ;  /* 0x00000004fa067825 */ /* 0x042fe200078e0262 */
[----:B------:R-:W1:Y:S02]  /*2d080*/  LDC R124, c[0x0][0x230] ;  /* 0x00008c00ff7c7b82 */ /* 0x000e640000000800 */
[----:B------:R-:W-:Y:S04]  /*2d090*/  LDGSTS.E [R248+0x43a80], desc[UR8][R188.64], P3 ;  /* 0x43a80000bcf87fae */ /* 0x000fe80009921848 */
[----:B------:R1:W-:Y:S01]  /*2d0a0*/  LDGSTS.E [R248+0x43e80], desc[UR8][R204.64], P3 ;  /* 0x43e80000ccf87fae */ /* 0x0003e20009921848 */
[----:B------:R-:W-:Y:S01]  /*2d0b0*/  IMAD.WIDE R246, R250, 0x4, R48 ;  /* 0x00000004faf67825 */ /* 0x000fe200078e0230 */
[----:B------:R-:W3:Y:S02]  /*2d0c0*/  LDC R125, c[0x0][0x230] ;  /* 0x00008c00ff7d7b82 */ /* 0x000ee40000000800 */
[----:B------:R-:W-:Y:S04]  /*2d0d0*/  LDGSTS.E [R249+0x40300], desc[UR8][R116.64], P3 ;  /* 0x4030000074f97fae */ /* 0x000fe80009921848 */
[----:B------:R1:W-:Y:S01]  /*2d0e0*/  STL.64 [R1+0x1030], R248 ;  /* 0x001030f801007387 */ /* 0x0003e20000100a00 */
[----:B------:R-:W-:Y:S01]  /*2d0f0*/  VIADD R123, R123, 0xfffffd69 ;  /* 0xfffffd697b7b7836 */ /* 0x000fe20000000000 */
[----:B--2---:R-:W2:Y:S02]  /*2d100*/  LDC R156, c[0x0][0x230] ;  /* 0x00008c00ff9c7b82 */ /* 0x004ea40000000800 */
[----:B------:R-:W-:Y:S06]  /*2d110*/  LDGSTS.E [R249+0x40700], desc[UR8][R114.64], P3 ;  /* 0x4070000072f97fae */ /* 0x000fec0009921848 */
[----:B------:R-:W3:Y:S01]  /*2d120*/  LDC R157, c[0x0][0x230] ;  /* 0x00008c00ff9d7b82 */ /* 0x000ee20000000800 */
[----:B----4-:R-:W-:Y:S01]  /*2d130*/  LDGSTS.E [R249+0x40b00], desc[UR8][R108.64], P3 ;  /* 0x40b000006cf97fae */ /* 0x010fe20009921848 */
[----:B------:R-:W-:-:S02]  /*2d140*/  IADD3 R48, R2, 0x100000, RZ ;  /* 0x0010000002307810 */ /* 0x000fc40007ffe0ff */
[----:B-1----:R-:W-:Y:S02]  /*2d150*/  IADD3 R124, R124, -0x296, RZ ;  /* 0xfffffd6a7c7c7810 */ /* 0x002fe40007ffe0ff */
[----:B------:R-:W-:Y:S01]  /*2d160*/  IADD3 R155, R155, -0x29a, RZ ;  /* 0xfffffd669b9b7810 */ /* 0x000fe20007ffe0ff */
[----:B------:R-:W-:Y:S01]  /*2d170*/  VIADD R154, R241, 0x100000 ;  /* 0x00100000f19a7836 */ /* 0x000fe20000000000 */
[----:B------:R-:W-:Y:S01]  /*2d180*/  IADD3 R183, R183, -0x2fc, RZ ;  /* 0xfffffd04b7b77810 */ /* 0x000fe20007ffe0ff */
[----:B------:R-:W-:Y:S01]  /*2d190*/  LDGSTS.E [R249+0x40f00], desc[UR8][R106.64], P3 ;  /* 0x40f000006af97fae */ /* 0x000fe20009921848 */
[----:B------:R-:W-:Y:S01]  /*2d1a0*/  VIADD R184, R184, 0xfffffd63 ;  /* 0xfffffd63b8b87836 */ /* 0x000fe20000000000 */
[C---:B------:R-:W-:Y:S01]  /*2d1b0*/  IADD3 R186, R242.reuse, 0x100000, RZ ;  /* 0x00100000f2ba7810 */ /* 0x040fe20007ffe0ff */
[----:B------:R-:W-:Y:S02]  /*2d1c0*/  VIADD R185, R242, 0x100000 ;  /* 0x00100000f2b97836 */ /* 0x000fe40000000000 */
[----:B------:R-:W-:Y:S01]  /*2d1d0*/  VIADD R187, R187, 0xfffffd62 ;  /* 0xfffffd62bbbb7836 */ /* 0x000fe20000000000 */
[C---:B------:R-:W-:Y:S01]  /*2d1e0*/  IADD3 R251, R243.reuse, 0x100000, RZ ;  /* 0x00100000f3fb7810 */ /* 0x040fe20007ffe0ff */
[----:B------:R-:W-:Y:S01]  /*2d1f0*/  VIADD R240, R243, 0x100000 ;  /* 0x00100000f3f07836 */ /* 0x000fe20000000000 */
[----:B------:R-:W1:Y:S01]  /*2d200*/  LDC R248, c[0x0][0x230] ;  /* 0x00008c00fff87b82 */ /* 0x000e620000000800 */
[----:B------:R4:W-:Y:S04]  /*2d210*/  LDGSTS.E [R249+0x41300], desc[UR8][R104.64], P3 ;  /* 0x4130000068f97fae */ /* 0x0009e80009921848 */
[----:B------:R2:W-:Y:S04]  /*2d220*/  LDGSTS.E [R249+0x41700], desc[UR8][R102.64], P3 ;  /* 0x4170000066f97fae */ /* 0x0005e80009921848 */
[----:B------:R-:W-:Y:S01]  /*2d230*/  LDGSTS.E [R249+0x41b00], desc[UR8][R216.64], P3 ;  /* 0x41b00000d8f97fae */ /* 0x000fe20009921848 */
[----:B----4-:R-:W4:Y:S08]  /*2d240*/  LDC R105, c[0x0][0x230] ;  /* 0x00008c00ff697b82 */ /* 0x010f300000000800 */
[----:B------:R-:W1:Y:S01]  /*2d250*/  LDC R104, c[0x0][0x230] ;  /* 0x00008c00ff687b82 */ /* 0x000e620000000800 */
[----:B------:R-:W-:Y:S04]  /*2d260*/  LDGSTS.E [R249+0x41f00], desc[UR8][R218.64], P3 ;  /* 0x41f00000daf97fae */ /* 0x000fe80009921848 */
[----:B------:R-:W-:Y:S04]  /*2d270*/  LDGSTS.E [R249+0x42300], desc[UR8][R222.64], P3 ;  /* 0x42300000def97fae */ /* 0x000fe80009921848 */
[----:B------:R-:W-:Y:S04]  /*2d280*/  LDGSTS.E [R249+0x42700], desc[UR8][R110.64], P3 ;  /* 0x427000006ef97fae */ /* 0x000fe80009921848 */
[----:B------:R2:W-:Y:S04]  /*2d290*/  LDGSTS.E [R249+0x42b00], desc[UR8][R126.64], P3 ;  /* 0x42b000007ef97fae */ /* 0x0005e80009921848 */
[----:B------:R-:W-:Y:S04]  /*2d2a0*/  LDGSTS.E [R249+0x42f00], desc[UR8][R142.64], P3 ;  /* 0x42f000008ef97fae */ /* 0x000fe80009921848 */
[----:B------:R4:W-:Y:S04]  /*2d2b0*/  LDGSTS.E [R249+0x43300], desc[UR8][R158.64], P3 ;  /* 0x433000009ef97fae */ /* 0x0009e80009921848 */
[----:B------:R-:W-:Y:S01]  /*2d2c0*/  LDGSTS.E [R249+0x43700], desc[UR8][R174.64], P3 ;  /* 0x43700000aef97fae */ /* 0x000fe20009921848 */
[C---:B--2---:R-:W-:Y:S01]  /*2d2d0*/  IADD3 R103, R2.reuse, 0x100000, RZ ;  /* 0x0010000002677810 */ /* 0x044fe20007ffe0ff */
[----:B------:R-:W-:Y:S01]  /*2d2e0*/  VIADD R102, R2, 0x100000 ;  /* 0x0010000002667836 */ /* 0x000fe20000000000 */
[----:B------:R-:W2:Y:S01]  /*2d2f0*/  LDC R126, c[0x0][0x230] ;  /* 0x00008c00ff7e7b82 */ /* 0x000ea20000000800 */
[----:B------:R1:W-:Y:S04]  /*2d300*/  LDGSTS.E [R249+0x43b00], desc[UR8][R190.64], P3 ;  /* 0x43b00000bef97fae */ /* 0x0003e80009921848 */
[----:B------:R1:W-:Y:S01]  /*2d310*/  LDGSTS.E [R249+0x43f00], desc[UR8][R206.64], P3 ;  /* 0x43f00000cef97fae */ /* 0x0003e20009921848 */
[----:B------:R-:W-:-:S02]  /*2d320*/  IMAD.WIDE R106, R250, 0x4, R96 ;  /* 0x00000004fa6a7825 */ /* 0x000fc400078e0260 */
[----:B------:R-:W2:Y:S01]  /*2d330*/  LDC R97, c[0x0][0x230] ;  /* 0x00008c00ff617b82 */ /* 0x000ea20000000800 */
[----:B------:R2:W-:Y:S04]  /*2d340*/  STL.64 [R1+0x520], R8 ;  /* 0x0005200801007387 */ /* 0x0005e80000100a00 */
[----:B------:R2:W-:Y:S01]  /*2d350*/  STL.64 [R1+0x510], R6 ;  /* 0x0005100601007387 */ /* 0x0005e20000100a00 */
[----:B------:R-:W-:Y:S02]  /*2d360*/  VIADD R96, R2, 0x100000 ;  /* 0x0010000002607836 */ /* 0x000fe40000000000 */
[----:B------:R-:W2:Y:S01]  /*2d370*/  LDC R127, c[0x0][0x230] ;  /* 0x00008c00ff7f7b82 */ /* 0x000ea20000000800 */
[----:B------:R-:W-:Y:S04]  /*2d380*/  STL.64 [R1+0x508], R106 ;  /* 0x0005086a01007387 */ /* 0x000fe80000100a00 */
[----:B------:R2:W-:Y:S03]  /*2d390*/  STL.64 [R1+0x4e8], R94 ;  /* 0x0004e85e01007387 */ /* 0x0005e60000100a00 */
[----:B----4-:R-:W4:Y:S01]  /*2d3a0*/  LDC R158, c[0x0][0x230] ;  /* 0x00008c00ff9e7b82 */ /* 0x010f220000000800 */
[----:B------:R-:W-:-:S07]  /*2d3b0*/  VIADD R156, R156, 0xfffffd67 ;  /* 0xfffffd679c9c7836 */ /* 0x000fce0000000000 */
[----:B------:R-:W4:Y:S08]  /*2d3c0*/  LDC R159, c[0x0][0x230] ;  /* 0x00008c00ff9f7b82 */ /* 0x000f300000000800 */
[----:B-1----:R-:W1:Y:S08]  /*2d3d0*/  LDC R190, c[0x0][0x230] ;  /* 0x00008c00ffbe7b82 */ /* 0x002e700000000800 */
[----:B------:R-:W1:Y:S08]  /*2d3e0*/  LDC R191, c[0x0][0x230] ;  /* 0x00008c00ffbf7b82 */ /* 0x000e700000000800 */
[----:B------:R-:W1:Y:S01]  /*2d3f0*/  LDC R249, c[0x0][0x230] ;  /* 0x00008c00fff97b82 */ /* 0x000e620000000800 */
[----:B---3--:R-:W-:Y:S04]  /*2d400*/  LDGSTS.E [R0+0x40380], desc[UR8][R224.64], P3 ;  /* 0x40380000e0007fae */ /* 0x008fe80009921848 */
[----:B------:R-:W-:Y:S04]  /*2d410*/  LDGSTS.E [R0+0x40780], desc[UR8][R226.64], P3 ;  /* 0x40780000e2007fae */ /* 0x000fe80009921848 */
[----:B------:R-:W-:Y:S04]  /*2d420*/  LDGSTS.E [R0+0x40b80], desc[UR8][R228.64], P3 ;  /* 0x40b80000e4007fae */ /* 0x000fe80009921848 */
[----:B------:R-:W-:Y:S04]  /*2d430*/  LDGSTS.E [R0+0x40f80], desc[UR8][R230.64], P3 ;  /* 0x40f80000e6007fae */ /* 0x000fe80009921848 */
[----:B------:R-:W-:Y:S04]  /*2d440*/  LDGSTS.E [R0+0x41380], desc[UR8][R232.64], P3 ;  /* 0x41380000e8007fae */ /* 0x000fe80009921848 */
[----:B------:R-:W-:Y:S04]  /*2d450*/  LDGSTS.E [R0+0x41780], desc[UR8][R234.64], P3 ;  /* 0x41780000ea007fae */ /* 0x000fe80009921848 */
[----:B------:R3:W-:Y:S04]  /*2d460*/  LDGSTS.E [R0+0x41b80], desc[UR8][R238.64], P3 ;  /* 0x41b80000ee007fae */ /* 0x0007e80009921848 */
[----:B------:R2:W-:Y:S04]  /*2d470*/  LDGSTS.E [R0+0x41f80], desc[UR8][R236.64], P3 ;  /* 0x41f80000ec007fae */ /* 0x0005e80009921848 */
[----:B------:R-:W-:Y:S01]  /*2d480*/  LDGSTS.E [R0+0x42380], desc[UR8][R220.64], P3 ;  /* 0x42380000dc007fae */ /* 0x000fe20009921848 */
[----:B---3--:R-:W3:Y:S03]  /*2d490*/  LDC R239, c[0x0][0x230] ;  /* 0x00008c00ffef7b82 */ /* 0x008ee60000000800 */
[----:B------:R-:W-:Y:S04]  /*2d4a0*/  LDGSTS.E [R0+0x42780], desc[UR8][R112.64], P3 ;  /* 0x4278000070007fae */ /* 0x000fe80009921848 */
[----:B------:R-:W-:Y:S04]  /*2d4b0*/  LDGSTS.E [R0+0x42b80], desc[UR8][R128.64], P3 ;  /* 0x42b8000080007fae */ /* 0x000fe80009921848 */
[----:B------:R-:W-:Y:S04]  /*2d4c0*/  LDGSTS.E [R0+0x42f80], desc[UR8][R144.64], P3 ;  /* 0x42f8000090007fae */ /* 0x000fe80009921848 */
[----:B------:R-:W-:Y:S04]  /*2d4d0*/  LDGSTS.E [R0+0x43380], desc[UR8][R160.64], P3 ;  /* 0x43380000a0007fae */ /* 0x000fe80009921848 */
[----:B------:R-:W-:Y:S04]  /*2d4e0*/  LDGSTS.E [R0+0x43780], desc[UR8][R176.64], P3 ;  /* 0x43780000b0007fae */ /* 0x000fe80009921848 */
[----:B------:R-:W-:Y:S04]  /*2d4f0*/  LDGSTS.E [R0+0x43b80], desc[UR8][R192.64], P3 ;  /* 0x43b80000c0007fae */ /* 0x000fe80009921848 */
[----:B------:R4:W-:Y:S04]  /*2d500*/  LDGSTS.E [R0+0x43f80], desc[UR8][R208.64], P3 ;  /* 0x43f80000d0007fae */ /* 0x0009e80009921848 */
[----:B------:R-:W0:Y:S01]  /*2d510*/  LDGDEPBAR ;  /* 0x00000000000079af */ /* 0x000e220000000000 */
[----:B---3--:R-:W-:Y:S01]  /*2d520*/  IADD3 R238, R239, -0x283, RZ ;  /* 0xfffffd7defee7810 */ /* 0x008fe20007ffe0ff */
[----:B--2---:R-:W-:Y:S01]  /*2d530*/  VIADD R237, R2, 0x100000 ;  /* 0x0010000002ed7836 */ /* 0x004fe20000000000 */
[----:B------:R-:W-:Y:S02]  /*2d540*/  BAR.SYNC.DEFER_BLOCKING 0x0 ;  /* 0x0000000000007b1d */ /* 0x000fe40000010000 */
[----:B------:R-:W-:Y:S01]  /*2d550*/  ISETP.GE.U32.AND P3, PT, R238, 0x7ffffcfe, PT ;  /* 0x7ffffcfeee00780c */ /* 0x000fe20003f66070 */
[----:B------:R-:W-:-:S05]  /*2d560*/  VIADD R239, R2, 0x100000 ;  /* 0x0010000002ef7836 */ /* 0x000fca0000000000 */
[----:B------:R-:W2:Y:S01]  /*2d570*/  LDC R238, c[0x0][0x230] ;  /* 0x00008c00ffee7b82 */ /* 0x000ea20000000800 */
[----:B------:R-:W-:-:S07]  /*2d580*/  IADD3 R97, R97, -0x2d3, RZ ;  /* 0xfffffd2d61617810 */ /* 0x000fce0007ffe0ff */
[----:B----4-:R-:W3:Y:S08]  /*2d590*/  LDC R208, c[0x0][0x230] ;  /* 0x00008c00ffd07b82 */ /* 0x010ef00000000800 */
[----:B------:R-:W4:Y:S01]  /*2d5a0*/  LDC R209, c[0x0][0x230] ;  /* 0x00008c00ffd17b82 */ /* 0x000f220000000800 */
[----:B------:R-:W-:Y:S01]  /*2d5b0*/  @!PT LDS RZ, [RZ] ;  /* 0x00000000fffff984 */ /* 0x000fe20000000800 */
[----:B------:R-:W-:Y:S01]  /*2d5c0*/  @!PT LDS RZ, [RZ] ;  /* 0x00000000fffff984 */ /* 0x000fe20000000800 */
[----:B------:R-:W-:Y:S01]  /*2d5d0*/  @!PT LDS RZ, [RZ] ;  /* 0x00000000fffff984 */ /* 0x000fe20000000800 */
[----:B------:R-:W-:Y:S04]  /*2d5e0*/  LDGSTS.E [R237+-0x60000], desc[UR8][R210.64], !P0 ;  /* 0xa0000000d2ed7fae */ /* 0x000fe8000c121848 */
[----:B------:R1:W-:Y:S01]  /*2d5f0*/  LDGSTS.E [R239+-0x5c000], desc[UR8][R212.64], !P0 ;  /* 0xa4000000d4ef7fae */ /* 0x0003e2000c121848 */
[----:B--2---:R-:W-:-:S03]  /*2d600*/  IADD3 R99, R238, -0x284, RZ ;  /* 0xfffffd7cee637810 */ /* 0x004fc60007ffe0ff */
[----:B------:R-:W-:Y:S01]  /*2d610*/  LDGSTS.E [R252+-0x5fffc], desc[UR8][R214.64], !P2 ;  /* 0xa0004000d6fc7fae */ /* 0x000fe2000d121848 */
[----:B-1----:R-:W1:Y:S01]  /*2d620*/  LDC R239, c[0x0][0x230] ;  /* 0x00008c00ffef7b82 */ /* 0x002e620000000800 */
[----:B------:R-:W-:Y:S02]  /*2d630*/  ISETP.GE.U32.AND P0, PT, R99, 0x7ffffcfd, PT ;  /* 0x7ffffcfd6300780c */ /* 0x000fe40003f06070 */
[----:B------:R2:W-:Y:S01]  /*2d640*/  LDGSTS.E [R103+-0x5bffc], desc[UR8][R8.64], !P2 ;  /* 0xa400400008677fae */ /* 0x0005e2000d121848 */
[----:B------:R-:W-:-:S03]  /*2d650*/  VIADD R99, R2, 0x100000 ;  /* 0x0010000002637836 */ /* 0x000fc60000000000 */
[----:B------:R3:W-:Y:S04]  /*2d660*/  LDGSTS.E [R102+-0x5fff8], desc[UR8][R6.64], !P3 ;  /* 0xa000800006667fae */ /* 0x0007e8000d921848 */
[----:B------:R-:W-:Y:S01]  /*2d670*/  LDGSTS.E [R100+-0x5bff8], desc[UR8][R106.64], !P3 ;  /* 0xa40080006a647fae */ /* 0x000fe2000d921848 */
[----:B--2---:R-:W-:-:S03]  /*2d680*/  IMAD.WIDE R8, R250, 0x4, R92 ;  /* 0x00000004fa087825 */ /* 0x004fc600078e025c */
[----:B------:R2:W-:Y:S01]  /*2d690*/  LDGSTS.E [R99+-0x5fff4], desc[UR8][R94.64], !P0 ;  /* 0xa000c0005e637fae */ /* 0x0005e2000c121848 */
[----:B------:R-:W4:Y:S01]  /*2d6a0*/  LDC R103, c[0x0][0x230] ;  /* 0x00008c00ff677b82 */ /* 0x000f220000000800 */
[----:B-1----:R-:W-:-:S07]  /*2d6b0*/  VIADD R98, R239, 0xfffffd5f ;  /* 0xfffffd5fef627836 */ /* 0x002fce0000000000 */
[----:B---3--:R-:W1:Y:S01]  /*2d6c0*/  LDC R102, c[0x0][0x230] ;  /* 0x00008c00ff667b82 */ /* 0x008e620000000800 */
[----:B------:R-:W-:Y:S01]  /*2d6d0*/  IMAD.WIDE R6, R250, 0x4, R90 ;  /* 0x00000004fa067825 */ /* 0x000fe200078e025a */
[----:B------:R-:W-:Y:S02]  /*2d6e0*/  ISETP.GE.U32.AND P2, PT, R98, 0x7ffffce0, PT ;  /* 0x7ffffce06200780c */ /* 0x000fe40003f46070 */
[----:B------:R-:W-:Y:S02]  /*2d6f0*/  IADD3 R98, R2, 0x100000, RZ ;  /* 0x0010000002627810 */ /* 0x000fe40007ffe0ff */
[----:B------:R-:W-:Y:S01]  /*2d700*/  IADD3 R90, R105, -0x2a2, RZ ;  /* 0xfffffd5e695a7810 */ /* 0x000fe20007ffe0ff */
[----:B------:R-:W-:Y:S01]  /*2d710*/  VIADD R93, R104, 0xfffffd5d ;  /* 0xfffffd5d685d7836 */ /* 0x000fe20000000000 */
[----:B------:R3:W-:Y:S01]  /*2d720*/  STL.64 [R1+0x4f8], R8 ;  /* 0x0004f80801007387 */ /* 0x0007e20000100a00 */
[----:B------:R-:W-:Y:S01]  /*2d730*/  IADD3 R92, R101, -0x2a4, RZ ;  /* 0xfffffd5c655c7810 */ /* 0x000fe20007ffe0ff */
[----:B--2---:R-:W2:Y:S02]  /*2d740*/  LDC R94, c[0x0][0x230] ;  /* 0x00008c00ff5e7b82 */ /* 0x004ea40000000800 */
[----:B------:R3:W-:Y:S01]  /*2d750*/  LDGSTS.E [R98+-0x5bff4], desc[UR8][R8.64], !P0 ;  /* 0xa400c00008627fae */ /* 0x0007e2000c121848 */
[----:B------:R-:W-:Y:S01]  /*2d760*/  ISETP.GE.U32.AND P0, PT, R90, 0x7ffffcdf, PT ;  /* 0x7ffffcdf5a00780c */ /* 0x000fe20003f06070 */
[C---:B------:R-:W-:Y:S01]  /*2d770*/  VIADD R91, R2.reuse, 0x100000 ;  /* 0x00100000025b7836 */ /* 0x040fe20000000000 */
[----:B------:R-:W-:Y:S01]  /*2d780*/  IADD3 R90, R2, 0x100000, RZ ;  /* 0x00100000025a7810 */ /* 0x000fe20007ffe0ff */
[----:B------:R4:W-:Y:S01]  /*2d790*/  STL.64 [R1+0x4d0], R6 ;  /* 0x0004d00601007387 */ /* 0x0009e20000100a00 */
[----:B------:R-:W-:Y:S01]  /*2d7a0*/  ISETP.GE.U32.AND P3, PT, R93, 0x7ffffcde, PT ;  /* 0x7ffffcde5d00780c */ /* 0x000fe20003f66070 */
[----:B------:R-:W2:Y:S02]  /*2d7b0*/  LDC R95, c[0x0][0x230] ;  /* 0x00008c00ff5f7b82 */ /* 0x000ea40000000800 */
[----:B------:R4:W-:Y:S01]  /*2d7c0*/  LDGSTS.E [R96+-0x58000], desc[UR8][R6.64], !P2 ;  /* 0xa800000006607fae */ /* 0x0009e2000d121848 */
[----:B---3--:R-:W-:-:S03]  /*2d7d0*/  IMAD.WIDE R8, R250, 0x4, R86 ;  /* 0x00000004fa087825 */ /* 0x008fc600078e0256 */
[----:B------:R-:W-:Y:S02]  /*2d7e0*/  LDGSTS.E [R91+-0x54000], desc[UR8][R88.64], !P2 ;  /* 0xac000000585b7fae */ /* 0x000fe4000d121848 */
[----:B------:R-:W3:Y:S01]  /*2d7f0*/  LDC R93, c[0x0][0x230] ;  /* 0x00008c00ff5d7b82 */ /* 0x000ee20000000800 */
[----:B------:R-:W-:Y:S01]  /*2d800*/  VIADD R86, R2, 0x100000 ;  /* 0x0010000002567836 */ /* 0x000fe20000000000 */
[----:B------:R-:W-:Y:S01]  /*2d810*/  LDGSTS.E [R90+-0x57ffc], desc[UR8][R8.64], !P0 ;  /* 0xa8004000085a7fae */ /* 0x000fe2000c121848 */
[----:B----4-:R-:W-:Y:S01]  /*2d820*/  IMAD.WIDE R6, R250, 0x4, R84 ;  /* 0x00000004fa067825 */ /* 0x010fe200078e0254 */
[----:B------:R-:W-:Y:S02]  /*2d830*/  ISETP.GE.U32.AND P2, PT, R92, 0x7ffffcdd, PT ;  /* 0x7ffffcdd5c00780c */ /* 0x000fe40003f46070 */
[----:B------:R-:W-:Y:S01]  /*2d840*/  STL.64 [R1+0x628], R88 ;  /* 0x0006285801007387 */ /* 0x000fe20000100a00 */
[C---:B------:R-:W-:Y:S01]  /*2d850*/  IADD3 R84, R2.reuse, 0x100000, RZ ;  /* 0x0010000002547810 */ /* 0x040fe20007ffe0ff */
[----:B------:R-:W-:Y:S01]  /*2d860*/  VIADD R85, R2, 0x100000 ;  /* 0x0010000002557836 */ /* 0x000fe20000000000 */
[----:B------:R-:W4:Y:S01]  /*2d870*/  LDC R92, c[0x0][0x230] ;  /* 0x00008c00ff5c7b82 */ /* 0x000f220000000800 */
[----:B------:R1:W-:Y:S04]  /*2d880*/  LDGSTS.E [R86+-0x53ffc], desc[UR8][R6.64], !P0 ;  /* 0xac00400006567fae */ /* 0x0003e8000c121848 */
[----:B------:R1:W-:Y:S03]  /*2d890*/  STL.64 [R1+0x4b8], R8 ;  /* 0x0004b80801007387 */ /* 0x0003e60000100a00 */
[----:B------:R-:W3:Y:S01]  /*2d8a0*/  LDC R96, c[0x0][0x230] ;  /* 0x00008c00ff607b82 */ /* 0x000ee20000000800 */
[----:B-1----:R-:W-:Y:S01]  /*2d8b0*/  IADD3 R86, R102, -0x2c1, RZ ;  /* 0xfffffd3f66567810 */ /* 0x002fe20007ffe0ff */
[----:B------:R1:W-:Y:S06]  /*2d8c0*/  STL.64 [R1+0x618], R6 ;  /* 0x0006180601007387 */ /* 0x0003ec0000100a00 */
[----:B------:R-:W3:Y:S01]  /*2d8d0*/  LDC R98, c[0x0][0x230] ;  /* 0x00008c00ff627b82 */ /* 0x000ee20000000800 */
[----:B------:R-:W-:Y:S01]  /*2d8e0*/  IMAD.WIDE R8, R250, 0x4, R80 ;  /* 0x00000004fa087825 */ /* 0x000fe200078e0250 */
[----:B------:R-:W-:Y:S01]  /*2d8f0*/  ISETP.GE.U32.AND P0, PT, R86, 0x7ffffcc0, PT ;  /* 0x7ffffcc05600780c */ /* 0x000fe20003f06070 */
[----:B------:R2:W-:Y:S02]  /*2d900*/  LDGSTS.E [R85+-0x57ff8], desc[UR8][R82.64], !P3 ;  /* 0xa800800052557fae */ /* 0x0005e4000d921848 */
[----:B------:R-:W-:-:S02]  /*2d910*/  VIADD R80, R2, 0x100000 ;  /* 0x0010000002507836 */ /* 0x000fc40000000000 */
[----:B------:R-:W-:Y:S01]  /*2d920*/  STL.64 [R1+0x498], R82 ;  /* 0x0004985201007387 */ /* 0x000fe20000100a00 */
[----:B------:R-:W4:Y:S01]  /*2d930*/  LDC R81, c[0x0][0x230] ;  /* 0x00008c00ff517b82 */ /* 0x000f220000000800 */
[----:B-1----:R-:W-:Y:S02]  /*2d940*/  IMAD.WIDE R6, R250, 0x4, R78 ;  /* 0x00000004fa067825 */ /* 0x002fe400078e024e */
[----:B------:R1:W-:Y:S01]  /*2d950*/  STL.64 [R1+0x5f0], R8 ;  /* 0x0005f00801007387 */ /* 0x0003e20000100a00 */
[----:B------:R-:W-:-:S03]  /*2d960*/  IADD3 R79, R2, 0x100000, RZ ;  /* 0x00100000024f7810 */ /* 0x000fc60007ffe0ff */
[----:B------:R1:W-:Y:S01]  /*2d970*/  LDGSTS.E [R84+-0x53ff8], desc[UR8][R8.64], !P3 ;  /* 0xac00800008547fae */ /* 0x0003e2000d921848 */
[----:B------:R-:W-:Y:S01]  /*2d980*/  VIADD R78, R2, 0x100000 ;  /* 0x00100000024e7836 */ /* 0x000fe20000000000 */
[----:B--2---:R-:W2:Y:S02]  /*2d990*/  LDC R85, c[0x0][0x230] ;  /* 0x00008c00ff557b82 */ /* 0x004ea40000000800 */
[----:B------:R1:W-:Y:S04]  /*2d9a0*/  STL.64 [R1+0x488], R6 ;  /* 0x0004880601007387 */ /* 0x0003e80000100a00 */
[----:B------:R1:W-:Y:S02]  /*2d9b0*/  LDGSTS.E [R80+-0x57ff4], desc[UR8][R6.64], !P2 ;  /* 0xa800c00006507fae */ /* 0x0003e4000d121848 */
[C---:B-1----:R-:W-:Y:S01]  /*2d9c0*/  IMAD.WIDE R8, R250.reuse, 0x4, R76 ;  /* 0x00000004fa087825 */ /* 0x042fe200078e024c */
[----:B------:R-:W1:Y:S04]  /*2d9d0*/  LDC R84, c[0x0][0x230] ;  /* 0x00008c00ff547b82 */ /* 0x000e680000000800 */
[----:B------:R3:W-:Y:S01]  /*2d9e0*/  LDGSTS.E [R79+-0x53ff4], desc[UR8][R8.64], !P2 ;  /* 0xac00c000084f7fae */ /* 0x0007e2000d121848 */
[----:B------:R-:W-:-:S03]  /*2d9f0*/  IMAD.WIDE R6, R250, 0x4, R74 ;  /* 0x00000004fa067825 */ /* 0x000fc600078e024a */
[----:B------:R-:W1:Y:S01]  /*2da00*/  LDC R77, c[0x0][0x230] ;  /* 0x00008c00ff4d7b82 */ /* 0x000e620000000800 */
[----:B------:R-:W-:Y:S01]  /*2da10*/  IADD3 R75, R94, -0x2c2, RZ ;  /* 0xfffffd3e5e4b7810 */ /* 0x000fe20007ffe0ff */
[----:B------:R4:W-:Y:S01]  /*2da20*/  LDGSTS.E [R78+-0x50000], desc[UR8][R6.64], !P0 ;  /* 0xb0000000064e7fae */ /* 0x0009e2000c121848 */
[----:B------:R-:W-:Y:S02]  /*2da30*/  VIADD R74, R95, 0xfffffd3d ;  /* 0xfffffd3d5f4a7836 */ /* 0x000fe40000000000 */
[----:B------:R-:W-:Y:S01]  /*2da40*/  ISETP.GE.U32.AND P2, PT, R75, 0x7ffffcbf, PT ;  /* 0x7ffffcbf4b00780c */ /* 0x000fe20003f46070 */
[----:B------:R-:W-:Y:S01]  /*2da50*/  IMAD.WIDE R82, R250, 0x4, R72 ;  /* 0x00000004fa527825 */ /* 0x000fe200078e0248 */
[----:B------:R-:W-:Y:S01]  /*2da60*/  STL.64 [R1+0x5b8], R8 ;  /* 0x0005b80801007387 */ /* 0x000fe20000100a00 */
[----:B------:R-:W-:Y:S01]  /*2da70*/  IADD3 R76, R2, 0x100000, RZ ;  /* 0x00100000024c7810 */ /* 0x000fe20007ffe0ff */
[----:B---3--:R-:W3:Y:S08]  /*2da80*/  LDC R79, c[0x0][0x230] ;  /* 0x00008c00ff4f7b82 */ /* 0x008ef00000000800 */
[----:B----4-:R-:W4:Y:S01]  /*2da90*/  LDC R78, c[0x0][0x230] ;  /* 0x00008c00ff4e7b82 */ /* 0x010f220000000800 */
[----:B------:R2:W-:Y:S01]  /*2daa0*/  STL.64 [R1+0x478], R6 ;  /* 0x0004780601007387 */ /* 0x0005e20000100a00 */
[----:B------:R-:W-:Y:S01]  /*2dab0*/  ISETP.GE.U32.AND P3, PT, R74, 0x7ffffcbe, PT ;  /* 0x7ffffcbe4a00780c */ /* 0x000fe20003f66070 */
[----:B------:R-:W-:-:S02]  /*2dac0*/  VIADD R75, R2, 0x100000 ;  /* 0x00100000024b7836 */ /* 0x000fc40000000000 */
[----:B------:R-:W-:Y:S01]  /*2dad0*/  LDGSTS.E [R76+-0x4c000], desc[UR8][R82.64], !P0 ;  /* 0xb4000000524c7fae */ /* 0x000fe2000c121848 */
[----:B------:R-:W-:Y:S02]  /*2dae0*/  IADD3 R74, R2, 0x100000, RZ ;  /* 0x00100000024a7810 */ /* 0x000fe40007ffe0ff */
[----:B------:R-:W-:Y:S01]  /*2daf0*/  IADD3 R80, R10, 0x100000, RZ ;  /* 0x001000000a507810 */ /* 0x000fe20007ffe0ff */
[----:B------:R-:W3:Y:S01]  /*2db00*/  LDC R94, c[0x0][0x230] ;  /* 0x00008c00ff5e7b82 */ /* 0x000ee20000000800 */
[C---:B--2---:R-:W-:Y:S01]  /*2db10*/  IMAD.WIDE R6, R250.reuse, 0x4, R66 ;  /* 0x00000004fa067825 */ /* 0x044fe200078e0242 */
[----:B------:R-:W-:Y:S01]  /*2db20*/  IADD3 R66, R81, -0x2c4, RZ ;  /* 0xfffffd3c51427810 */ /* 0x000fe20007ffe0ff */
[----:B------:R-:W-:Y:S02]  /*2db30*/  STL.64 [R1+0x580], R82 ;  /* 0x0005805201007387 */ /* 0x000fe40000100a00 */
[----:B------:R-:W-:Y:S01]  /*2db40*/  IMAD.WIDE R8, R250, 0x4, R68 ;  /* 0x00000004fa087825 */ /* 0x000fe200078e0244 */
[----:B------:R-:W-:Y:S01]  /*2db50*/  ISETP.GE.U32.AND P0, PT, R66, 0x7ffffcbd, PT ;  /* 0x7ffffcbd4200780c */ /* 0x000fe20003f06070 */
[----:B------:R2:W-:Y:S02]  /*2db60*/  STL.64 [R1+0x468], R70 ;  /* 0x0004684601007387 */ /* 0x0005e40000100a00 */
[----:B------:R-:W-:Y:S01]  /*2db70*/  VIADD R91, R10, 0x100000 ;  /* 0x001000000a5b7836 */ /* 0x000fe20000000000 */
[----:B------:R-:W-:Y:S01]  /*2db80*/  IADD3 R85, R85, -0x291, RZ ;  /* 0xfffffd6f55557810 */ /* 0x000fe20007ffe0ff */
[C---:B------:R-:W-:Y:S01]  /*2db90*/  VIADD R72, R2.reuse, 0x100000 ;  /* 0x0010000002487836 */ /* 0x040fe20000000000 */
[----:B------:R2:W-:Y:S01]  /*2dba0*/  LDGSTS.E [R75+-0x4fffc], desc[UR8][R70.64], !P2 ;  /* 0xb0004000464b7fae */ /* 0x0005e2000d121848 */
[C---:B------:R-:W-:Y:S01]  /*2dbb0*/  IADD3 R68, R2.reuse, 0x100000, RZ ;  /* 0x0010000002447810 */ /* 0x040fe20007ffe0ff */
[----:B-1----:R-:W-:Y:S01]  /*2dbc0*/  VIADD R69, R77, 0xfffffd1f ;  /* 0xfffffd1f4d457836 */ /* 0x002fe20000000000 */
[----:B------:R-:W1:Y:S01]  /*2dbd0*/  LDC R81, c[0x0][0x230] ;  /* 0x00008c00ff517b82 */ /* 0x000e620000000800 */
[----:B------:R4:W-:Y:S01]  /*2dbe0*/  STL.64 [R1+0x4a8], R8 ;  /* 0x0004a80801007387 */ /* 0x0009e20000100a00 */
[C---:B------:R-:W-:Y:S01]  /*2dbf0*/  VIADD R67, R2.reuse, 0x100000 ;  /* 0x0010000002437836 */ /* 0x040fe20000000000 */
[----:B------:R-:W-:-:S02]  /*2dc00*/  IADD3 R66, R2, 0x100000, RZ ;  /* 0x0010000002427810 */ /* 0x000fc40007ffe0ff */
[----:B------:R4:W-:Y:S01]  /*2dc10*/  LDGSTS.E [R74+-0x4bffc], desc[UR8][R8.64], !P2 ;  /* 0xb4004000084a7fae */ /* 0x0009e2000d121848 */
[----:B------:R-:W-:Y:S01]  /*2dc20*/  VIADD R84, R84, 0xfffffd10 ;  /* 0xfffffd1054547836 */ /* 0x000fe20000000000 */
[C---:B------:R-:W-:Y:S01]  /*2dc30*/  IADD3 R90, R10.reuse, 0x100000, RZ ;  /* 0x001000000a5a7810 */ /* 0x040fe20007ffe0ff */
[----:B------:R-:W-:Y:S01]  /*2dc40*/  VIADD R89, R10, 0x100000 ;  /* 0x001000000a597836 */ /* 0x000fe20000000000 */
[----:B--2---:R-:W2:Y:S01]  /*2dc50*/  LDC R70, c[0x0][0x230] ;  /* 0x00008c00ff467b82 */ /* 0x004ea20000000800 */
[----:B------:R3:W-:Y:S04]  /*2dc60*/  STL.64 [R1+0x458], R6 ;  /* 0x0004580601007387 */ /* 0x0007e80000100a00 */
[----:B------:R3:W-:Y:S03]  /*2dc70*/  LDGSTS.E [R72+-0x4fff8], desc[UR8][R6.64], !P3 ;  /* 0xb000800006487fae */ /* 0x0007e6000d921848 */
[----:B------:R-:W1:Y:S01]  /*2dc80*/  LDC R71, c[0x0][0x230] ;  /* 0x00008c00ff477b82 */ /* 0x000e620000000800 */
[----:B----4-:R-:W-:Y:S01]  /*2dc90*/  IMAD.WIDE R8, R250, 0x4, R62 ;  /* 0x00000004fa087825 */ /* 0x010fe200078e023e */
[----:B------:R4:W-:Y:S01]  /*2dca0*/  LDGSTS.E [R68+-0x4bff8], desc[UR8][R64.64], !P3 ;  /* 0xb400800040447fae */ /* 0x0009e2000d921848 */
[----:B------:R-:W-:-:S03]  /*2dcb0*/  ISETP.GE.U32.AND P2, PT, R69, 0x7ffffca0, PT ;  /* 0x7ffffca04500780c */ /* 0x000fc60003f46070 */
[----:B------:R4:W-:Y:S02]  /*2dcc0*/  LDGSTS.E [R67+-0x4fff4], desc[UR8][R8.64], !P0 ;  /* 0xb000c00008437fae */ /* 0x0009e4000c121848 */
[----:B------:R-:W1:Y:S01]  /*2dcd0*/  LDC R62, c[0x0][0x230] ;  /* 0x00008c00ff3e7b82 */ /* 0x000e620000000800 */
[----:B---3--:R-:W-:-:S04]  /*2dce0*/  IMAD.WIDE R6, R250, 0x4, R60 ;  /* 0x00000004fa067825 */ /* 0x008fc800078e023c */
[----:B------:R-:W-:Y:S01]  /*2dcf0*/  VIADD R60, R78, 0xfffffd1e ;  /* 0xfffffd1e4e3c7836 */ /* 0x000fe20000000000 */
[----:B------:R3:W-:Y:S02]  /*2dd00*/  LDGSTS.E [R66+-0x4bff4], desc[UR8][R6.64], !P0 ;  /* 0xb400c00006427fae */ /* 0x0007e4000c121848 */
[----:B------:R-:W1:Y:S02]  /*2dd10*/  LDC R63, c[0x0][0x230] ;  /* 0x00008c00ff3f7b82 */ /* 0x000e640000000800 */
[----:B------:R-:W-:Y:S01]  /*2dd20*/  ISETP.GE.U32.AND P0, PT, R60, 0x7ffffc9f, PT ;  /* 0x7ffffc9f3c00780c */ /* 0x000fe20003f06070 */
[----:B------:R4:W-:Y:S01]  /*2dd30*/  STL.64 [R1+0x460], R64 ;  /* 0x0004604001007387 */ /* 0x0009e20000100a00 */
[----:B------:R-:W-:-:S03]  /*2dd40*/  VIADD R60, R2, 0x100000 ;  /* 0x00100000023c7836 */ /* 0x000fc60000000000 */
[----:B------:R3:W-:Y:S01]  /*2dd50*/  STL.64 [R1+0x450], R8 ;  /* 0x0004500801007387 */ /* 0x0007e20000100a00 */
[----:B------:R-:W1:Y:S03]  /*2dd60*/  LDC R69, c[0x0][0x230] ;  /* 0x00008c00ff457b82 */ /* 0x000e660000000800 */
[----:B------:R2:W-:Y:S01]  /*2dd70*/  STL.64 [R1+0x448], R6 ;  /* 0x0004480601007387 */ /* 0x0005e20000100a00 */
[----:B----4-:R-:W-:Y:S01]  /*2dd80*/  IMAD.WIDE R64, R250, 0x4, R58 ;  /* 0x00000004fa407825 */ /* 0x010fe200078e023a */
[----:B------:R-:W-:-:S03]  /*2dd90*/  IADD3 R58, R2, 0x100000, RZ ;  /* 0x00100000023a7810 */ /* 0x000fc60007ffe0ff */
[----:B------:R-:W4:Y:S01]  /*2dda0*/  LDC R75, c[0x0][0x230] ;  /* 0x00008c00ff4b7b82 */ /* 0x000f220000000800 */
[----:B---3--:R-:W-:Y:S01]  /*2ddb0*/  IMAD.WIDE R8, R250, 0x4, R54 ;  /* 0x00000004fa087825 */ /* 0x008fe200078e0236 */
[----:B------:R-:W-:-:S03]  /*2ddc0*/  IADD3 R61, R79, -0x2e3, RZ ;  /* 0xfffffd1d4f3d7810 */ /* 0x000fc60007ffe0ff */
[----:B--2---:R-:W-:Y:S01]  /*2ddd0*/  IMAD.WIDE R6, R250, 0x4, R56 ;  /* 0x00000004fa067825 */ /* 0x004fe200078e0238 */
[----:B------:R-:W-:Y:S02]  /*2dde0*/  STL.64 [R1+0x438], R64 ;  /* 0x0004384001007387 */ /* 0x000fe40000100a00 */
[----:B------:R-:W2:Y:S01]  /*2ddf0*/  LDC R57, c[0x0][0x230] ;  /* 0x00008c00ff397b82 */ /* 0x000ea20000000800 */
[----:B------:R-:W-:Y:S01]  /*2de00*/  VIADD R56, R2, 0x100000 ;  /* 0x0010000002387836 */ /* 0x000fe20000000000 */
[----:B------:R3:W-:Y:S01]  /*2de10*/  LDGSTS.E [R60+-0x48000], desc[UR8][R64.64], !P2 ;  /* 0xb8000000403c7fae */ /* 0x0007e2000d121848 */
[----:B------:R-:W-:-:S03]  /*2de20*/  IADD3 R54, R70, -0x2e4, RZ ;  /* 0xfffffd1c46367810 */ /* 0x000fc60007ffe0ff */
[----:B------:R-:W-:Y:S01]  /*2de30*/  STL.64 [R1+0x420], R8 ;  /* 0x0004200801007387 */ /* 0x000fe20000100a00 */
[----:B------:R-:W-:Y:S01]  /*2de40*/  IADD3 R55, R2, 0x100000, RZ ;  /* 0x0010000002377810 */ /* 0x000fe20007ffe0ff */
[----:B-1----:R-:W-:Y:S01]  /*2de50*/  VIADD R49, R62, 0xfffffd7a ;  /* 0xfffffd7a3e317836 */ /* 0x002fe20000000000 */
[----:B------:R-:W-:Y:S01]  /*2de60*/  IADD3 R59, R5, 0x100000, RZ ;  /* 0x00100000053b7810 */ /* 0x000fe20007ffe0ff */
[----:B------:R1:W-:Y:S01]  /*2de70*/  LDGSTS.E [R58+-0x44000], desc[UR8][R6.64], !P2 ;  /* 0xbc000000063a7fae */ /* 0x0003e2000d121848 */
[----:B------:R-:W-:Y:S01]  /*2de80*/  ISETP.GE.U32.AND P2, PT, R61, 0x7ffffc9e, PT ;  /* 0x7ffffc9e3d00780c */ /* 0x000fe20003f46070 */
[----:B------:R-:W4:Y:S02]  /*2de90*/  LDC R62, c[0x0][0x230] ;  /* 0x00008c00ff3e7b82 */ /* 0x000f240000000800 */
[----:B------:R1:W-:Y:S04]  /*2dea0*/  STL.64 [R1+0x1060], R6 ;  /* 0x0010600601007387 */ /* 0x0003e80000100a00 */
[----:B------:R1:W-:Y:S01]  /*2deb0*/  LDGSTS.E [R56+-0x47ffc], desc[UR8][R8.64], !P0 ;  /* 0xb800400008387fae */ /* 0x0003e2000c121848 */
[----:B------:R-:W-:Y:S01]  /*2dec0*/  ISETP.GE.U32.AND P3, PT, R54, 0x7ffffc9d, PT ;  /* 0x7ffffc9d3600780c */ /* 0x000fe20003f66070 */
[----:B---3--:R-:W3:Y:S01]  /*2ded0*/  LDC R60, c[0x0][0x230] ;  /* 0x00008c00ff3c7b82 */ /* 0x008ee20000000800 */
[----:B-1----:R-:W-:-:S07]  /*2dee0*/  IMAD.WIDE R6, R250, 0x4, R50 ;  /* 0x00000004fa067825 */ /* 0x002fce00078e0232 */
[----:B------:R-:W1:Y:S01]  /*2def0*/  LDC R51, c[0x0][0x230] ;  /* 0x00008c00ff337b82 */ /* 0x000e620000000800 */
[----:B------:R-:W-:-:S04]  /*2df00*/  IMAD.WIDE R8, R250, 0x4, R52 ;  /* 0x00000004fa087825 */ /* 0x000fc800078e0234 */
[----:B------:R-:W-:Y:S01]  /*2df10*/  VIADD R56, R71, 0xfffffd7b ;  /* 0xfffffd7b47387836 */ /* 0x000fe20000000000 */
[----:B------:R2:W-:Y:S01]  /*2df20*/  LDGSTS.E [R55+-0x43ffc], desc[UR8][R8.64], !P0 ;  /* 0xbc00400008377fae */ /* 0x0005e2000c121848 */
[C---:B------:R-:W-:Y:S01]  /*2df30*/  VIADD R54, R2.reuse, 0x100000 ;  /* 0x0010000002367836 */ /* 0x040fe20000000000 */
[----:B------:R-:W-:Y:S01]  /*2df40*/  IADD3 R50, R2, 0x100000, RZ ;  /* 0x0010000002327810 */ /* 0x000fe20007ffe0ff */
[----:B------:R-:W4:Y:S01]  /*2df50*/  LDC R53, c[0x0][0x230] ;  /* 0x00008c00ff357b82 */ /* 0x000f220000000800 */
[----:B------:R-:W-:Y:S01]  /*2df60*/  ISETP.GE.U32.AND P0, PT, R56, 0x7ffffcfc, PT ;  /* 0x7ffffcfc3800780c */ /* 0x000fe20003f06070 */
[----:B------:R-:W-:Y:S04]  /*2df70*/  STL.64 [R1+0x408], R6 ;  /* 0x0004080601007387 */ /* 0x000fe80000100a00 */
[----:B------:R2:W-:Y:S01]  /*2df80*/  STL.64 [R1+0x1068], R8 ;  /* 0x0010680801007387 */ /* 0x0005e20000100a00 */
[----:B------:R-:W-:Y:S01]  /*2df90*/  VIADD R52, R5, 0x100000 ;  /* 0x0010000005347836 */ /* 0x000fe20000000000 */
[----:B------:R-:W3:Y:S02]  /*2dfa0*/  LDC R56, c[0x0][0x230] ;  /* 0x00008c00ff387b82 */ /* 0x000ee40000000800 */
[----:B------:R2:W-:Y:S04]  /*2dfb0*/  LDGSTS.E [R54+-0x47ff8], desc[UR8][R6.64], !P2 ;  /* 0xb800800006367fae */ /* 0x0005e8000d121848 */
[----:B------:R-:W-:Y:S01]  /*2dfc0*/  LDGSTS.E [R50+-0x43ff8], desc[UR8][R246.64], !P2 ;  /* 0xbc008000f6327fae */ /* 0x000fe2000d121848 */
[----:B------:R-:W-:Y:S01]  /*2dfd0*/  VIADD R58, R10, 0x100000 ;  /* 0x001000000a3a7836 */ /* 0x000fe20000000000 */
[----:B------:R-:W3:Y:S01]  /*2dfe0*/  LDC R61, c[0x0][0x230] ;  /* 0x00008c00ff3d7b82 */ /* 0x000ee20000000800 */
[----:B--2---:R-:W-:Y:S01]  /*2dff0*/  IMAD.WIDE R8, R250, 0x4, R46 ;  /* 0x00000004fa087825 */ /* 0x004fe200078e022e */
[----:B------:R-:W-:Y:S03]  /*2e000*/  STL.64 [R1+0x1070], R246 ;  /* 0x001070f601007387 */ /* 0x000fe60000100a00 */
[----:B------:R-:W-:-:S02]  /*2e010*/  VIADD R46, R2, 0x100000 ;  /* 0x00100000022e7836 */ /* 0x000fc40000000000 */
[----:B------:R-:W-:Y:S01]  /*2e020*/  IMAD.WIDE R6, R250, 0x4, R42 ;  /* 0x00000004fa067825 */ /* 0x000fe200078e022a */
[----:B------:R2:W-:Y:S01]  /*2e030*/  STL.64 [R1+0x1078], R2 ;  /* 0x0010780201007387 */ /* 0x0005e20000100a00 */
[----:B------:R-:W3:Y:S03]  /*2e040*/  LDC R64, c[0x0][0x230] ;  /* 0x00008c00ff407b82 */ /* 0x000ee60000000800 */
[----:B------:R-:W-:Y:S01]  /*2e050*/  LDGSTS.E [R48+-0x47ff4], desc[UR8][R8.64], !P3 ;  /* 0xb800c00008307fae */ /* 0x000fe2000d921848 */
[----:B------:R-:W-:-:S03]  /*2e060*/  VIADD R43, R4, 0x100000 ;  /* 0x00100000042b7836 */ /* 0x000fc60000000000 */
[----:B------:R-:W-:Y:S01]  /*2e070*/  STL.64 [R1+0x3f0], R8 ;  /* 0x0003f00801007387 */ /* 0x000fe20000100a00 */
[----:B------:R-:W3:Y:S03]  /*2e080*/  LDC R70, c[0x0][0x230] ;  /* 0x00008c00ff467b82 */ /* 0x000ee60000000800 */
[----:B------:R4:W-:Y:S01]  /*2e090*/  LDGSTS.E [R46+-0x43ff4], desc[UR8][R244.64], !P3 ;  /* 0xbc00c000f42e7fae */ /* 0x0009e2000d921848 */
[----:B--2---:R-:W-:-:S03]  /*2e0a0*/  IMAD.WIDE R2, R250, 0x4, R38 ;  /* 0x00000004fa027825 */ /* 0x004fc600078e0226 */
[----:B------:R2:W-:Y:S01]  /*2e0b0*/  STL.64 [R1+0x3d8], R6 ;  /* 0x0003d80601007387 */ /* 0x0005e20000100a00 */
[----:B------:R-:W-:Y:S01]  /*2e0c0*/  VIADD R39, R57, 0xfffffd79 ;  /* 0xfffffd7939277836 */ /* 0x000fe20000000000 */
[----:B------:R-:W-:Y:S01]  /*2e0d0*/  IADD3 R88, R11, 0x100000, RZ ;  /* 0x001000000b587810 */ /* 0x000fe20007ffe0ff */
[----:B------:R-:W3:Y:S01]  /*2e0e0*/  LDC R95, c[0x0][0x230] ;  /* 0x00008c00ff5f7b82 */ /* 0x000ee20000000800 */
[----:B------:R2:W-:Y:S01]  /*2e0f0*/  LDGSTS.E [R44+-0x60000], desc[UR8][R6.64], !P0 ;  /* 0xa0000000062c7fae */ /* 0x0005e2000c121848 */
[----:B------:R-:W-:Y:S02]  /*2e100*/  ISETP.GE.U32.AND P2, PT, R49, 0x7ffffcfb, PT ;  /* 0x7ffffcfb3100780c */ /* 0x000fe40003f46070 */
[----:B-1----:R-:W-:Y:S02]  /*2e110*/  IADD3 R38, R51, -0x288, RZ ;  /* 0xfffffd7833267810 */ /* 0x002fe40007ffe0ff */
[----:B------:R-:W-:Y:S01]  /*2e120*/  IADD3 R42, R4, 0x100000, RZ ;  /* 0x00100000042a7810 */ /* 0x000fe20007ffe0ff */
[----:B------:R-:W-:Y:S01]  /*2e130*/  STL.64 [R1+0x1080], R244 ;  /* 0x001080f401007387 */ /* 0x000fe20000100a00 */
[C---:B----4-:R-:W-:Y:S01]  /*2e140*/  IMAD.WIDE R46, R250.reuse, 0x4, R36 ;  /* 0x00000004fa2e7825 */ /* 0x050fe200078e0224 */
[----:B------:R-:W-:Y:S01]  /*2e150*/  IADD3 R53, R53, -0x2ec, RZ ;  /* 0xfffffd1435357810 */ /* 0x000fe20007ffe0ff */
[----:B------:R-:W1:Y:S02]  /*2e160*/  LDC R57, c[0x0][0x230] ;  /* 0x00008c00ff397b82 */ /* 0x000e640000000800 */
[----:B--2---:R-:W-:Y:S01]  /*2e170*/  IMAD.WIDE R6, R250, 0x4, R40 ;  /* 0x00000004fa067825 */ /* 0x004fe200078e0228 */
[----:B------:R-:W-:-:S04]  /*2e180*/  ISETP.GE.U32.AND P3, PT, R38, 0x7ffffcf9, PT ;  /* 0x7ffffcf92600780c */ /* 0x000fc80003f66070 */
[----:B------:R2:W-:Y:S01]  /*2e190*/  LDGSTS.E [R43+-0x5c000], desc[UR8][R6.64], !P0 ;  /* 0xa4000000062b7fae */ /* 0x0005e2000c121848 */
[----:B------:R-:W-:Y:S01]  /*2e1a0*/  ISETP.GE.U32.AND P0, PT, R39, 0x7ffffcfa, PT ;  /* 0x7ffffcfa2700780c */ /* 0x000fe20003f06070 */
[C---:B------:R-:W-:Y:S01]  /*2e1b0*/  VIADD R40, R4.reuse, 0x100000 ;  /* 0x0010000004287836 */ /* 0x040fe20000000000 */
[----:B------:R-:W-:Y:S01]  /*2e1c0*/  IADD3 R39, R4, 0x100000, RZ ;  /* 0x0010000004277810 */ /* 0x000fe20007ffe0ff */
[----:B------:R2:W-:Y:S01]  /*2e1d0*/  STL.64 [R1+0x3c8], R6 ;  /* 0x0003c80601007387 */ /* 0x0005e20000100a00 */
[----:B------:R-:W-:Y:S01]  /*2e1e0*/  IMAD.WIDE R8, R250, 0x4, R34 ;  /* 0x00000004fa087825 */ /* 0x000fe200078e0222 */
[C---:B------:R-:W-:Y:S01]  /*2e1f0*/  IADD3 R36, R4.reuse, 0x100000, RZ ;  /* 0x0010000004247810 */ /* 0x040fe20007ffe0ff */
[----:B------:R-:W4:Y:S01]  /*2e200*/  LDC R44, c[0x0][0x230] ;  /* 0x00008c00ff2c7b82 */ /* 0x000f220000000800 */
[----:B------:R2:W-:Y:S01]  /*2e210*/  STL.64 [R1+0x3b8], R2 ;  /* 0x0003b80201007387 */ /* 0x0005e20000100a00 */
[----:B------:R-:W-:-:S03]  /*2e220*/  VIADD R38, R4, 0x100000 ;  /* 0x0010000004267836 */ /* 0x000fc60000000000 */
[----:B------:R3:W-:Y:S03]  /*2e230*/  LDGSTS.E [R42+-0x5fffc], desc[UR8][R2.64], !P2 ;  /* 0xa0004000022a7fae */ /* 0x0007e6000d121848 */
[----:B------:R-:W1:Y:S01]  /*2e240*/  LDC R41, c[0x0][0x230] ;  /* 0x00008c00ff297b82 */ /* 0x000e620000000800 */
[C---:B--2---:R-:W-:Y:S01]  /*2e250*/  IMAD.WIDE R6, R250.reuse, 0x4, R32 ;  /* 0x00000004fa067825 */ /* 0x044fe200078e0220 */
[----:B------:R-:W-:Y:S04]  /*2e260*/  STL.64 [R1+0x3a8], R46 ;  /* 0x0003a82e01007387 */ /* 0x000fe80000100a00 */
[----:B------:R-:W-:Y:S02]  /*2e270*/  LDGSTS.E [R40+-0x5bffc], desc[UR8][R46.64], !P2 ;  /* 0xa40040002e287fae */ /* 0x000fe4000d121848 */
[----:B------:R-:W2:Y:S01]  /*2e280*/  LDC R34, c[0x0][0x230] ;  /* 0x00008c00ff227b82 */ /* 0x000ea20000000800 */
[----:B---3--:R-:W-:Y:S01]  /*2e290*/  IMAD.WIDE R2, R250, 0x4, R30 ;  /* 0x00000004fa027825 */ /* 0x008fe200078e021e */
[----:B------:R3:W-:Y:S04]  /*2e2a0*/  STL.64 [R1+0x398], R8 ;  /* 0x0003980801007387 */ /* 0x0007e80000100a00 */
[----:B------:R3:W-:Y:S02]  /*2e2b0*/  LDGSTS.E [R39+-0x5fff8], desc[UR8][R8.64], !P0 ;  /* 0xa000800008277fae */ /* 0x0007e4000c121848 */
[----:B------:R-:W2:Y:S02]  /*2e2c0*/  LDC R42, c[0x0][0x230] ;  /* 0x00008c00ff2a7b82 */ /* 0x000ea40000000800 */
[----:B------:R3:W-:Y:S04]  /*2e2d0*/  STL.64 [R1+0x388], R6 ;  /* 0x0003880601007387 */ /* 0x0007e80000100a00 */
[----:B------:R3:W-:Y:S01]  /*2e2e0*/  LDGSTS.E [R38+-0x5bff8], desc[UR8][R6.64], !P0 ;  /* 0xa400800006267fae */ /* 0x0007e2000c121848 */
[----:B----4-:R-:W-:Y:S01]  /*2e2f0*/  IADD3 R33, R44, -0x2a6, RZ ;  /* 0xfffffd5a2c217810 */ /* 0x010fe20007ffe0ff */
[----:B-1----:R-:W-:Y:S01]  /*2e300*/  VIADD R32, R41, 0xfffffd59 ;  /* 0xfffffd5929207836 */ /* 0x002fe20000000000 */
[----:B------:R-:W1:Y:S01]  /*2e310*/  LDC R35, c[0x0][0x230] ;  /* 0x00008c00ff237b82 */ /* 0x000e620000000800 */
[C---:B---3--:R-:W-:Y:S01]  /*2e320*/  IMAD.WIDE R8, R250.reuse, 0x4, R28 ;  /* 0x00000004fa087825 */ /* 0x048fe200078e021c */
[----:B------:R3:W-:Y:S04]  /*2e330*/  STL.64 [R1+0x378], R2 ;  /* 0x0003780201007387 */ /* 0x0007e80000100a00 */
[----:B------:R3:W-:Y:S02]  /*2e340*/  LDGSTS.E [R36+-0x5fff4], desc[UR8][R2.64], !P3 ;  /* 0xa000c00002247fae */ /* 0x0007e4000d921848 */
[----:B------:R-:W4:Y:S01]  /*2e350*/  LDC R47, c[0x0][0x230] ;  /* 0x00008c00ff2f7b82 */ /* 0x000f220000000800 */
[----:B------:R-:W-:Y:S01]  /*2e360*/  IMAD.WIDE R6, R250, 0x4, R26 ;  /* 0x00000004fa067825 */ /* 0x000fe200078e021a */
[----:B------:R2:W-:Y:S04]  /*2e370*/  STL.64 [R1+0x368], R8 ;  /* 0x0003680801007387 */ /* 0x0005e80000100a00 */
[----:B------:R1:W-:Y:S01]  /*2e380*/  STL.64 [R1+0x358], R6 ;  /* 0x0003580601007387 */ /* 0x0003e20000100a00 */
[----:B------:R-:W-:Y:S01]  /*2e390*/  VIADD R30, R45, 0xfffffd5b ;  /* 0xfffffd5b2d1e7836 */ /* 0x000fe20000000000 */
[----:B------:R-:W-:Y:S01]  /*2e3a0*/  IADD3 R31, R4, 0x100000, RZ ;  /* 0x00100000041f7810 */ /* 0x000fe20007ffe0ff */
[----:B------:R-:W1:Y:S01]  /*2e3b0*/  LDC R29, c[0x0][0x230] ;  /* 0x00008c00ff1d7b82 */ /* 0x000e620000000800 */
[----:B---3--:R-:W-:-:S02]  /*2e3c0*/  IMAD.WIDE R2, R250, 0x4, R24 ;  /* 0x00000004fa027825 */ /* 0x008fc400078e0218 */
[----:B------:R-:W-:Y:S01]  /*2e3d0*/  ISETP.GE.U32.AND P0, PT, R30, 0x7ffffcdc, PT ;  /* 0x7ffffcdc1e00780c */ /* 0x000fe20003f06070 */
[----:B------:R2:W-:Y:S04]  /*2e3e0*/  LDGSTS.E [R31+-0x5bff4], desc[UR8][R8.64], !P3 ;  /* 0xa400c000081f7fae */ /* 0x0005e8000d921848 */
[----:B------:R3:W-:Y:S01]  /*2e3f0*/  STL.64 [R1+0x348], R2 ;  /* 0x0003480201007387 */ /* 0x0007e20000100a00 */
[----:B------:R-:W-:Y:S01]  /*2e400*/  ISETP.GE.U32.AND P2, PT, R33, 0x7ffffcdb, PT ;  /* 0x7ffffcdb2100780c */ /* 0x000fe20003f46070 */
[C---:B------:R-:W-:Y:S01]  /*2e410*/  VIADD R30, R4.reuse, 0x100000 ;  /* 0x00100000041e7836 */ /* 0x040fe20000000000 */
[----:B------:R-:W-:Y:S01]  /*2e420*/  IADD3 R26, R4, 0x100000, RZ ;  /* 0x00100000041a7810 */ /* 0x000fe20007ffe0ff */
[----:B------:R-:W4:Y:S01]  /*2e430*/  LDL.LU.64 R234, [R1+0x2f0] ;  /* 0x0002f00001ea7983 */ /* 0x000f220000300a00 */
[----:B------:R-:W-:Y:S01]  /*2e440*/  ISETP.GE.U32.AND P3, PT, R32, 0x7ffffcda, PT ;  /* 0x7ffffcda2000780c */ /* 0x000fe20003f66070 */
[C---:B------:R-:W-:Y:S01]  /*2e450*/  VIADD R24, R4.reuse, 0x100000 ;  /* 0x0010000004187836 */ /* 0x040fe20000000000 */
[----:B------:R-:W-:Y:S01]  /*2e460*/  IADD3 R25, R4, 0x100000, RZ ;  /* 0x0010000004197810 */ /* 0x000fe20007ffe0ff */
[----:B------:R-:W4:Y:S01]  /*2e470*/  LDL.LU.64 R236, [R1+0x300] ;  /* 0x0003000001ec7983 */ /* 0x000f220000300a00 */
[----:B--2---:R-:W-:Y:S01]  /*2e480*/  IMAD.WIDE R8, R250, 0x4, R22 ;  /* 0x00000004fa087825 */ /* 0x004fe200078e0216 */
[C---:B------:R-:W-:Y:S01]  /*2e490*/  IADD3 R27, R4.reuse, 0x100000, RZ ;  /* 0x00100000041b7810 */ /* 0x040fe20007ffe0ff */
[----:B------:R-:W2:Y:S01]  /*2e4a0*/  LDC R22, c[0x0][0x230] ;  /* 0x00008c00ff167b82 */ /* 0x000ea20000000800 */
[----:B------:R-:W2:Y:S04]  /*2e4b0*/  LDL.LU.64 R238, [R1+0x310] ;  /* 0x0003100001ee7983 */ /* 0x000ea80000300a00 */
[----:B------:R3:W-:Y:S01]  /*2e4c0*/  LDGSTS.E [R30+-0x58000], desc[UR8][R6.64], !P0 ;  /* 0xa8000000061e7fae */ /* 0x0007e2000c121848 */
[----:B------:R-:W-:-:S02]  /*2e4d0*/  VIADD R28, R4, 0x100000 ;  /* 0x00100000041c7836 */ /* 0x000fc40000000000 */
[----:B------:R-:W2:Y:S01]  /*2e4e0*/  LDC R31, c[0x0][0x230] ;  /* 0x00008c00ff1f7b82 */ /* 0x000ea20000000800 */
[----:B------:R3:W-:Y:S04]  /*2e4f0*/  LDGSTS.E [R26+-0x54000], desc[UR8][R2.64], !P0 ;  /* 0xac000000021a7fae */ /* 0x0007e8000c121848 */
[----:B------:R-:W-:Y:S01]  /*2e500*/  STL.64 [R1+0x338], R8 ;  /* 0x0003380801007387 */ /* 0x000fe20000100a00 */
[----:B-1----:R-:W-:Y:S02]  /*2e510*/  IADD3 R29, R29, -0x289, RZ ;  /* 0xfffffd771d1d7810 */ /* 0x002fe40007ffe0ff */
[----:B------:R-:W1:Y:S01]  /*2e520*/  LDC R32, c[0x0][0x230] ;  /* 0x00008c00ff207b82 */ /* 0x000e620000000800 */
[----:B---3--:R-:W-:-:S04]  /*2e530*/  IMAD.WIDE R6, R250, 0x4, R20 ;  /* 0x00000004fa067825 */ /* 0x008fc800078e0214 */
[----:B------:R-:W-:Y:S01]  /*2e540*/  VIADD R26, R42, 0xfffffd58 ;  /* 0xfffffd582a1a7836 */ /* 0x000fe20000000000 */
[----:B------:R-:W-:Y:S01]  /*2e550*/  IADD3 R20, R4, 0x100000, RZ ;  /* 0x0010000004147810 */ /* 0x000fe20007ffe0ff */
[----:B------:R-:W-:Y:S01]  /*2e560*/  IMAD.WIDE R2, R250, 0x4, R18 ;  /* 0x00000004fa027825 */ /* 0x000fe200078e0212 */
[----:B------:R-:W-:Y:S01]  /*2e570*/  LDGSTS.E [R25+-0x57ffc], desc[UR8][R8.64], !P2 ;  /* 0xa800400008197fae */ /* 0x000fe2000d121848 */
[----:B------:R-:W3:Y:S01]  /*2e580*/  LDC R21, c[0x0][0x230] ;  /* 0x00008c00ff157b82 */ /* 0x000ee20000000800 */
[----:B------:R-:W-:Y:S02]  /*2e590*/  ISETP.GE.U32.AND P0, PT, R26, 0x7ffffcd9, PT ;  /* 0x7ffffcd91a00780c */ /* 0x000fe40003f06070 */
[----:B------:R1:W-:Y:S01]  /*2e5a0*/  STL.64 [R1+0x328], R6 ;  /* 0x0003280601007387 */ /* 0x0003e20000100a00 */
[----:B------:R-:W-:-:S03]  /*2e5b0*/  VIADD R19, R4, 0x100000 ;  /* 0x0010000004137836 */ /* 0x000fc60000000000 */
[----:B------:R1:W-:Y:S01]  /*2e5c0*/  LDGSTS.E [R24+-0x53ffc], desc[UR8][R6.64], !P2 ;  /* 0xac00400006187fae */ /* 0x0003e2000d121848 */
[----:B------:R-:W-:Y:S01]  /*2e5d0*/  IADD3 R18, R4, 0x100000, RZ ;  /* 0x0010000004127810 */ /* 0x000fe20007ffe0ff */
[----:B------:R-:W3:Y:S02]  /*2e5e0*/  LDC R30, c[0x0][0x230] ;  /* 0x00008c00ff1e7b82 */ /* 0x000ee40000000800 */
[----:B------:R1:W-:Y:S04]  /*2e5f0*/  STL.64 [R1+0x318], R2 ;  /* 0x0003180201007387 */ /* 0x0003e80000100a00 */
[----:B------:R1:W-:Y:S02]  /*2e600*/  LDGSTS.E [R20+-0x57ff8], desc[UR8][R2.64], !P3 ;  /* 0xa800800002147fae */ /* 0x0003e4000d921848 */
[----:B------:R-:W3:Y:S01]  /*2e610*/  LDC R33, c[0x0][0x230] ;  /* 0x00008c00ff217b82 */ /* 0x000ee20000000800 */
[----:B-1----:R-:W-:-:S07]  /*2e620*/  IMAD.WIDE R6, R250, 0x4, R16 ;  /* 0x00000004fa067825 */ /* 0x002fce00078e0210 */
[----:B------:R-:W1:Y:S01]  /*2e630*/  LDC R36, c[0x0][0x230] ;  /* 0x00008c00ff247b82 */ /* 0x000e620000000800 */
[C---:B------:R-:W-:Y:S01]  /*2e640*/  IMAD.WIDE R2, R250.reuse, 0x4, R14 ;  /* 0x00000004fa027825 */ /* 0x040fe200078e020e */
[----:B------:R-:W-:Y:S04]  /*2e650*/  STL.64 [R1+0x308], R6 ;  /* 0x0003080601007387 */ /* 0x000fe80000100a00 */
[----:B------:R3:W-:Y:S02]  /*2e660*/  STL.64 [R1+0x2f8], R2 ;  /* 0x0002f80201007387 */ /* 0x0007e40000100a00 */
[----:B------:R-:W1:Y:S02]  /*2e670*/  LDC R17, c[0x0][0x230] ;  /* 0x00008c00ff117b82 */ /* 0x000e640000000800 */
[----:B------:R-:W-:Y:S04]  /*2e680*/  LDGSTS.E [R19+-0x53ff8], desc[UR8][R6.64], !P3 ;  /* 0xac00800006137fae */ /* 0x000fe8000d921848 */
[----:B------:R3:W-:Y:S02]  /*2e690*/  LDGSTS.E [R18+-0x57ff4], desc[UR8][R2.64], !P0 ;  /* 0xa800c00002127fae */ /* 0x0007e4000c121848 */
[----:B------:R-:W1:Y:S02]  /*2e6a0*/  LDC R20, c[0x0][0x230] ;  /* 0x00008c00ff147b82 */ /* 0x000e640000000800 */
[----:B------:R-:W2:Y:S04]  /*2e6b0*/  LDL.LU.64 R228, [R1+0x320] ;  /* 0x0003200001e47983 */ /* 0x000ea80000300a00 */
[----:B------:R-:W2:Y:S02]  /*2e6c0*/  LDL.LU.64 R226, [R1+0x330] ;  /* 0x0003300001e27983 */ /* 0x000ea40000300a00 */
[----:B------:R-:W1:Y:S01]  /*2e6d0*/  LDC R41, c[0x0][0x230] ;  /* 0x00008c00ff297b82 */ /* 0x000e620000000800 */
[C---:B---3--:R-:W-:Y:S01]  /*2e6e0*/  IMAD.WIDE R2, R250.reuse, 0x4, R12 ;  /* 0x00000004fa027825 */ /* 0x048fe200078e020c */
[----:B------:R-:W3:Y:S04]  /*2e6f0*/  LDL.LU.64 R224, [R1+0x340] ;  /* 0x0003400001e07983 */ /* 0x000ee80000300a00 */
[----:B------:R1:W-:Y:S01]  /*2e700*/  STL.64 [R1+0x170], R2 ;  /* 0x0001700201007387 */ /* 0x0003e20000100a00 */
[----:B----4-:R-:W-:-:S03]  /*2e710*/  IMAD.WIDE R232, R250, 0x4, R236 ;  /* 0x00000004fae87825 */ /* 0x010fc600078e02ec */
[----:B------:R-:W4:Y:S01]  /*2e720*/  LDL.LU.64 R222, [R1+0x350] ;  /* 0x0003500001de7983 */ /* 0x000f220000300a00 */
[----:B--2---:R-:W-:-:S03]  /*2e730*/  IMAD.WIDE R230, R250, 0x4, R238 ;  /* 0x00000004fae67825 */ /* 0x004fc600078e02ee */
[----:B------:R-:W2:Y:S01]  /*2e740*/  LDL.LU.64 R236, [R1+0x360] ;  /* 0x0003600001ec7983 */ /* 0x000ea20000300a00 */
[----:B------:R-:W-:-:S03]  /*2e750*/  IMAD.WIDE R234, R250, 0x4, R234 ;  /* 0x00000004faea7825 */ /* 0x000fc600078e02ea */
[----:B------:R-:W4:Y:S01]  /*2e760*/  LDL.LU.64 R238, [R1+0x370] ;  /* 0x0003700001ee7983 */ /* 0x000f220000300a00 */
[----:B------:R-:W-:Y:S01]  /*2e770*/  IADD3 R31, R31, -0x28a, RZ ;  /* 0xfffffd761f1f7810 */ /* 0x000fe20007ffe0ff */
[----:B------:R-:W1:Y:S02]  /*2e780*/  LDC R18, c[0x0][0x230] ;  /* 0x00008c00ff127b82 */ /* 0x000e640000000800 */
[----:B------:R-:W-:Y:S04]  /*2e790*/  STL.64 [R1+0x1168], R234 ;  /* 0x001168ea01007387 */ /* 0x000fe80000100a00 */
[----:B------:R-:W-:Y:S01]  /*2e7a0*/  STL.64 [R1+0x1088], R232 ;  /* 0x001088e801007387 */ /* 0x000fe20000100a00 */
[----:B------:R-:W-:Y:S01]  /*2e7b0*/  VIADD R15, R34, 0xfffffd3b ;  /* 0xfffffd3b220f7836 */ /* 0x000fe20000000000 */
[----:B------:R-:W-:Y:S01]  /*2e7c0*/  IADD3 R14, R35, -0x2c6, RZ ;  /* 0xfffffd3a230e7810 */ /* 0x000fe20007ffe0ff */
[C---:B------:R-:W-:Y:S01]  /*2e7d0*/  VIADD R16, R4.reuse, 0x100000 ;  /* 0x0010000004107836 */ /* 0x040fe20000000000 */
[----:B------:R-:W-:Y:S01]  /*2e7e0*/  STL.64 [R1+0x1170], R230 ;  /* 0x001170e601007387 */ /* 0x000fe20000100a00 */
[----:B------:R-:W-:Y:S01]  /*2e7f0*/  VIADD R13, R21, 0xfffffd39 ;  /* 0xfffffd39150d7836 */ /* 0x000fe20000000000 */
[----:B------:R-:W-:Y:S01]  /*2e800*/  ISETP.GE.U32.AND P2, PT, R15, 0x7ffffcbc, PT ;  /* 0x7ffffcbc0f00780c */ /* 0x000fe20003f46070 */
[----:B------:R-:W1:Y:S01]  /*2e810*/  LDC R19, c[0x0][0x230] ;  /* 0x00008c00ff137b82 */ /* 0x000e620000000800 */
[----:B------:R-:W4:Y:S04]  /*2e820*/  LDL.LU.64 R108, [R1+0x380] ;  /* 0x00038000016c7983 */ /* 0x000f280000300a00 */
[----:B------:R-:W4:Y:S01]  /*2e830*/  LDL.LU.64 R106, [R1+0x390] ;  /* 0x00039000016a7983 */ /* 0x000f220000300a00 */
[C---:B------:R-:W-:Y:S01]  /*2e840*/  IADD3 R12, R4.reuse, 0x100000, RZ ;  /* 0x00100000040c7810 */ /* 0x040fe20007ffe0ff */
[----:B------:R-:W-:Y:S01]  /*2e850*/  VIADD R26, R4, 0x100000 ;  /* 0x00100000041a7836 */ /* 0x000fe20000000000 */
[----:B------:R-:W1:Y:S01]  /*2e860*/  LDC R34, c[0x0][0x230] ;  /* 0x00008c00ff227b82 */ /* 0x000e620000000800 */
[----:B------:R-:W4:Y:S01]  /*2e870*/  LDL.LU.64 R218, [R1+0x3a0] ;  /* 0x0003a00001da7983 */ /* 0x000f220000300a00 */
[----:B------:R-:W-:-:S03]  /*2e880*/  ISETP.GE.U32.AND P3, PT, R14, 0x7ffffcbb, PT ;  /* 0x7ffffcbb0e00780c */ /* 0x000fc60003f66070 */
[----:B------:R-:W-:Y:S01]  /*2e890*/  LDGSTS.E [R16+-0x53ff4], desc[UR8][R2.64], !P0 ;  /* 0xac00c00002107fae */ /* 0x000fe2000c121848 */
[----:B------:R-:W-:Y:S01]  /*2e8a0*/  ISETP.GE.U32.AND P0, PT, R13, 0x7ffffcba, PT ;  /* 0x7ffffcba0d00780c */ /* 0x000fe20003f06070 */
[C---:B------:R-:W-:Y:S01]  /*2e8b0*/  VIADD R14, R4.reuse, 0x100000 ;  /* 0x00100000040e7836 */ /* 0x040fe20000000000 */
[C---:B------:R-:W-:Y:S01]  /*2e8c0*/  IADD3 R15, R4.reuse, 0x100000, RZ ;  /* 0x00100000040f7810 */ /* 0x040fe20007ffe0ff */
[----:B------:R-:W-:Y:S01]  /*2e8d0*/  VIADD R13, R4, 0x100000 ;  /* 0x00100000040d7836 */ /* 0x000fe20000000000 */
[----:B------:R-:W1:Y:S03]  /*2e8e0*/  LDC R35, c[0x0][0x230] ;  /* 0x00008c00ff237b82 */ /* 0x000e660000000800 */
[----:B------:R-:W-:Y:S04]  /*2e8f0*/  LDGSTS.E [R15+-0x50000], desc[UR8][R234.64], !P2 ;  /* 0xb0000000ea0f7fae */ /* 0x000fe8000d121848 */
[----:B------:R-:W-:Y:S01]  /*2e900*/  LDGSTS.E [R14+-0x4c000], desc[UR8][R232.64], !P2 ;  /* 0xb4000000e80e7fae */ /* 0x000fe2000d121848 */
[----:B------:R-:W-:Y:S01]  /*2e910*/  IADD3 R32, R32, -0x2a9, RZ ;  /* 0xfffffd5720207810 */ /* 0x000fe20007ffe0ff */
[----:B------:R-:W1:Y:S02]  /*2e920*/  LDC R42, c[0x0][0x230] ;  /* 0x00008c00ff2a7b82 */ /* 0x000e640000000800 */
[----:B------:R-:W-:Y:S01]  /*2e930*/  LDGSTS.E [R12+-0x4fffc], desc[UR8][R230.64], !P3 ;  /* 0xb0004000e60c7fae */ /* 0x000fe2000d921848 */
[----:B------:R-:W-:-:S04]  /*2e940*/  IMAD.WIDE R228, R250, 0x4, R228 ;  /* 0x00000004fae47825 */ /* 0x000fc800078e02e4 */
[C---:B------:R-:W-:Y:S01]  /*2e950*/  IMAD.WIDE R226, R250.reuse, 0x4, R226 ;  /* 0x00000004fae27825 */ /* 0x040fe200078e02e2 */
[----:B------:R-:W-:Y:S03]  /*2e960*/  STL.64 [R1+0x1090], R228 ;  /* 0x001090e401007387 */ /* 0x000fe60000100a00 */
[C---:B---3--:R-:W-:Y:S01]  /*2e970*/  IMAD.WIDE R224, R250.reuse, 0x4, R224 ;  /* 0x00000004fae07825 */ /* 0x048fe200078e02e0 */
[----:B------:R-:W-:Y:S04]  /*2e980*/  STL.64 [R1+0x1178], R226 ;  /* 0x001178e201007387 */ /* 0x000fe80000100a00 */
[----:B------:R-:W-:Y:S04]  /*2e990*/  STL.64 [R1+0x1098], R224 ;  /* 0x001098e001007387 */ /* 0x000fe80000100a00 */
[----:B------:R-:W3:Y:S04]  /*2e9a0*/  LDL.LU.64 R216, [R1+0x3b0] ;  /* 0x0003b00001d87983 */ /* 0x000ee80000300a00 */
[----:B------:R-:W-:Y:S04]  /*2e9b0*/  LDGSTS.E [R14+-0x4bffc], desc[UR8][R228.64], !P3 ;  /* 0xb4004000e40e7fae */ /* 0x000fe8000d921848 */
[----:B------:R-:W-:Y:S04]  /*2e9c0*/  LDGSTS.E [R13+-0x4fff8], desc[UR8][R226.64], !P0 ;  /* 0xb0008000e20d7fae */ /* 0x000fe8000c121848 */
[----:B------:R4:W-:Y:S01]  /*2e9d0*/  LDGSTS.E [R12+-0x4bff8], desc[UR8][R224.64], !P0 ;  /* 0xb4008000e00c7fae */ /* 0x0009e2000c121848 */
[----:B--2---:R-:W-:-:S03]  /*2e9e0*/  IMAD.WIDE R220, R250, 0x4, R236 ;  /* 0x00000004fadc7825 */ /* 0x004fc600078e02ec */
[----:B------:R-:W2:Y:S01]  /*2e9f0*/  LDL.LU.64 R236, [R1+0x3c0] ;  /* 0x0003c00001ec7983 */ /* 0x000ea20000300a00 */
[----:B----4-:R-:W-:-:S03]  /*2ea00*/  IMAD.WIDE R12, R250, 0x4, R238 ;  /* 0x00000004fa0c7825 */ /* 0x010fc600078e02ee */
[----:B------:R-:W4:Y:S01]  /*2ea10*/  LDL.LU.64 R238, [R1+0x3d0] ;  /* 0x0003d00001ee7983 */ /* 0x000f220000300a00 */
[----:B-1----:R-:W-:-:S04]  /*2ea20*/  IADD3 R15, R17, -0x2c8, RZ ;  /* 0xfffffd38110f7810 */ /* 0x002fc80007ffe0ff */
[----:B------:R-:W-:Y:S02]  /*2ea30*/  ISETP.GE.U32.AND P2, PT, R15, 0x7ffffcb9, PT ;  /* 0x7ffffcb90f00780c */ /* 0x000fe40003f46070 */
[----:B------:R-:W-:-:S04]  /*2ea40*/  IADD3 R15, R20, -0x2e5, RZ ;  /* 0xfffffd1b140f7810 */ /* 0x000fc80007ffe0ff */
[----:B------:R-:W-:Y:S01]  /*2ea50*/  ISETP.GE.U32.AND P0, PT, R15, 0x7ffffc9c, PT ;  /* 0x7ffffc9c0f00780c */ /* 0x000fe20003f06070 */
[----:B------:R-:W-:Y:S01]  /*2ea60*/  IMAD.WIDE R222, R250, 0x4, R222 ;  /* 0x00000004fade7825 */ /* 0x000fe200078e02de */
[----:B------:R-:W-:-:S04]  /*2ea70*/  IADD3 R15, R4, 0x100000, RZ ;  /* 0x00100000040f7810 */ /* 0x000fc80007ffe0ff */
[----:B------:R-:W-:Y:S01]  /*2ea80*/  STL.64 [R1+0x1180], R222 ;  /* 0x001180de01007387 */ /* 0x000fe20000100a00 */
[----:B------:R-:W-:-:S03]  /*2ea90*/  VIADD R17, R22, 0xfffffd1a ;  /* 0xfffffd1a16117836 */ /* 0x000fc60000000000 */
[----:B------:R-:W-:Y:S01]  /*2eaa0*/  LDGSTS.E [R16+-0x4fff4], desc[UR8][R222.64], !P2 ;  /* 0xb000c000de107fae */ /* 0x000fe2000d121848 */
[----:B------:R-:W-:-:S03]  /*2eab0*/  IMAD.WIDE R22, R250, 0x4, R218 ;  /* 0x00000004fa167825 */ /* 0x000fc600078e02da */
[----:B------:R-:W-:Y:S04]  /*2eac0*/  LDGSTS.E [R15+-0x4bff4], desc[UR8][R220.64], !P2 ;  /* 0xb400c000dc0f7fae */ /* 0x000fe8000d121848 */
[----:B------:R-:W-:Y:S04]  /*2ead0*/  STL.64 [R1+0x10a0], R220 ;  /* 0x0010a0dc01007387 */ /* 0x000fe80000100a00 */
[----:B------:R1:W-:Y:S04]  /*2eae0*/  LDGSTS.E [R14+-0x48000], desc[UR8][R12.64], !P0 ;  /* 0xb80000000c0e7fae */ /* 0x0003e8000c121848 */
[----:B------:R3:W-:Y:S01]  /*2eaf0*/  STL.64 [R1+0x1188], R12 ;  /* 0x0011880c01007387 */ /* 0x0007e20000100a00 */
[----:B------:R-:W-:-:S04]  /*2eb00*/  IMAD.WIDE R20, R250, 0x4, R108 ;  /* 0x00000004fa147825 */ /* 0x000fc800078e026c */
[----:B-1----:R-:W-:Y:S02]  /*2eb10*/  IMAD.WIDE R14, R250, 0x4, R106 ;  /* 0x00000004fa0e7825 */ /* 0x002fe400078e026a */
[----:B------:R-:W3:Y:S04]  /*2eb20*/  LDL.LU.64 R106, [R1+0x3e0] ;  /* 0x0003e000016a7983 */ /* 0x000ee80000300a00 */
[----:B------:R-:W3:Y:S04]  /*2eb30*/  LDL.LU.64 R218, [R1+0x3e8] ;  /* 0x0003e80001da7983 */ /* 0x000ee80000300a00 */
[----:B------:R-:W-:Y:S04]  /*2eb40*/  STL.64 [R1+0x10a8], R20 ;  /* 0x0010a81401007387 */ /* 0x000fe80000100a00 */
[----:B------:R-:W-:Y:S04]  /*2eb50*/  STL.64 [R1+0x1190], R14 ;  /* 0x0011900e01007387 */ /* 0x000fe80000100a00 */
[----:B------:R-:W-:Y:S04]  /*2eb60*/  STL.64 [R1+0x10b0], R22 ;  /* 0x0010b01601007387 */ /* 0x000fe80000100a00 */
[----:B------:R-:W3:Y:S01]  /*2eb70*/  LDL.LU.64 R108, [R1+0x3f8] ;  /* 0x0003f800016c7983 */ /* 0x000ee20000300a00 */
[----:B------:R-:W-:Y:S01]  /*2eb80*/  VIADD R16, R18, 0xfffffd19 ;  /* 0xfffffd1912107836 */ /* 0x000fe20000000000 */
[----:B------:R-:W-:Y:S01]  /*2eb90*/  IADD3 R19, R19, -0x2e8, RZ ;  /* 0xfffffd1813137810 */ /* 0x000fe20007ffe0ff */
[----:B------:R-:W-:-:S03]  /*2eba0*/  VIADD R18, R4, 0x100000 ;  /* 0x0010000004127836 */ /* 0x000fc60000000000 */
[----:B------:R-:W-:Y:S02]  /*2ebb0*/  ISETP.GE.U32.AND P4, PT, R19, 0x7ffffc99, PT ;  /* 0x7ffffc991300780c */ /* 0x000fe40003f86070 */
[----:B------:R4:W-:Y:S01]  /*2ebc0*/  LDGSTS.E [R18+-0x44000], desc[UR8][R20.64], !P0 ;  /* 0xbc00000014127fae */ /* 0x0009e2000c121848 */
[----:B--2---:R-:W-:-:S03]  /*2ebd0*/  IMAD.WIDE R24, R250, 0x4, R236 ;  /* 0x00000004fa187825 */ /* 0x004fc600078e02ec */
[----:B------:R-:W2:Y:S01]  /*2ebe0*/  LDL.LU.64 R236, [R1+0x400] ;  /* 0x0004000001ec7983 */ /* 0x000ea20000300a00 */
[----:B----4-:R-:W-:-:S03]  /*2ebf0*/  IMAD.WIDE R18, R250, 0x4, R238 ;  /* 0x00000004fa127825 */ /* 0x010fc600078e02ee */
[----:B------:R-:W4:Y:S01]  /*2ec00*/  LDL.LU.64 R238, [R1+0x410] ;  /* 0x0004100001ee7983 */ /* 0x000f220000300a00 */
[----:B------:R-:W-:Y:S02]  /*2ec10*/  ISETP.GE.U32.AND P2, PT, R17, 0x7ffffc9b, PT ;  /* 0x7ffffc9b1100780c */ /* 0x000fe40003f46070 */
[----:B------:R-:W-:Y:S01]  /*2ec20*/  ISETP.GE.U32.AND P3, PT, R16, 0x7ffffc9a, PT ;  /* 0x7ffffc9a1000780c */ /* 0x000fe20003f66070 */
[C---:B------:R-:W-:Y:S01]  /*2ec30*/  VIADD R16, R4.reuse, 0x100000 ;  /* 0x0010000004107836 */ /* 0x040fe20000000000 */
[----:B------:R-:W-:-:S09]  /*2ec40*/  IADD3 R17, R4, 0x100000, RZ ;  /* 0x0010000004117810 */ /* 0x000fd20007ffe0ff */
[----:B------:R-:W-:Y:S04]  /*2ec50*/  LDGSTS.E [R17+-0x47ffc], desc[UR8][R14.64], !P2 ;  /* 0xb80040000e117fae */ /* 0x000fe8000d121848 */
[----:B------:R3:W-:Y:S02]  /*2ec60*/  LDGSTS.E [R16+-0x43ffc], desc[UR8][R22.64], !P2 ;  /* 0xbc00400016107fae */ /* 0x0007e4000d121848 */
[C---:B---3--:R-:W-:Y:S02]  /*2ec70*/  IMAD.WIDE R16, R250.reuse, 0x4, R216 ;  /* 0x00000004fa107825 */ /* 0x048fe400078e02d8 */
[----:B------:R-:W3:Y:S04]  /*2ec80*/  LDL.LU.64 R216, [R1+0x418] ;  /* 0x0004180001d87983 */ /* 0x000ee80000300a00 */
[----:B------:R-:W-:Y:S04]  /*2ec90*/  LDGSTS.E [R28+-0x47ff8], desc[UR8][R16.64], !P3 ;  /* 0xb8008000101c7fae */ /* 0x000fe8000d921848 */
[----:B------:R-:W-:Y:S04]  /*2eca0*/  LDGSTS.E [R27+-0x43ff8], desc[UR8][R24.64], !P3 ;  /* 0xbc008000181b7fae */ /* 0x000fe8000d921848 */
[----:B------:R1:W-:Y:S01]  /*2ecb0*/  LDGSTS.E [R26+-0x47ff4], desc[UR8][R18.64], !P4 ;  /* 0xb800c000121a7fae */ /* 0x0003e2000e121848 */
[----:B------:R-:W-:-:S03]  /*2ecc0*/  IMAD.WIDE R2, R250, 0x4, R218 ;  /* 0x00000004fa027825 */ /* 0x000fc600078e02da */
[----:B------:R-:W-:Y:S04]  /*2ecd0*/  STL.64 [R1+0x1198], R16 ;  /* 0x0011981001007387 */ /* 0x000fe80000100a00 */
[----:B------:R-:W-:Y:S01]  /*2ece0*/  STL.64 [R1+0x10b8], R24 ;  /* 0x0010b81801007387 */ /* 0x000fe20000100a00 */
[----:B-1----:R-:W-:-:S03]  /*2ecf0*/  IMAD.WIDE R26, R250, 0x4, R106 ;  /* 0x00000004fa1a7825 */ /* 0x002fc600078e026a */
[----:B------:R-:W-:Y:S04]  /*2ed00*/  STL.64 [R1+0x11a0], R18 ;  /* 0x0011a01201007387 */ /* 0x000fe80000100a00 */
[----:B------:R3:W-:Y:S04]  /*2ed10*/  STL.64 [R1+0x2f0], R2 ;  /* 0x0002f00201007387 */ /* 0x0007e80000100a00 */
[----:B------:R-:W-:Y:S04]  /*2ed20*/  STL.64 [R1+0x10c0], R26 ;  /* 0x0010c01a01007387 */ /* 0x000fe80000100a00 */
[----:B------:R-:W3:Y:S04]  /*2ed30*/  LDL.LU.64 R112, [R1+0x428] ;  /* 0x0004280001707983 */ /* 0x000ee80000300a00 */
[----:B------:R-:W3:Y:S04]  /*2ed40*/  LDL.LU.64 R106, [R1+0x430] ;  /* 0x00043000016a7983 */ /* 0x000ee80000300a00 */
[----:B------:R-:W3:Y:S01]  /*2ed50*/  LDL.LU.64 R218, [R1+0x440] ;  /* 0x0004400001da7983 */ /* 0x000ee20000300a00 */
[----:B------:R-:W-:-:S04]  /*2ed60*/  IMAD.WIDE R12, R250, 0x4, R108 ;  /* 0x00000004fa0c7825 */ /* 0x000fc800078e026c */
[C---:B--2---:R-:W-:Y:S02]  /*2ed70*/  IMAD.WIDE R8, R250.reuse, 0x4, R236 ;  /* 0x00000004fa087825 */ /* 0x044fe400078e02ec */
[----:B------:R-:W2:Y:S02]  /*2ed80*/  LDL.LU.64 R236, [R1+0x470] ;  /* 0x0004700001ec7983 */ /* 0x000ea40000300a00 */
[----:B----4-:R-:W-:Y:S02]  /*2ed90*/  IMAD.WIDE R6, R250, 0x4, R238 ;  /* 0x00000004fa067825 */ /* 0x010fe400078e02ee */
[----:B------:R-:W-:Y:S04]  /*2eda0*/  STL.64 [R1+0x2e8], R12 ;  /* 0x0002e80c01007387 */ /* 0x000fe80000100a00 */
[----:B------:R-:W4:Y:S01]  /*2edb0*/  LDL.LU.64 R238, [R1+0x480] ;  /* 0x0004800001ee7983 */ /* 0x000f220000300a00 */
[----:B------:R-:W-:Y:S01]  /*2edc0*/  ISETP.GE.U32.AND P0, PT, R29, 0x7ffffcf8, PT ;  /* 0x7ffffcf81d00780c */ /* 0x000fe20003f06070 */
[----:B------:R-:W-:Y:S01]  /*2edd0*/  VIADD R30, R30, 0xfffffd75 ;  /* 0xfffffd751e1e7836 */ /* 0x000fe20000000000 */
[----:B------:R-:W-:Y:S01]  /*2ede0*/  IADD3 R29, R4, 0x100000, RZ ;  /* 0x00100000041d7810 */ /* 0x000fe20007ffe0ff */
[----:B------:R-:W-:Y:S01]  /*2edf0*/  VIADD R28, R5, 0x100000 ;  /* 0x00100000051c7836 */ /* 0x000fe20000000000 */
[----:B------:R-:W-:-:S02]  /*2ee00*/  ISETP.GE.U32.AND P2, PT, R31, 0x7ffffcf7, PT ;  /* 0x7ffffcf71f00780c */ /* 0x000fc40003f46070 */
[----:B------:R-:W-:Y:S01]  /*2ee10*/  ISETP.GE.U32.AND P3, PT, R30, 0x7ffffcf6, PT ;  /* 0x7ffffcf61e00780c */ /* 0x000fe20003f66070 */
[----:B------:R1:W-:Y:S01]  /*2ee20*/  LDGSTS.E [R29+-0x43ff4], desc[UR8][R26.64], !P4 ;  /* 0xbc00c0001a1d7fae */ /* 0x0003e2000e121848 */
[C---:B------:R-:W-:Y:S01]  /*2ee30*/  IADD3 R31, R5.reuse, 0x100000, RZ ;  /* 0x00100000051f7810 */ /* 0x040fe20007ffe0ff */
[----:B------:R-:W-:-:S04]  /*2ee40*/  VIADD R30, R5, 0x100000 ;  /* 0x00100000051e7836 */ /* 0x000fc80000000000 */
[----:B------:R3:W-:Y:S04]  /*2ee50*/  LDGSTS.E [R28+-0x60000], desc[UR8][R2.64], !P0 ;  /* 0xa0000000021c7fae */ /* 0x0007e8000c121848 */
[----:B------:R3:W-:Y:S01]  /*2ee60*/  STL.64 [R1+0x2e0], R8 ;  /* 0x0002e00801007387 */ /* 0x0007e20000100a00 */
[----:B-1----:R-:W-:-:S03]  /*2ee70*/  IADD3 R29, R5, 0x100000, RZ ;  /* 0x00100000051d7810 */ /* 0x002fc60007ffe0ff */
[----:B------:R1:W-:Y:S01]  /*2ee80*/  STL.64 [R1+0x2d8], R6 ;  /* 0x0002d80601007387 */ /* 0x0003e20000100a00 */
[----:B---3--:R-:W-:-:S03]  /*2ee90*/  IMAD.WIDE R2, R250, 0x4, R216 ;  /* 0x00000004fa027825 */ /* 0x008fc600078e02d8 */
[----:B------:R-:W-:Y:S04]  /*2eea0*/  LDGSTS.E [R31+-0x5c000], desc[UR8][R12.64], !P0 ;  /* 0xa40000000c1f7fae */ /* 0x000fe8000c121848 */
[----:B------:R3:W-:Y:S04]  /*2eeb0*/  STL.64 [R1+0x2d0], R2 ;  /* 0x0002d00201007387 */ /* 0x0007e80000100a00 */
[----:B------:R-:W4:Y:S04]  /*2eec0*/  LDL.LU.64 R110, [R1+0x490] ;  /* 0x00049000016e7983 */ /* 0x000f280000300a00 */
[----:B------:R1:W-:Y:S04]  /*2eed0*/  LDGSTS.E [R30+-0x5fffc], desc[UR8][R8.64], !P2 ;  /* 0xa0004000081e7fae */ /* 0x0003e8000d121848 */
[----:B------:R1:W-:Y:S04]  /*2eee0*/  LDGSTS.E [R29+-0x5bffc], desc[UR8][R6.64], !P2 ;  /* 0xa4004000061d7fae */ /* 0x0003e8000d121848 */
[----:B------:R3:W-:Y:S04]  /*2eef0*/  LDGSTS.E [R28+-0x5fff8], desc[UR8][R2.64], !P3 ;  /* 0xa0008000021c7fae */ /* 0x0007e8000d921848 */
[----:B------:R-:W4:Y:S04]  /*2ef00*/  LDL.LU.64 R108, [R1+0x4a0] ;  /* 0x0004a000016c7983 */ /* 0x000f280000300a00 */
[----:B------:R-:W4:Y:S01]  /*2ef10*/  LDL.LU.64 R216, [R1+0x4b0] ;  /* 0x0004b00001d87983 */ /* 0x000f220000300a00 */
[----:B-1----:R-:W-:-:S04]  /*2ef20*/  IMAD.WIDE R8, R250, 0x4, R112 ;  /* 0x00000004fa087825 */ /* 0x002fc800078e0270 */
[C---:B------:R-:W-:Y:S01]  /*2ef30*/  IMAD.WIDE R6, R250.reuse, 0x4, R106 ;  /* 0x00000004fa067825 */ /* 0x040fe200078e026a */
[----:B------:R2:W-:Y:S03]  /*2ef40*/  STL.64 [R1+0x2c8], R8 ;  /* 0x0002c80801007387 */ /* 0x0005e60000100a00 */
[----:B---3--:R-:W-:Y:S01]  /*2ef50*/  IMAD.WIDE R2, R250, 0x4, R218 ;  /* 0x00000004fa027825 */ /* 0x008fe200078e02da */
[----:B------:R2:W-:Y:S04]  /*2ef60*/  LDGSTS.E [R30+-0x5bff8], desc[UR8][R8.64], !P3 ;  /* 0xa4008000081e7fae */ /* 0x0005e8000d921848 */
[----:B------:R4:W-:Y:S04]  /*2ef70*/  STL.64 [R1+0x2c0], R6 ;  /* 0x0002c00601007387 */ /* 0x0009e80000100a00 */
[----:B------:R1:W-:Y:S04]  /*2ef80*/  STL.64 [R1+0x2b8], R2 ;  /* 0x0002b80201007387 */ /* 0x0003e80000100a00 */
[----:B------:R-:W3:Y:S04]  /*2ef90*/  LDL.LU.64 R106, [R1+0x4c0] ;  /* 0x0004c000016a7983 */ /* 0x000ee80000300a00 */
[----:B------:R-:W3:Y:S01]  /*2efa0*/  LDL.LU.64 R218, [R1+0x4c8] ;  /* 0x0004c80001da7983 */ /* 0x000ee20000300a00 */
[----:B------:R-:W-:Y:S01]  /*2efb0*/  VIADD R31, R34, 0xfffffd74 ;  /* 0xfffffd74221f7836 */ /* 0x000fe20000000000 */
[----:B------:R-:W-:Y:S01]  /*2efc0*/  ISETP.GE.U32.AND P2, PT, R32, 0x7ffffcd8, PT ;  /* 0x7ffffcd82000780c */ /* 0x000fe20003f46070 */
[----:B------:R-:W3:Y:S03]  /*2efd0*/  LDC R34, c[0x0][0x230] ;  /* 0x00008c00ff227b82 */ /* 0x000ee60000000800 */
[----:B------:R-:W-:-:S05]  /*2efe0*/  ISETP.GE.U32.AND P0, PT, R31, 0x7ffffcf5, PT ;  /* 0x7ffffcf51f00780c */ /* 0x000fca0003f06070 */
[----:B------:R-:W3:Y:S08]  /*2eff0*/  LDC R32, c[0x0][0x230] ;  /* 0x00008c00ff207b82 */ /* 0x000ef00000000800 */
[----:B------:R4:W-:Y:S01]  /*2f000*/  LDGSTS.E [R29+-0x5fff4], desc[UR8][R6.64], !P0 ;  /* 0xa000c000061d7fae */ /* 0x0009e2000c121848 */
[----:B--2---:R-:W-:-:S03]  /*2f010*/  IMAD.WIDE R8, R250, 0x4, R236 ;  /* 0x00000004fa087825 */ /* 0x004fc600078e02ec */
[----:B------:R1:W-:Y:S04]  /*2f020*/  LDGSTS.E [R28+-0x5bff4], desc[UR8][R2.64], !P0 ;  /* 0xa400c000021c7fae */ /* 0x0003e8000c121848 */
[----:B------:R-:W-:Y:S04]  /*2f030*/  STL.64 [R1+0x168], R8 ;  /* 0x0001680801007387 */ /* 0x000fe80000100a00 */
[----:B------:R-:W2:Y:S01]  /*2f040*/  LDL.LU.64 R236, [R1+0x4d8] ;  /* 0x0004d80001ec7983 */ /* 0x000ea20000300a00 */
[----:B----4-:R-:W-:-:S03]  /*2f050*/  IMAD.WIDE R6, R250, 0x4, R238 ;  /* 0x00000004fa067825 */ /* 0x010fc600078e02ee */
[----:B------:R-:W4:Y:S01]  /*2f060*/  LDL.LU.64 R238, [R1+0x4e0] ;  /* 0x0004e00001ee7983 */ /* 0x000f220000300a00 */
[----:B------:R-:W-:-:S03]  /*2f070*/  VIADD R31, R33, 0xfffffd56 ;  /* 0xfffffd56211f7836 */ /* 0x000fc60000000000 */
[----:B------:R-:W-:Y:S02]  /*2f080*/  LDGSTS.E [R30+-0x58000], desc[UR8][R8.64], !P2 ;  /* 0xa8000000081e7fae */ /* 0x000fe4000d121848 */
[----:B------:R-:W-:Y:S02]  /*2f090*/  ISETP.GE.U32.AND P3, PT, R31, 0x7ffffcd7, PT ;  /* 0x7ffffcd71f00780c */ /* 0x000fe40003f66070 */
[----:B------:R-:W-:Y:S01]  /*2f0a0*/  IADD3 R31, R35, -0x2ab, RZ ;  /* 0xfffffd55231f7810 */ /* 0x000fe20007ffe0ff */
[----:B------:R1:W-:Y:S01]  /*2f0b0*/  STL.64 [R1+0x160], R6 ;  /* 0x0001600601007387 */ /* 0x0003e20000100a00 */
[----:B------:R-:W4:Y:S02]  /*2f0c0*/  LDC R35, c[0x0][0x230] ;  /* 0x00008c00ff237b82 */ /* 0x000f240000000800 */
[----:B------:R-:W-:Y:S01]  /*2f0d0*/  ISETP.GE.U32.AND P0, PT, R31, 0x7ffffcd6, PT ;  /* 0x7ffffcd61f00780c */ /* 0x000fe20003f06070 */
[----:B------:R1:W-:Y:S02]  /*2f0e0*/  LDGSTS.E [R29+-0x54000], desc[UR8][R6.64], !P2 ;  /* 0xac000000061d7fae */ /* 0x0003e4000d121848 */
[----:B-1----:R-:W-:-:S05]  /*2f0f0*/  IMAD.WIDE R2, R250, 0x4, R110 ;  /* 0x00000004fa027825 */ /* 0x002fca00078e026e */
[----:B------:R1:W-:Y:S04]  /*2f100*/  STL.64 [R1+0x158], R2 ;  /* 0x0001580201007387 */ /* 0x0003e80000100a00 */
[----:B------:R1:W-:Y:S01]  /*2f110*/  LDGSTS.E [R28+-0x57ffc], desc[UR8][R2.64], !P3 ;  /* 0xa8004000021c7fae */ /* 0x0003e2000d921848 */
[----:B------:R-:W-:-:S04]  /*2f120*/  IMAD.WIDE R6, R250, 0x4, R108 ;  /* 0x00000004fa067825 */ /* 0x000fc800078e026c */
[C---:B-1----:R-:W-:Y:S01]  /*2f130*/  IMAD.WIDE R2, R250.reuse, 0x4, R216 ;  /* 0x00000004fa027825 */ /* 0x042fe200078e02d8 */
[----:B------:R1:W-:Y:S04]  /*2f140*/  STL.64 [R1+0x150], R6 ;  /* 0x0001500601007387 */ /* 0x0003e80000100a00 */
[----:B------:R2:W-:Y:S04]  /*2f150*/  STL.64 [R1+0x148], R2 ;  /* 0x0001480201007387 */ /* 0x0005e80000100a00 */
[----:B------:R1:W-:Y:S04]  /*2f160*/  LDGSTS.E [R29+-0x53ffc], desc[UR8][R6.64], !P3 ;  /* 0xac004000061d7fae */ /* 0x0003e8000d921848 */
[----:B------:R-:W4:Y:S04]  /*2f170*/  LDL.LU.64 R216, [R1+0x4f0] ;  /* 0x0004f00001d87983 */ /* 0x000f280000300a00 */
[----:B------:R2:W-:Y:S04]  /*2f180*/  LDGSTS.E [R28+-0x57ff8], desc[UR8][R2.64], !P0 ;  /* 0xa8008000021c7fae */ /* 0x0005e8000c121848 */
[----:B------:R-:W4:Y:S04]  /*2f190*/  LDL.LU.64 R110, [R1+0x500] ;  /* 0x00050000016e7983 */ /* 0x000f280000300a00 */
[----:B------:R-:W4:Y:S01]  /*2f1a0*/  LDL.LU.64 R108, [R1+0x518] ;  /* 0x00051800016c7983 */ /* 0x000f220000300a00 */
[----:B---3--:R-:W-:-:S04]  /*2f1b0*/  IMAD.WIDE R8, R250, 0x4, R106 ;  /* 0x00000004fa087825 */ /* 0x008fc800078e026a */
[C---:B-1----:R-:W-:Y:S01]  /*2f1c0*/  IMAD.WIDE R6, R250.reuse, 0x4, R218 ;  /* 0x00000004fa067825 */ /* 0x042fe200078e02da */
[----:B------:R-:W-:Y:S04]  /*2f1d0*/  STL.64 [R1+0x140], R8 ;  /* 0x0001400801007387 */ /* 0x000fe80000100a00 */
[----:B------:R1:W-:Y:S01]  /*2f1e0*/  STL.64 [R1+0x138], R6 ;  /* 0x0001380601007387 */ /* 0x0003e20000100a00 */
[----:B--2---:R-:W-:-:S05]  /*2f1f0*/  IMAD.WIDE R2, R250, 0x4, R236 ;  /* 0x00000004fa027825 */ /* 0x004fca00078e02ec */
[----:B------:R-:W-:Y:S04]  /*2f200*/  STL.64 [R1+0x130], R2 ;  /* 0x0001300201007387 */ /* 0x000fe80000100a00 */
[----:B------:R-:W2:Y:S04]  /*2f210*/  LDL.LU.64 R106, [R1+0x528] ;  /* 0x00052800016a7983 */ /* 0x000ea80000300a00 */
[----:B------:R-:W3:Y:S01]  /*2f220*/  LDL.LU.64 R236, [R1+0x540] ;  /* 0x0005400001ec7983 */ /* 0x000ee20000300a00 */
[----:B----4-:R-:W-:-:S03]  /*2f230*/  IMAD.WIDE R218, R250, 0x4, R238 ;  /* 0x00000004fada7825 */ /* 0x010fc600078e02ee */
[----:B------:R-:W4:Y:S01]  /*2f240*/  LDL.LU.64 R238, [R1+0x550] ;  /* 0x0005500001ee7983 */ /* 0x000f220000300a00 */
[----:B------:R-:W-:Y:S01]  /*2f250*/  VIADD R31, R34, 0xfffffd54 ;  /* 0xfffffd54221f7836 */ /* 0x000fe20000000000 */
[----:B------:R-:W-:Y:S02]  /*2f260*/  IADD3 R30, R36, -0x2c9, RZ ;  /* 0xfffffd37241e7810 */ /* 0x000fe40007ffe0ff */
[----:B------:R-:W1:Y:S02]  /*2f270*/  LDC R36, c[0x0][0x230] ;  /* 0x00008c00ff247b82 */ /* 0x000e640000000800 */
[----:B------:R-:W-:Y:S01]  /*2f280*/  ISETP.GE.U32.AND P2, PT, R31, 0x7ffffcd5, PT ;  /* 0x7ffffcd51f00780c */ /* 0x000fe20003f46070 */
[----:B------:R-:W-:Y:S01]  /*2f290*/  VIADD R31, R5, 0x100000 ;  /* 0x00100000051f7836 */ /* 0x000fe20000000000 */
[----:B------:R-:W-:-:S04]  /*2f2a0*/  ISETP.GE.U32.AND P3, PT, R30, 0x7ffffcb8, PT ;  /* 0x7ffffcb81e00780c */ /* 0x000fc80003f66070 */
[----:B------:R1:W-:Y:S01]  /*2f2b0*/  LDGSTS.E [R31+-0x53ff8], desc[UR8][R8.64], !P0 ;  /* 0xac008000081f7fae */ /* 0x0003e2000c121848 */
[C---:B------:R-:W-:Y:S01]  /*2f2c0*/  IADD3 R30, R5.reuse, 0x100000, RZ ;  /* 0x00100000051e7810 */ /* 0x040fe20007ffe0ff */
[C---:B------:R-:W-:Y:S01]  /*2f2d0*/  VIADD R34, R5.reuse, 0x100000 ;  /* 0x0010000005227836 */ /* 0x040fe20000000000 */
[----:B------:R-:W-:Y:S01]  /*2f2e0*/  IADD3 R33, R5, 0x100000, RZ ;  /* 0x0010000005217810 */ /* 0x000fe20007ffe0ff */
[----:B------:R-:W-:Y:S04]  /*2f2f0*/  STL.64 [R1+0x11a8], R218 ;  /* 0x0011a8da01007387 */ /* 0x000fe80000100a00 */
[----:B------:R-:W-:Y:S01]  /*2f300*/  LDGSTS.E [R30+-0x57ff4], desc[UR8][R6.64], !P2 ;  /* 0xa800c000061e7fae */ /* 0x000fe2000d121848 */
[----:B-1----:R-:W-:-:S03]  /*2f310*/  VIADD R31, R32, 0xfffffd36 ;  /* 0xfffffd36201f7836 */ /* 0x002fc60000000000 */
[----:B------:R-:W-:Y:S02]  /*2f320*/  LDGSTS.E [R29+-0x53ff4], desc[UR8][R2.64], !P2 ;  /* 0xac00c000021d7fae */ /* 0x000fe4000d121848 */
[----:B------:R-:W-:Y:S02]  /*2f330*/  ISETP.GE.U32.AND P0, PT, R31, 0x7ffffcb7, PT ;  /* 0x7ffffcb71f00780c */ /* 0x000fe40003f06070 */
[----:B------:R1:W-:Y:S01]  /*2f340*/  LDGSTS.E [R28+-0x50000], desc[UR8][R218.64], !P3 ;  /* 0xb0000000da1c7fae */ /* 0x0003e2000d921848 */
[----:B------:R-:W-:Y:S01]  /*2f350*/  VIADD R32, R5, 0x100000 ;  /* 0x0010000005207836 */ /* 0x000fe20000000000 */
[----:B------:R-:W-:Y:S02]  /*2f360*/  IADD3 R35, R35, -0x2cb, RZ ;  /* 0xfffffd3523237810 */ /* 0x000fe40007ffe0ff */
[----:B------:R-:W4:Y:S02]  /*2f370*/  LDL.LU.64 R112, [R1+0x558] ;  /* 0x0005580001707983 */ /* 0x000f240000300a00 */
[----:B------:R-:W-:-:S02]  /*2f380*/  ISETP.GE.U32.AND P2, PT, R35, 0x7ffffcb6, PT ;  /* 0x7ffffcb62300780c */ /* 0x000fc40003f46070 */
[----:B------:R-:W-:Y:S01]  /*2f390*/  IADD3 R35, R36, -0x2cc, RZ ;  /* 0xfffffd3424237810 */ /* 0x000fe20007ffe0ff */
[----:B------:R-:W-:-:S05]  /*2f3a0*/  IMAD.WIDE R216, R250, 0x4, R216 ;  /* 0x00000004fad87825 */ /* 0x000fca00078e02d8 */
[----:B------:R-:W-:Y:S01]  /*2f3b0*/  LDGSTS.E [R34+-0x4c000], desc[UR8][R216.64], !P3 ;  /* 0xb4000000d8227fae */ /* 0x000fe2000d921848 */
[----:B-1----:R-:W-:-:S03]  /*2f3c0*/  IMAD.WIDE R28, R250, 0x4, R110 ;  /* 0x00000004fa1c7825 */ /* 0x002fc600078e026e */
[----:B------:R-:W4:Y:S01]  /*2f3d0*/  LDL.LU.64 R110, [R1+0x560] ;  /* 0x00056000016e7983 */ /* 0x000f220000300a00 */
[----:B------:R-:W-:-:S03]  /*2f3e0*/  IMAD.WIDE R30, R250, 0x4, R108 ;  /* 0x00000004fa1e7825 */ /* 0x000fc600078e026c */
[----:B------:R-:W4:Y:S04]  /*2f3f0*/  LDL.LU.64 R108, [R1+0x568] ;  /* 0x00056800016c7983 */ /* 0x000f280000300a00 */
[----:B------:R-:W-:Y:S04]  /*2f400*/  STL.64 [R1+0x10c8], R216 ;  /* 0x0010c8d801007387 */ /* 0x000fe80000100a00 */
[----:B------:R-:W-:Y:S04]  /*2f410*/  LDGSTS.E [R33+-0x4fffc], desc[UR8][R28.64], !P0 ;  /* 0xb00040001c217fae */ /* 0x000fe8000c121848 */
[----:B------:R-:W-:Y:S04]  /*2f420*/  STL.64 [R1+0x11b0], R28 ;  /* 0x0011b01c01007387 */ /* 0x000fe80000100a00 */
[----:B------:R2:W-:Y:S04]  /*2f430*/  LDGSTS.E [R32+-0x4bffc], desc[UR8][R30.64], !P0 ;  /* 0xb40040001e207fae */ /* 0x0005e8000c121848 */
[----:B------:R-:W-:Y:S01]  /*2f440*/  STL.64 [R1+0x10d0], R30 ;  /* 0x0010d01e01007387 */ /* 0x000fe20000100a00 */
[----:B------:R-:W-:Y:S01]  /*2f450*/  ISETP.GE.U32.AND P0, PT, R35, 0x7ffffcb5, PT ;  /* 0x7ffffcb52300780c */ /* 0x000fe20003f06070 */
[----:B--2---:R-:W-:-:S02]  /*2f460*/  IMAD.WIDE R32, R250, 0x4, R106 ;  /* 0x00000004fa207825 */ /* 0x004fc400078e026a */
[----:B------:R-:W2:Y:S02]  /*2f470*/  LDL.LU.64 R106, [R1+0x570] ;  /* 0x00057000016a7983 */ /* 0x000ea40000300a00 */
[C---:B---3--:R-:W-:Y:S02]  /*2f480*/  IMAD.WIDE R34, R250.reuse, 0x4, R236 ;  /* 0x00000004fa227825 */ /* 0x048fe400078e02ec */
[----:B------:R-:W3:Y:S02]  /*2f490*/  LDL.LU.64 R236, [R1+0x578] ;  /* 0x0005780001ec7983 */ /* 0x000ee40000300a00 */
[----:B----4-:R-:W-:Y:S02]  /*2f4a0*/  IMAD.WIDE R36, R250, 0x4, R238 ;  /* 0x00000004fa247825 */ /* 0x010fe400078e02ee */
[----:B------:R-:W4:Y:S01]  /*2f4b0*/  LDL.LU.64 R238, [R1+0x588] ;  /* 0x0005880001ee7983 */ /* 0x000f220000300a00 */
[C---:B------:R-:W-:Y:S01]  /*2f4c0*/  IADD3 R40, R5.reuse, 0x100000, RZ ;  /* 0x0010000005287810 */ /* 0x040fe20007ffe0ff */
[----:B------:R-:W-:-:S02]  /*2f4d0*/  VIADD R39, R5, 0x100000 ;  /* 0x0010000005277836 */ /* 0x000fc40000000000 */
[----:B------:R-:W-:Y:S02]  /*2f4e0*/  VIADD R41, R41, 0xfffffd17 ;  /* 0xfffffd1729297836 */ /* 0x000fe40000000000 */
[----:B------:R1:W-:Y:S01]  /*2f4f0*/  LDGSTS.E [R40+-0x4fff8], desc[UR8][R32.64], !P2 ;  /* 0xb000800020287fae */ /* 0x0003e2000d121848 */
[----:B------:R-:W-:-:S03]  /*2f500*/  IADD3 R38, R5, 0x100000, RZ ;  /* 0x0010000005267810 */ /* 0x000fc60007ffe0ff */
[----:B------:R-:W-:Y:S01]  /*2f510*/  LDGSTS.E [R39+-0x4bff8], desc[UR8][R34.64], !P2 ;  /* 0xb400800022277fae */ /* 0x000fe2000d121848 */
[----:B------:R-:W-:Y:S01]  /*2f520*/  ISETP.GE.U32.AND P2, PT, R41, 0x7ffffc98, PT ;  /* 0x7ffffc982900780c */ /* 0x000fe20003f46070 */
[C---:B------:R-:W-:Y:S02]  /*2f530*/  VIADD R46, R5.reuse, 0x100000 ;  /* 0x00100000052e7836 */ /* 0x040fe40000000000 */
[----:B------:R1:W-:Y:S02]  /*2f540*/  LDGSTS.E [R38+-0x4fff4], desc[UR8][R36.64], !P0 ;  /* 0xb000c00024267fae */ /* 0x0003e4000c121848 */
[----:B-1----:R-:W-:Y:S02]  /*2f550*/  VIADD R40, R42, 0xfffffd16 ;  /* 0xfffffd162a287836 */ /* 0x002fe40000000000 */
[----:B------:R-:W-:Y:S01]  /*2f560*/  STL.64 [R1+0x11b8], R32 ;  /* 0x0011b82001007387 */ /* 0x000fe20000100a00 */
[C---:B------:R-:W-:Y:S01]  /*2f570*/  IADD3 R45, R5.reuse, 0x100000, RZ ;  /* 0x00100000052d7810 */ /* 0x040fe20007ffe0ff */
[----:B------:R-:W-:Y:S01]  /*2f580*/  VIADD R44, R5, 0x100000 ;  /* 0x00100000052c7836 */ /* 0x000fe20000000000 */
[----:B------:R-:W-:Y:S01]  /*2f590*/  ISETP.GE.U32.AND P3, PT, R40, 0x7ffffc97, PT ;  /* 0x7ffffc972800780c */ /* 0x000fe20003f66070 */
[----:B------:R-:W-:Y:S04]  /*2f5a0*/  STL.64 [R1+0x10d8], R34 ;  /* 0x0010d82201007387 */ /* 0x000fe80000100a00 */
[----:B------:R-:W-:Y:S01]  /*2f5b0*/  STL.64 [R1+0x11c0], R36 ;  /* 0x0011c02401007387 */ /* 0x000fe20000100a00 */
[----:B------:R-:W-:-:S03]  /*2f5c0*/  IMAD.WIDE R38, R250, 0x4, R112 ;  /* 0x00000004fa267825 */ /* 0x000fc600078e0270 */
[----:B------:R-:W4:Y:S01]  /*2f5d0*/  LDL.LU.64 R112, [R1+0x590] ;  /* 0x0005900001707983 */ /* 0x000f220000300a00 */
[----:B------:R-:W-:-:S03]  /*2f5e0*/  IADD3 R47, R47, -0x2eb, RZ ;  /* 0xfffffd152f2f7810 */ /* 0x000fc60007ffe0ff */
[----:B------:R-:W-:Y:S01]  /*2f5f0*/  LDGSTS.E [R46+-0x4bff4], desc[UR8][R38.64], !P0 ;  /* 0xb400c000262e7fae */ /* 0x000fe2000c121848 */
[----:B------:R-:W-:Y:S01]  /*2f600*/  ISETP.GE.U32.AND P0, PT, R47, 0x7ffffc96, PT ;  /* 0x7ffffc962f00780c */ /* 0x000fe20003f06070 */
[C---:B------:R-:W-:Y:S02]  /*2f610*/  IMAD.WIDE R40, R250.reuse, 0x4, R110 ;  /* 0x00000004fa287825 */ /* 0x040fe400078e026e */
[----:B------:R-:W4:Y:S02]  /*2f620*/  LDL.LU.64 R110, [R1+0x598] ;  /* 0x00059800016e7983 */ /* 0x000f240000300a00 */
[C---:B------:R-:W-:Y:S02]  /*2f630*/  IMAD.WIDE R42, R250.reuse, 0x4, R108 ;  /* 0x00000004fa2a7825 */ /* 0x040fe400078e026c */
[----:B------:R-:W-:Y:S04]  /*2f640*/  STL.64 [R1+0x10e0], R38 ;  /* 0x0010e02601007387 */ /* 0x000fe80000100a00 */
[----:B------:R-:W-:Y:S04]  /*2f650*/  LDGSTS.E [R45+-0x48000], desc[UR8][R40.64], !P2 ;  /* 0xb8000000282d7fae */ /* 0x000fe8000d121848 */
[----:B------:R-:W-:Y:S04]  /*2f660*/  STL.64 [R1+0x11c8], R40 ;  /* 0x0011c82801007387 */ /* 0x000fe80000100a00 */
[----:B------:R2:W-:Y:S04]  /*2f670*/  LDGSTS.E [R44+-0x44000], desc[UR8][R42.64], !P2 ;  /* 0xbc0000002a2c7fae */ /* 0x0005e8000d121848 */
[----:B------:R-:W-:Y:S04]  /*2f680*/  STL.64 [R1+0x10e8], R42 ;  /* 0x0010e82a01007387 */ /* 0x000fe80000100a00 */
[----:B------:R-:W4:Y:S01]  /*2f690*/  LDL.LU.64 R108, [R1+0x5a0] ;  /* 0x0005a000016c7983 */ /* 0x000f220000300a00 */
[----:B--2---:R-:W-:-:S03]  /*2f6a0*/  IMAD.WIDE R44, R250, 0x4, R106 ;  /* 0x00000004fa2c7825 */ /* 0x004fc600078e026a */
[----:B------:R-:W2:Y:S01]  /*2f6b0*/  LDL.LU.64 R106, [R1+0x5a8] ;  /* 0x0005a800016a7983 */ /* 0x000ea20000300a00 */
[----:B---3--:R-:W-:-:S03]  /*2f6c0*/  IMAD.WIDE R46, R250, 0x4, R236 ;  /* 0x00000004fa2e7825 */ /* 0x008fc600078e02ec */
[----:B------:R-:W3:Y:S01]  /*2f6d0*/  LDL.LU.64 R236, [R1+0x5b0] ;  /* 0x0005b00001ec7983 */ /* 0x000ee20000300a00 */
[----:B----4-:R-:W-:-:S03]  /*2f6e0*/  IMAD.WIDE R48, R250, 0x4, R238 ;  /* 0x00000004fa307825 */ /* 0x010fc600078e02ee */
[----:B------:R-:W4:Y:S01]  /*2f6f0*/  LDL.LU.64 R238, [R1+0x5c0] ;  /* 0x0005c00001ee7983 */ /* 0x000f220000300a00 */
[C---:B------:R-:W-:Y:S01]  /*2f700*/  IADD3 R51, R5.reuse, 0x100000, RZ ;  /* 0x0010000005337810 */ /* 0x040fe20007ffe0ff */
[----:B------:R-:W-:Y:S01]  /*2f710*/  VIADD R50, R5, 0x100000 ;  /* 0x0010000005327836 */ /* 0x000fe20000000000 */
[----:B------:R-:W-:Y:S01]  /*2f720*/  ISETP.GE.U32.AND P4, PT, R53, 0x7ffffc95, PT ;  /* 0x7ffffc953500780c */ /* 0x000fe20003f86070 */
[----:B------:R-:W-:Y:S01]  /*2f730*/  LDGSTS.E [R52+-0x47ffc], desc[UR8][R44.64], !P3 ;  /* 0xb80040002c347fae */ /* 0x000fe2000d921848 */
[----:B------:R-:W-:-:S03]  /*2f740*/  IADD3 R55, R5, 0x100000, RZ ;  /* 0x0010000005377810 */ /* 0x000fc60007ffe0ff */
[----:B------:R-:W-:Y:S01]  /*2f750*/  LDGSTS.E [R51+-0x43ffc], desc[UR8][R46.64], !P3 ;  /* 0xbc0040002e337fae */ /* 0x000fe2000d921848 */
[----:B------:R-:W-:-:S03]  /*2f760*/  VIADD R54, R5, 0x100000 ;  /* 0x0010000005367836 */ /* 0x000fc60000000000 */
[----:B------:R-:W-:Y:S04]  /*2f770*/  STL.64 [R1+0x11d0], R44 ;  /* 0x0011d02c01007387 */ /* 0x000fe80000100a00 */
[----:B------:R1:W-:Y:S04]  /*2f780*/  LDGSTS.E [R50+-0x47ff8], desc[UR8][R48.64], !P0 ;  /* 0xb800800030327fae */ /* 0x0003e8000c121848 */
[----:B------:R-:W-:Y:S04]  /*2f790*/  STL.64 [R1+0x10f0], R46 ;  /* 0x0010f02e01007387 */ /* 0x000fe80000100a00 */
[----:B------:R-:W-:Y:S04]  /*2f7a0*/  STL.64 [R1+0x11d8], R48 ;  /* 0x0011d83001007387 */ /* 0x000fe80000100a00 */
[----:B------:R-:W4:Y:S01]  /*2f7b0*/  LDL.LU.64 R116, [R1+0x5c8] ;  /* 0x0005c80001747983 */ /* 0x000f220000300a00 */
[----:B-1----:R-:W-:-:S03]  /*2f7c0*/  IMAD.WIDE R50, R250, 0x4, R112 ;  /* 0x00000004fa327825 */ /* 0x002fc600078e0270 */
[----:B------:R-:W4:Y:S04]  /*2f7d0*/  LDL.LU.64 R114, [R1+0x5d0] ;  /* 0x0005d00001727983 */ /* 0x000f280000300a00 */
[----:B------:R-:W4:Y:S04]  /*2f7e0*/  LDL.LU.64 R112, [R1+0x5d8] ;  /* 0x0005d80001707983 */ /* 0x000f280000300a00 */
[----:B------:R-:W-:Y:S04]  /*2f7f0*/  LDGSTS.E [R55+-0x43ff8], desc[UR8][R50.64], !P0 ;  /* 0xbc00800032377fae */ /* 0x000fe8000c121848 */
[----:B------:R-:W-:Y:S01]  /*2f800*/  STL.64 [R1+0x10f8], R50 ;  /* 0x0010f83201007387 */ /* 0x000fe20000100a00 */
[----:B------:R-:W-:-:S05]  /*2f810*/  IMAD.WIDE R52, R250, 0x4, R110 ;  /* 0x00000004fa347825 */ /* 0x000fca00078e026e */
[----:B------:R1:W-:Y:S04]  /*2f820*/  LDGSTS.E [R54+-0x47ff4], desc[UR8][R52.64], !P4 ;  /* 0xb800c00034367fae */ /* 0x0003e8000e121848 */
[----:B------:R-:W-:Y:S04]  /*2f830*/  STL.64 [R1+0x11e0], R52 ;  /* 0x0011e03401007387 */ /* 0x000fe80000100a00 */
[----:B------:R3:W-:Y:S01]  /*2f840*/  STL.64 [R1+0x1008], R4 ;  /* 0x0010080401007387 */ /* 0x0007e20000100a00 */
[----:B-1----:R-:W-:-:S03]  /*2f850*/  IMAD.WIDE R54, R250, 0x4, R108 ;  /* 0x00000004fa367825 */ /* 0x002fc600078e026c */
[----:B------:R-:W4:Y:S01]  /*2f860*/  LDL.LU.64 R108, [R1+0x5e0] ;  /* 0x0005e000016c7983 */ /* 0x000f220000300a00 */
[----:B------:R-:W-:Y:S01]  /*2f870*/  IADD3 R57, R57, -0x28d, RZ ;  /* 0xfffffd7339397810 */ /* 0x000fe20007ffe0ff */
[----:B------:R-:W-:Y:S02]  /*2f880*/  VIADD R56, R56, 0xfffffd72 ;  /* 0xfffffd7238387836 */ /* 0x000fe40000000000 */
[----:B------:R1:W-:Y:S01]  /*2f890*/  LDGSTS.E [R59+-0x43ff4], desc[UR8][R54.64], !P4 ;  /* 0xbc00c000363b7fae */ /* 0x0003e2000e121848 */
[----:B--2---:R-:W-:-:S04]  /*2f8a0*/  IMAD.WIDE R6, R250, 0x4, R106 ;  /* 0x00000004fa067825 */ /* 0x004fc800078e026a */
[C---:B---3--:R-:W-:Y:S01]  /*2f8b0*/  IMAD.WIDE R4, R250.reuse, 0x4, R236 ;  /* 0x00000004fa047825 */ /* 0x048fe200078e02ec */
[----:B------:R2:W-:Y:S04]  /*2f8c0*/  STL.64 [R1+0x2b0], R6 ;  /* 0x0002b00601007387 */ /* 0x0005e80000100a00 */
[----:B------:R-:W3:Y:S01]  /*2f8d0*/  LDL.LU.64 R236, [R1+0x5e8] ;  /* 0x0005e80001ec7983 */ /* 0x000ee20000300a00 */
[----:B----4-:R-:W-:-:S03]  /*2f8e0*/  IMAD.WIDE R2, R250, 0x4, R238 ;  /* 0x00000004fa027825 */ /* 0x010fc600078e02ee */
[----:B------:R-:W4:Y:S01]  /*2f8f0*/  LDL.LU.64 R238, [R1+0x5f8] ;  /* 0x0005f80001ee7983 */ /* 0x000f220000300a00 */
[----:B------:R-:W-:Y:S02]  /*2f900*/  ISETP.GE.U32.AND P0, PT, R57, 0x7ffffcf4, PT ;  /* 0x7ffffcf43900780c */ /* 0x000fe40003f06070 */
[----:B------:R-:W-:Y:S02]  /*2f910*/  IADD3 R57, R10, 0x100000, RZ ;  /* 0x001000000a397810 */ /* 0x000fe40007ffe0ff */
[----:B-1----:R-:W-:Y:S02]  /*2f920*/  IADD3 R59, R62, -0x28f, RZ ;  /* 0xfffffd713e3b7810 */ /* 0x002fe40007ffe0ff */
[----:B------:R-:W-:-:S07]  /*2f930*/  ISETP.GE.U32.AND P2, PT, R56, 0x7ffffcf3, PT ;  /* 0x7ffffcf33800780c */ /* 0x000fce0003f46070 */
[----:B------:R2:W-:Y:S01]  /*2f940*/  LDGSTS.E [R58+-0x60000], desc[UR8][R6.64], !P0 ;  /* 0xa0000000063a7fae */ /* 0x0005e2000c121848 */
[----:B------:R-:W-:Y:S01]  /*2f950*/  VIADD R60, R60, 0xfffffd70 ;  /* 0xfffffd703c3c7836 */ /* 0x000fe20000000000 */
[----:B------:R-:W1:Y:S02]  /*2f960*/  LDC R62, c[0x0][0x230] ;  /* 0x00008c00ff3e7b82 */ /* 0x000e640000000800 */
[----:B------:R2:W-:Y:S01]  /*2f970*/  LDGSTS.E [R57+-0x5c000], desc[UR8][R4.64], !P0 ;  /* 0xa400000004397fae */ /* 0x0005e2000c121848 */
[----:B------:R-:W-:Y:S01]  /*2f980*/  ISETP.GE.U32.AND P0, PT, R59, 0x7ffffcf2, PT ;  /* 0x7ffffcf23b00780c */ /* 0x000fe20003f06070 */
[----:B------:R-:W-:Y:S02]  /*2f990*/  VIADD R56, R10, 0x100000 ;  /* 0x001000000a387836 */ /* 0x000fe40000000000 */
[----:B------:R-:W-:Y:S04]  /*2f9a0*/  STL.64 [R1+0x2a0], R2 ;  /* 0x0002a00201007387 */ /* 0x000fe80000100a00 */
[----:B------:R-:W-:Y:S01]  /*2f9b0*/  STL.64 [R1+0x1100], R54 ;  /* 0x0011003601007387 */ /* 0x000fe20000100a00 */
[----:B--2---:R-:W-:-:S03]  /*2f9c0*/  IMAD.WIDE R6, R250, 0x4, R116 ;  /* 0x00000004fa067825 */ /* 0x004fc600078e0274 */
[----:B------:R2:W-:Y:S04]  /*2f9d0*/  STL.64 [R1+0x11e8], R4 ;  /* 0x0011e80401007387 */ /* 0x0005e80000100a00 */
[----:B------:R-:W4:Y:S04]  /*2f9e0*/  LDL.LU.64 R110, [R1+0x600] ;  /* 0x00060000016e7983 */ /* 0x000f280000300a00 */
[----:B------:R2:W-:Y:S02]  /*2f9f0*/  LDGSTS.E [R56+-0x5fffc], desc[UR8][R2.64], !P2 ;  /* 0xa000400002387fae */ /* 0x0005e4000d121848 */
[----:B--2---:R-:W-:-:S02]  /*2fa00*/  IMAD.WIDE R4, R250, 0x4, R114 ;  /* 0x00000004fa047825 */ /* 0x004fc400078e0272 */
[----:B------:R-:W2:Y:S04]  /*2fa10*/  LDL.LU.64 R106, [R1+0x608] ;  /* 0x00060800016a7983 */ /* 0x000ea80000300a00 */
[----:B------:R-:W-:Y:S01]  /*2fa20*/  STL.64 [R1+0x298], R6 ;  /* 0x0002980601007387 */ /* 0x000fe20000100a00 */
[----:B------:R-:W-:-:S03]  /*2fa30*/  IMAD.WIDE R2, R250, 0x4, R112 ;  /* 0x00000004fa027825 */ /* 0x000fc600078e0270 */
[----:B------:R-:W-:Y:S04]  /*2fa40*/  LDGSTS.E [R58+-0x5bffc], desc[UR8][R6.64], !P2 ;  /* 0xa4004000063a7fae */ /* 0x000fe8000d121848 */
[----:B------:R3:W-:Y:S04]  /*2fa50*/  STL.64 [R1+0x290], R4 ;  /* 0x0002900401007387 */ /* 0x0007e80000100a00 */
[----:B------:R3:W-:Y:S04]  /*2fa60*/  LDGSTS.E [R57+-0x5fff8], desc[UR8][R4.64], !P0 ;  /* 0xa000800004397fae */ /* 0x0007e8000c121848 */
[----:B------:R4:W-:Y:S04]  /*2fa70*/  STL.64 [R1+0x288], R2 ;  /* 0x0002880201007387 */ /* 0x0009e80000100a00 */
[----:B------:R-:W2:Y:S04]  /*2fa80*/  LDL.LU.64 R114, [R1+0x610] ;  /* 0x0006100001727983 */ /* 0x000ea80000300a00 */
[----:B------:R4:W-:Y:S01]  /*2fa90*/  LDGSTS.E [R56+-0x5bff8], desc[UR8][R2.64], !P0 ;  /* 0xa400800002387fae */ /* 0x0009e2000c121848 */
[----:B------:R-:W-:-:S04]  /*2faa0*/  IMAD.WIDE R234, R250, 0x4, R108 ;  /* 0x00000004faea7825 */ /* 0x000fc800078e026c */
[----:B---3--:R-:W-:-:S05]  /*2fab0*/  IMAD.WIDE R4, R250, 0x4, R236 ;  /* 0x00000004fa047825 */ /* 0x008fca00078e02ec */
[----:B------:R-:W-:Y:S04]  /*2fac0*/  STL.64 [R1+0x278], R4 ;  /* 0x0002780401007387 */ /* 0x000fe80000100a00 */
[----:B------:R-:W3:Y:S01]  /*2fad0*/  LDL.LU.64 R108, [R1+0x620] ;  /* 0x00062000016c7983 */ /* 0x000ee20000300a00 */
[----:B----4-:R-:W-:-:S03]  /*2fae0*/  IMAD.WIDE R2, R250, 0x4, R238 ;  /* 0x00000004fa027825 */ /* 0x010fc600078e02ee */
[----:B------:R-:W4:Y:S04]  /*2faf0*/  LDL.LU.64 R236, [R1+0x630] ;  /* 0x0006300001ec7983 */ /* 0x000f280000300a00 */
[----:B------:R-:W4:Y:S01]  /*2fb00*/  LDL.LU.64 R238, [R1+0x638] ;  /* 0x0006380001ee7983 */ /* 0x000f220000300a00 */
[----:B------:R-:W-:Y:S02]  /*2fb10*/  IADD3 R59, R61, -0x2ad, RZ ;  /* 0xfffffd533d3b7810 */ /* 0x000fe40007ffe0ff */
[----:B------:R-:W-:Y:S02]  /*2fb20*/  ISETP.GE.U32.AND P3, PT, R60, 0x7ffffcf1, PT ;  /* 0x7ffffcf13c00780c */ /* 0x000fe40003f66070 */
[----:B------:R-:W-:Y:S01]  /*2fb30*/  ISETP.GE.U32.AND P2, PT, R59, 0x7ffffcd4, PT ;  /* 0x7ffffcd43b00780c */ /* 0x000fe20003f46070 */
[----:B------:R-:W-:Y:S01]  /*2fb40*/  VIADD R59, R63, 0xfffffd52 ;  /* 0xfffffd523f3b7836 */ /* 0x000fe20000000000 */
[----:B------:R2:W-:Y:S01]  /*2fb50*/  STL.64 [R1+0x128], R2 ;  /* 0x0001280201007387 */ /* 0x0005e20000100a00 */
[----:B------:R-:W1:Y:S03]  /*2fb60*/  LDC R60, c[0x0][0x230] ;  /* 0x00008c00ff3c7b82 */ /* 0x000e660000000800 */
[----:B------:R-:W-:-:S05]  /*2fb70*/  ISETP.GE.U32.AND P0, PT, R59, 0x7ffffcd3, PT ;  /* 0x7ffffcd33b00780c */ /* 0x000fca0003f06070 */
[----:B------:R-:W-:Y:S01]  /*2fb80*/  LDGSTS.E [R58+-0x5fff4], desc[UR8][R234.64], !P3 ;  /* 0xa000c000ea3a7fae */ /* 0x000fe2000d921848 */
[----:B------:R-:W1:Y:S03]  /*2fb90*/  LDC R63, c[0x0][0x230] ;  /* 0x00008c00ff3f7b82 */ /* 0x000e660000000800 */
[----:B------:R-:W-:Y:S01]  /*2fba0*/  LDGSTS.E [R57+-0x5bff4], desc[UR8][R4.64], !P3 ;  /* 0xa400c00004397fae */ /* 0x000fe2000d921848 */
[----:B------:R-:W-:-:S03]  /*2fbb0*/  IMAD.WIDE R46, R250, 0x4, R110 ;  /* 0x00000004fa2e7825 */ /* 0x000fc600078e026e */
[----:B------:R2:W-:Y:S04]  /*2fbc0*/  LDGSTS.E [R56+-0x58000], desc[UR8][R2.64], !P2 ;  /* 0xa800000002387fae */ /* 0x0005e8000d121848 */
[----:B------:R-:W-:Y:S04]  /*2fbd0*/  STL.64 [R1+0x12b8], R234 ;  /* 0x0012b8ea01007387 */ /* 0x000fe80000100a00 */
[----:B------:R-:W-:Y:S01]  /*2fbe0*/  LDGSTS.E [R57+-0x54000], desc[UR8][R46.64], !P2 ;  /* 0xac0000002e397fae */ /* 0x000fe2000d121848 */
[----:B--2---:R-:W-:-:S05]  /*2fbf0*/  IMAD.WIDE R2, R250, 0x4, R106 ;  /* 0x00000004fa027825 */ /* 0x004fca00078e026a */
[----:B------:R3:W-:Y:S04]  /*2fc00*/  STL.64 [R1+0x118], R2 ;  /* 0x0001180201007387 */ /* 0x0007e80000100a00 */
[----:B------:R-:W-:Y:S04]  /*2fc10*/  STL.64 [R1+0x1108], R46 ;  /* 0x0011082e01007387 */ /* 0x000fe80000100a00 */
[----:B------:R3:W-:Y:S04]  /*2fc20*/  LDGSTS.E [R56+-0x57ffc], desc[UR8][R2.64], !P0 ;  /* 0xa800400002387fae */ /* 0x0007e8000c121848 */
[----:B------:R-:W2:Y:S01]  /*2fc30*/  LDL.LU.64 R112, [R1+0x640] ;  /* 0x0006400001707983 */ /* 0x000ea20000300a00 */
[----:B------:R-:W-:-:S03]  /*2fc40*/  IMAD.WIDE R42, R250, 0x4, R114 ;  /* 0x00000004fa2a7825 */ /* 0x000fc600078e0272 */
[----:B------:R-:W2:Y:S04]  /*2fc50*/  LDL.LU.64 R110, [R1+0x648] ;  /* 0x00064800016e7983 */ /* 0x000ea80000300a00 */
[----:B------:R-:W2:Y:S01]  /*2fc60*/  LDL.LU.64 R106, [R1+0x650] ;  /* 0x00065000016a7983 */ /* 0x000ea20000300a00 */
[----:B---3--:R-:W-:-:S05]  /*2fc70*/  IMAD.WIDE R2, R250, 0x4, R108 ;  /* 0x00000004fa027825 */ /* 0x008fca00078e026c */
[----:B------:R-:W-:Y:S01]  /*2fc80*/  STL.64 [R1+0x108], R2 ;  /* 0x0001080201007387 */ /* 0x000fe20000100a00 */
[----:B----4-:R-:W-:-:S03]  /*2fc90*/  IMAD.WIDE R38, R250, 0x4, R236 ;  /* 0x00000004fa267825 */ /* 0x010fc600078e02ec */
[----:B------:R-:W-:Y:S01]  /*2fca0*/  STL.64 [R1+0x1110], R42 ;  /* 0x0011102a01007387 */ /* 0x000fe20000100a00 */
[----:B------:R-:W-:-:S03]  /*2fcb0*/  IMAD.WIDE R4, R250, 0x4, R238 ;  /* 0x00000004fa047825 */ /* 0x000fc600078e02ee */
[----:B------:R-:W3:Y:S04]  /*2fcc0*/  LDL.LU.64 R108, [R1+0x658] ;  /* 0x00065800016c7983 */ /* 0x000ee80000300a00 */
[----:B------:R-:W4:Y:S04]  /*2fcd0*/  LDL.LU.64 R236, [R1+0x660] ;  /* 0x0006600001ec7983 */ /* 0x000f280000300a00 */
[----:B------:R-:W4:Y:S01]  /*2fce0*/  LDL.LU.64 R238, [R1+0x668] ;  /* 0x0006680001ee7983 */ /* 0x000f220000300a00 */
[----:B-1----:R-:W-:Y:S01]  /*2fcf0*/  IADD3 R59, R62, -0x2af, RZ ;  /* 0xfffffd513e3b7810 */ /* 0x002fe20007ffe0ff */
[----:B------:R-:W-:-:S02]  /*2fd00*/  VIADD R58, R64, 0xfffffd50 ;  /* 0xfffffd50403a7836 */ /* 0x000fc40000000000 */
[----:B------:R-:W1:Y:S01]  /*2fd10*/  LDC R64, c[0x0][0x230] ;  /* 0x00008c00ff407b82 */ /* 0x000e620000000800 */
[----:B------:R-:W-:Y:S02]  /*2fd20*/  ISETP.GE.U32.AND P2, PT, R59, 0x7ffffcd2, PT ;  /* 0x7ffffcd23b00780c */ /* 0x000fe40003f46070 */
[----:B------:R-:W-:Y:S02]  /*2fd30*/  IADD3 R59, R10, 0x100000, RZ ;  /* 0x001000000a3b7810 */ /* 0x000fe40007ffe0ff */
[----:B------:R-:W-:-:S03]  /*2fd40*/  ISETP.GE.U32.AND P3, PT, R58, 0x7ffffcd1, PT ;  /* 0x7ffffcd13a00780c */ /* 0x000fc60003f66070 */
[----:B------:R2:W-:Y:S01]  /*2fd50*/  LDGSTS.E [R59+-0x53ffc], desc[UR8][R42.64], !P0 ;  /* 0xac0040002a3b7fae */ /* 0x0005e2000c121848 */
[C---:B------:R-:W-:Y:S02]  /*2fd60*/  VIADD R58, R10.reuse, 0x100000 ;  /* 0x001000000a3a7836 */ /* 0x040fe40000000000 */
[----:B------:R-:W-:Y:S01]  /*2fd70*/  VIADD R63, R63, 0xfffffd32 ;  /* 0xfffffd323f3f7836 */ /* 0x000fe20000000000 */
[----:B------:R-:W-:Y:S01]  /*2fd80*/  STL.64 [R1+0x1118], R38 ;  /* 0x0011182601007387 */ /* 0x000fe20000100a00 */
[----:B------:R-:W-:-:S03]  /*2fd90*/  IADD3 R62, R10, 0x100000, RZ ;  /* 0x001000000a3e7810 */ /* 0x000fc60007ffe0ff */
[----:B------:R-:W-:Y:S01]  /*2fda0*/  LDGSTS.E [R58+-0x57ff8], desc[UR8][R2.64], !P2 ;  /* 0xa8008000023a7fae */ /* 0x000fe2000d121848 */
[----:B--2---:R-:W-:-:S03]  /*2fdb0*/  IADD3 R59, R60, -0x2cd, RZ ;  /* 0xfffffd333c3b7810 */ /* 0x004fc60007ffe0ff */
[----:B------:R-:W-:Y:S01]  /*2fdc0*/  LDGSTS.E [R57+-0x53ff8], desc[UR8][R38.64], !P2 ;  /* 0xac00800026397fae */ /* 0x000fe2000d121848 */
[----:B------:R-:W-:-:S03]  /*2fdd0*/  ISETP.GE.U32.AND P0, PT, R59, 0x7ffffcb4, PT ;  /* 0x7ffffcb43b00780c */ /* 0x000fc60003f06070 */
[----:B------:R2:W-:Y:S01]  /*2fde0*/  LDGSTS.E [R56+-0x57ff4], desc[UR8][R4.64], !P3 ;  /* 0xa800c00004387fae */ /* 0x0005e2000d921848 */
[C---:B------:R-:W-:Y:S01]  /*2fdf0*/  VIADD R61, R10.reuse, 0x100000 ;  /* 0x001000000a3d7836 */ /* 0x040fe20000000000 */
[----:B------:R-:W-:Y:S02]  /*2fe00*/  IADD3 R60, R10, 0x100000, RZ ;  /* 0x001000000a3c7810 */ /* 0x000fe40007ffe0ff */
[----:B------:R-:W-:Y:S01]  /*2fe10*/  STL.64 [R1+0x11f0], R4 ;  /* 0x0011f00401007387 */ /* 0x000fe20000100a00 */
[----:B------:R-:W-:Y:S01]  /*2fe20*/  ISETP.GE.U32.AND P2, PT, R63, 0x7ffffcb3, PT ;  /* 0x7ffffcb33f00780c */ /* 0x000fe20003f46070 */
[----:B-1----:R-:W-:Y:S02]  /*2fe30*/  VIADD R63, R64, 0xfffffd31 ;  /* 0xfffffd31403f7836 */ /* 0x002fe40000000000 */
[C---:B------:R-:W-:Y:S02]  /*2fe40*/  IMAD.WIDE R34, R250.reuse, 0x4, R112 ;  /* 0x00000004fa227825 */ /* 0x040fe400078e0270 */
[----:B------:R-:W4:Y:S02]  /*2fe50*/  LDL.LU.64 R112, [R1+0x670] ;  /* 0x0006700001707983 */ /* 0x000f240000300a00 */
[----:B--2---:R-:W-:-:S02]  /*2fe60*/  IMAD.WIDE R56, R250, 0x4, R110 ;  /* 0x00000004fa387825 */ /* 0x004fc400078e026e */
[----:B------:R-:W2:Y:S02]  /*2fe70*/  LDL.LU.64 R110, [R1+0x678] ;  /* 0x00067800016e7983 */ /* 0x000ea40000300a00 */
[----:B------:R-:W-:Y:S02]  /*2fe80*/  IMAD.WIDE R58, R250, 0x4, R106 ;  /* 0x00000004fa3a7825 */ /* 0x000fe400078e026a */
[----:B------:R-:W2:Y:S04]  /*2fe90*/  LDL.LU.64 R106, [R1+0x680] ;  /* 0x00068000016a7983 */ /* 0x000ea80000300a00 */
[----:B------:R-:W-:Y:S04]  /*2fea0*/  LDGSTS.E [R62+-0x53ff4], desc[UR8][R34.64], !P3 ;  /* 0xac00c000223e7fae */ /* 0x000fe8000d921848 */
[----:B------:R-:W-:Y:S04]  /*2feb0*/  STL.64 [R1+0x1120], R34 ;  /* 0x0011202201007387 */ /* 0x000fe80000100a00 */
[----:B------:R-:W-:Y:S04]  /*2fec0*/  LDGSTS.E [R61+-0x50000], desc[UR8][R56.64], !P0 ;  /* 0xb0000000383d7fae */ /* 0x000fe8000c121848 */
[----:B------:R-:W-:Y:S04]  /*2fed0*/  STL.64 [R1+0x11f8], R56 ;  /* 0x0011f83801007387 */ /* 0x000fe80000100a00 */
[----:B------:R3:W-:Y:S01]  /*2fee0*/  LDGSTS.E [R60+-0x4c000], desc[UR8][R58.64], !P0 ;  /* 0xb40000003a3c7fae */ /* 0x0007e2000c121848 */
        /* <DEDUP_REMOVED lines=8> */
[C---:B------:R-:W-:Y:S01]  /*2ff70*/  IADD3 R67, R10.reuse, 0x100000, RZ ;  /* 0x001000000a437810 */ /* 0x040fe20007ffe0ff */
[C---:B------:R-:W-:Y:S01]  /*2ff80*/  VIADD R68, R10.reuse, 0x100000 ;  /* 0x001000000a447836 */ /* 0x040fe20000000000 */
[----:B------:R-:W-:Y:S01]  /*2ff90*/  IADD3 R69, R69, -0x2d0, RZ ;  /* 0xfffffd3045457810 */ /* 0x000fe20007ffe0ff */
[----:B------:R-:W-:-:S03]  /*2ffa0*/  VIADD R66, R10, 0x100000 ;  /* 0x001000000a427836 */ /* 0x000fc60000000000 */
[----:B------:R1:W-:Y:S04]  /*2ffb0*/  LDGSTS.E [R68+-0x4fffc], desc[UR8][R60.64], !P2 ;  /* 0xb00040003c447fae */ /* 0x0003e8000d121848 */
[----:B------:R-:W-:Y:S01]  /*2ffc0*/  LDGSTS.E [R67+-0x4bffc], desc[UR8][R62.64], !P2 ;  /* 0xb40040003e437fae */ /* 0x000fe2000d121848 */
[----:B------:R-:W-:Y:S01]  /*2ffd0*/  ISETP.GE.U32.AND P2, PT, R69, 0x7ffffcb1, PT ;  /* 0x7ffffcb14500780c */ /* 0x000fe20003f46070 */
[C---:B------:R-:W-:Y:S01]  /*2ffe0*/  VIADD R73, R10.reuse, 0x100000 ;  /* 0x001000000a497836 */ /* 0x040fe20000000000 */
[----:B------:R-:W-:Y:S01]  /*2fff0*/  IADD3 R74, R10, 0x100000, RZ ;  /* 0x001000000a4a7810 */ /* 0x000fe20007ffe0ff */
[----:B------:R4:W-:Y:S01]  /*30000*/  STL.64 [R1+0x1200], R60 ;  /* 0x0012003c01007387 */ /* 0x0009e20000100a00 */
[----:B-1----:R-:W-:-:S03]  /*30010*/  IADD3 R68, R70, -0x2ed, RZ ;  /* 0xfffffd1346447810 */ /* 0x002fc60007ffe0ff */
[----:B------:R1:W-:Y:S01]  /*30020*/  LDGSTS.E [R66+-0x4fff8], desc[UR8][R64.64], !P0 ;  /* 0xb000800040427fae */ /* 0x0003e2000c121848 */
[----:B------:R-:W-:Y:S02]  /*30030*/  IADD3 R72, R10, 0x100000, RZ ;  /* 0x001000000a487810 */ /* 0x000fe40007ffe0ff */
[----:B------:R-:W-:Y:S01]  /*30040*/  ISETP.GE.U32.AND P3, PT, R68, 0x7ffffc94, PT ;  /* 0x7ffffc944400780c */ /* 0x000fe20003f66070 */
[----:B------:R-:W-:Y:S01]  /*30050*/  STL.64 [R1+0x1130], R62 ;  /* 0x0011303e01007387 */ /* 0x000fe20000100a00 */
[----:B------:R-:W-:-:S03]  /*30060*/  VIADD R75, R75, 0xfffffd12 ;  /* 0xfffffd124b4b7836 */ /* 0x000fc60000000000 */
[----:B------:R-:W-:Y:S01]  /*30070*/  STL.64 [R1+0x1208], R64 ;  /* 0x0012084001007387 */ /* 0x000fe20000100a00 */
[----:B-1----:R-:W-:-:S03]  /*30080*/  IMAD.WIDE R66, R250, 0x4, R112 ;  /* 0x00000004fa427825 */ /* 0x002fc600078e0270 */
[----:B------:R-:W4:Y:S01]  /*30090*/  LDL.LU.64 R112, [R1+0x6a0] ;  /* 0x0006a00001707983 */ /* 0x000f220000300a00 */
[----:B--2---:R-:W-:-:S03]  /*300a0*/  IMAD.WIDE R68, R250, 0x4, R110 ;  /* 0x00000004fa447825 */ /* 0x004fc600078e026e */
[----:B------:R-:W-:Y:S01]  /*300b0*/  LDGSTS.E [R74+-0x4bff8], desc[UR8][R66.64], !P0 ;  /* 0xb4008000424a7fae */ /* 0x000fe2000c121848 */
[----:B------:R-:W-:-:S03]  /*300c0*/  IMAD.WIDE R70, R250, 0x4, R106 ;  /* 0x00000004fa467825 */ /* 0x000fc600078e026a */
[----:B------:R-:W2:Y:S01]  /*300d0*/  LDL.LU.64 R106, [R1+0x6a8] ;  /* 0x0006a800016a7983 */ /* 0x000ea20000300a00 */
[----:B------:R-:W-:-:S03]  /*300e0*/  ISETP.GE.U32.AND P0, PT, R75, 0x7ffffc93, PT ;  /* 0x7ffffc934b00780c */ /* 0x000fc60003f06070 */
[----:B------:R-:W-:Y:S04]  /*300f0*/  STL.64 [R1+0x1138], R66 ;  /* 0x0011384201007387 */ /* 0x000fe80000100a00 */
[----:B------:R-:W-:Y:S04]  /*30100*/  LDGSTS.E [R73+-0x4fff4], desc[UR8][R68.64], !P2 ;  /* 0xb000c00044497fae */ /* 0x000fe8000d121848 */
[----:B------:R-:W-:Y:S04]  /*30110*/  STL.64 [R1+0x1210], R68 ;  /* 0x0012104401007387 */ /* 0x000fe80000100a00 */
[----:B------:R3:W-:Y:S04]  /*30120*/  LDGSTS.E [R72+-0x4bff4], desc[UR8][R70.64], !P2 ;  /* 0xb400c00046487fae */ /* 0x0007e8000d121848 */
[----:B------:R-:W-:Y:S04]  /*30130*/  STL.64 [R1+0x1140], R70 ;  /* 0x0011404601007387 */ /* 0x000fe80000100a00 */
[----:B------:R-:W2:Y:S01]  /*30140*/  LDL.LU.64 R110, [R1+0x6b0] ;  /* 0x0006b000016e7983 */ /* 0x000ea20000300a00 */
[----:B---3--:R-:W-:-:S03]  /*30150*/  IMAD.WIDE R72, R250, 0x4, R108 ;  /* 0x00000004fa487825 */ /* 0x008fc600078e026c */
[----:B------:R-:W3:Y:S01]  /*30160*/  LDL.LU.64 R108, [R1+0x6b8] ;  /* 0x0006b800016c7983 */ /* 0x000ee20000300a00 */
[----:B----4-:R-:W-:-:S03]  /*30170*/  IMAD.WIDE R74, R250, 0x4, R236 ;  /* 0x00000004fa4a7825 */ /* 0x010fc600078e02ec */
[----:B------:R-:W4:Y:S01]  /*30180*/  LDL.LU.64 R236, [R1+0x6c0] ;  /* 0x0006c00001ec7983 */ /* 0x000f220000300a00 */
[----:B------:R-:W-:-:S03]  /*30190*/  IMAD.WIDE R76, R250, 0x4, R238 ;  /* 0x00000004fa4c7825 */ /* 0x000fc600078e02ee */
[----:B------:R-:W3:Y:S01]  /*301a0*/  LDL.LU.64 R238, [R1+0x6c8] ;  /* 0x0006c80001ee7983 */ /* 0x000ee20000300a00 */
[----:B------:R-:W-:Y:S01]  /*301b0*/  VIADD R81, R81, 0xfffffd11 ;  /* 0xfffffd1151517836 */ /* 0x000fe20000000000 */
[C---:B------:R-:W-:Y:S01]  /*301c0*/  IADD3 R78, R10.reuse, 0x100000, RZ ;  /* 0x001000000a4e7810 */ /* 0x040fe20007ffe0ff */
[C---:B------:R-:W-:Y:S01]  /*301d0*/  VIADD R79, R10.reuse, 0x100000 ;  /* 0x001000000a4f7836 */ /* 0x040fe20000000000 */
[----:B------:R-:W-:Y:S02]  /*301e0*/  LDGSTS.E [R80+-0x48000], desc[UR8][R72.64], !P3 ;  /* 0xb800000048507fae */ /* 0x000fe4000d921848 */
[----:B------:R-:W-:Y:S02]  /*301f0*/  ISETP.GE.U32.AND P2, PT, R81, 0x7ffffc92, PT ;  /* 0x7ffffc925100780c */ /* 0x000fe40003f46070 */
[----:B------:R-:W-:Y:S01]  /*30200*/  LDGSTS.E [R79+-0x44000], desc[UR8][R74.64], !P3 ;  /* 0xbc0000004a4f7fae */ /* 0x000fe2000d921848 */
[C---:B------:R-:W-:Y:S01]  /*30210*/  VIADD R83, R10.reuse, 0x100000 ;  /* 0x001000000a537836 */ /* 0x040fe20000000000 */
[----:B------:R-:W-:-:S02]  /*30220*/  IADD3 R82, R10, 0x100000, RZ ;  /* 0x001000000a527810 */ /* 0x000fc40007ffe0ff */
[----:B------:R-:W-:Y:S04]  /*30230*/  STL.64 [R1+0x1218], R72 ;  /* 0x0012184801007387 */ /* 0x000fe80000100a00 */
[----:B------:R1:W-:Y:S04]  /*30240*/  LDGSTS.E [R78+-0x47ffc], desc[UR8][R76.64], !P0 ;  /* 0xb80040004c4e7fae */ /* 0x0003e8000c121848 */
[----:B------:R-:W-:Y:S04]  /*30250*/  STL.64 [R1+0x1148], R74 ;  /* 0x0011484a01007387 */ /* 0x000fe80000100a00 */
[----:B------:R-:W-:Y:S01]  /*30260*/  STL.64 [R1+0x1220], R76 ;  /* 0x0012204c01007387 */ /* 0x000fe20000100a00 */
[----:B-1----:R-:W-:-:S05]  /*30270*/  IMAD.WIDE R78, R250, 0x4, R112 ;  /* 0x00000004fa4e7825 */ /* 0x002fca00078e0270 */
[----:B------:R-:W-:Y:S01]  /*30280*/  LDGSTS.E [R83+-0x43ffc], desc[UR8][R78.64], !P0 ;  /* 0xbc0040004e537fae */ /* 0x000fe2000c121848 */
[----:B--2---:R-:W-:-:S03]  /*30290*/  IMAD.WIDE R80, R250, 0x4, R106 ;  /* 0x00000004fa507825 */ /* 0x004fc600078e026a */
[----:B------:R-:W2:Y:S04]  /*302a0*/  LDL.LU.64 R106, [R1+0x6d0] ;  /* 0x0006d000016a7983 */ /* 0x000ea80000300a00 */
[----:B------:R-:W2:Y:S04]  /*302b0*/  LDL.LU.64 R114, [R1+0x6d8] ;  /* 0x0006d80001727983 */ /* 0x000ea80000300a00 */
[----:B------:R-:W2:Y:S04]  /*302c0*/  LDL.LU.64 R112, [R1+0x6e0] ;  /* 0x0006e00001707983 */ /* 0x000ea80000300a00 */
[----:B------:R-:W-:Y:S04]  /*302d0*/  STL.64 [R1+0x1150], R78 ;  /* 0x0011504e01007387 */ /* 0x000fe80000100a00 */
[----:B------:R1:W-:Y:S04]  /*302e0*/  LDGSTS.E [R82+-0x47ff8], desc[UR8][R80.64], !P2 ;  /* 0xb800800050527fae */ /* 0x0003e8000d121848 */
[----:B------:R-:W-:Y:S01]  /*302f0*/  STL.64 [R1+0x1228], R80 ;  /* 0x0012285001007387 */ /* 0x000fe20000100a00 */
[----:B-1----:R-:W-:-:S03]  /*30300*/  IMAD.WIDE R82, R250, 0x4, R110 ;  /* 0x00000004fa527825 */ /* 0x002fc600078e026e */
[----:B------:R-:W2:Y:S01]  /*30310*/  LDL.LU.64 R110, [R1+0x6e8] ;  /* 0x0006e800016e7983 */ /* 0x000ea20000300a00 */
[----:B----4-:R-:W-:-:S04]  /*30320*/  IMAD.WIDE R86, R250, 0x4, R236 ;  /* 0x00000004fa567825 */ /* 0x010fc800078e02ec */
[----:B---3--:R-:W-:Y:S01]  /*30330*/  IMAD.WIDE R60, R250, 0x4, R238 ;  /* 0x00000004fa3c7825 */ /* 0x008fe200078e02ee */
[----:B------:R-:W3:Y:S04]  /*30340*/  LDL.LU.64 R236, [R1+0x6f0] ;  /* 0x0006f00001ec7983 */ /* 0x000ee80000300a00 */
[----:B------:R-:W4:Y:S01]  /*30350*/  LDL.LU.64 R238, [R1+0x6f8] ;  /* 0x0006f80001ee7983 */ /* 0x000f220000300a00 */
[----:B------:R-:W-:-:S03]  /*30360*/  ISETP.GE.U32.AND P3, PT, R84, 0x7ffffc91, PT ;  /* 0x7ffffc915400780c */ /* 0x000fc60003f66070 */
[----:B------:R1:W-:Y:S01]  /*30370*/  LDGSTS.E [R91+-0x43ff8], desc[UR8][R82.64], !P2 ;  /* 0xbc008000525b7fae */ /* 0x0003e2000d121848 */
[----:B------:R-:W-:Y:S01]  /*30380*/  ISETP.GE.U32.AND P0, PT, R85, 0x7ffffcf0, PT ;  /* 0x7ffffcf05500780c */ /* 0x000fe20003f06070 */
[----:B------:R-:W-:Y:S02]  /*30390*/  IMAD.WIDE R84, R250, 0x4, R108 ;  /* 0x00000004fa547825 */ /* 0x000fe400078e026c */
[----:B------:R-:W-:Y:S02]  /*303a0*/  STL.64 [R1+0x1158], R82 ;  /* 0x0011585201007387 */ /* 0x000fe40000100a00 */
[----:B-1----:R-:W-:-:S04]  /*303b0*/  VIADD R91, R94, 0xfffffd6e ;  /* 0xfffffd6e5e5b7836 */ /* 0x002fc80000000000 */
[----:B------:R1:W-:Y:S01]  /*303c0*/  LDGSTS.E [R90+-0x47ff4], desc[UR8][R84.64], !P3 ;  /* 0xb800c000545a7fae */ /* 0x0003e2000d921848 */
[----:B------:R-:W4:Y:S01]  /*303d0*/  LDC R94, c[0x0][0x230] ;  /* 0x00008c00ff5e7b82 */ /* 0x000f220000000800 */
[----:B------:R-:W-:Y:S02]  /*303e0*/  ISETP.GE.U32.AND P2, PT, R91, 0x7ffffcef, PT ;  /* 0x7ffffcef5b00780c */ /* 0x000fe40003f46070 */
[----:B------:R1:W-:Y:S04]  /*303f0*/  LDGSTS.E [R89+-0x43ff4], desc[UR8][R86.64], !P3 ;  /* 0xbc00c00056597fae */ /* 0x0003e8000d921848 */
[----:B------:R-:W-:Y:S01]  /*30400*/  STL.64 [R1+0x1230], R84 ;  /* 0x0012305401007387 */ /* 0x000fe20000100a00 */
[----:B-1----:R-:W-:-:S03]  /*30410*/  IADD3 R90, R11, 0x100000, RZ ;  /* 0x001000000b5a7810 */ /* 0x002fc60007ffe0ff */
[----:B------:R-:W-:Y:S01]  /*30420*/  STL.64 [R1+0x1160], R86 ;  /* 0x0011605601007387 */ /* 0x000fe20000100a00 */
[----:B------:R-:W-:-:S03]  /*30430*/  VIADD R89, R11, 0x100000 ;  /* 0x001000000b597836 */ /* 0x000fc60000000000 */
[----:B------:R-:W-:Y:S04]  /*30440*/  STL.64 [R1+0x12c0], R60 ;  /* 0x0012c03c01007387 */ /* 0x000fe80000100a00 */
[----:B------:R-:W-:Y:S04]  /*30450*/  LDGSTS.E [R88+-0x60000], desc[UR8][R60.64], !P0 ;  /* 0xa00000003c587fae */ /* 0x000fe8000c121848 */
[----:B------:R-:W4:Y:S01]  /*30460*/  LDL.LU.64 R108, [R1+0x700] ;  /* 0x00070000016c7983 */ /* 0x000f220000300a00 */
[----:B--2---:R-:W-:-:S03]  /*30470*/  IMAD.WIDE R4, R250, 0x4, R106 ;  /* 0x00000004fa047825 */ /* 0x004fc600078e026a */
[----:B------:R-:W2:Y:S01]  /*30480*/  LDL.LU.64 R106, [R1+0x708] ;  /* 0x00070800016a7983 */ /* 0x000ea20000300a00 */
[----:B------:R-:W-:-:S03]  /*30490*/  IMAD.WIDE R56, R250, 0x4, R114 ;  /* 0x00000004fa387825 */ /* 0x000fc600078e0272 */
[----:B------:R1:W-:Y:S01]  /*304a0*/  LDGSTS.E [R90+-0x5c000], desc[UR8][R4.64], !P0 ;  /* 0xa4000000045a7fae */ /* 0x0003e2000c121848 */
[----:B------:R-:W-:-:S03]  /*304b0*/  IMAD.WIDE R2, R250, 0x4, R112 ;  /* 0x00000004fa027825 */ /* 0x000fc600078e0270 */
[----:B------:R1:W-:Y:S04]  /*304c0*/  STL.64 [R1+0x268], R4 ;  /* 0x0002680401007387 */ /* 0x0003e80000100a00 */
[----:B------:R-:W-:Y:S04]  /*304d0*/  LDGSTS.E [R89+-0x5fffc], desc[UR8][R56.64], !P2 ;  /* 0xa000400038597fae */ /* 0x000fe8000d121848 */
[----:B------:R4:W-:Y:S04]  /*304e0*/  STL.64 [R1+0x258], R2 ;  /* 0x0002580201007387 */ /* 0x0009e80000100a00 */
[----:B------:R4:W-:Y:S04]  /*304f0*/  LDGSTS.E [R88+-0x5bffc], desc[UR8][R2.64], !P2 ;  /* 0xa400400002587fae */ /* 0x0009e8000d121848 */
[----:B------:R-:W-:Y:S01]  /*30500*/  STL.64 [R1+0x12c8], R56 ;  /* 0x0012c83801007387 */ /* 0x000fe20000100a00 */
[----:B-1----:R-:W-:-:S03]  /*30510*/  IMAD.WIDE R4, R250, 0x4, R110 ;  /* 0x00000004fa047825 */ /* 0x002fc600078e026e */
[----:B------:R-:W2:Y:S04]  /*30520*/  LDL.LU.64 R114, [R1+0x710] ;  /* 0x0007100001727983 */ /* 0x000ea80000300a00 */
[----:B------:R-:W2:Y:S01]  /*30530*/  LDL.LU.64 R110, [R1+0x718] ;  /* 0x00071800016e7983 */ /* 0x000ea20000300a00 */
[----:B---3--:R-:W-:-:S03]  /*30540*/  IMAD.WIDE R86, R250, 0x4, R236 ;  /* 0x00000004fa567825 */ /* 0x008fc600078e02ec */
[----:B------:R-:W3:Y:S01]  /*30550*/  LDL.LU.64 R236, [R1+0x720] ;  /* 0x0007200001ec7983 */ /* 0x000ee20000300a00 */
[----:B----4-:R-:W-:-:S05]  /*30560*/  IMAD.WIDE R2, R250, 0x4, R238 ;  /* 0x00000004fa027825 */ /* 0x010fca00078e02ee */
[----:B------:R-:W-:Y:S04]  /*30570*/  STL.64 [R1+0x240], R2 ;  /* 0x0002400201007387 */ /* 0x000fe80000100a00 */
[----:B------:R-:W4:Y:S04]  /*30580*/  LDL.LU.64 R238, [R1+0x728] ;  /* 0x0007280001ee7983 */ /* 0x000f280000300a00 */
[----:B------:R-:W-:Y:S04]  /*30590*/  STL.64 [R1+0x12d0], R4 ;  /* 0x0012d00401007387 */ /* 0x000fe80000100a00 */
[----:B------:R-:W-:Y:S04]  /*305a0*/  STL.64 [R1+0x1238], R86 ;  /* 0x0012385601007387 */ /* 0x000fe80000100a00 */
[----:B------:R-:W4:Y:S01]  /*305b0*/  LDL.LU.64 R112, [R1+0x730] ;  /* 0x0007300001707983 */ /* 0x000f220000300a00 */
[----:B------:R-:W-:-:S03]  /*305c0*/  IMAD.WIDE R82, R250, 0x4, R108 ;  /* 0x00000004fa527825 */ /* 0x000fc600078e026c */
[----:B------:R-:W4:Y:S01]  /*305d0*/  LDL.LU.64 R108, [R1+0x738] ;  /* 0x00073800016c7983 */ /* 0x000f220000300a00 */
[----:B--2---:R-:W-:-:S03]  /*305e0*/  IMAD.WIDE R52, R250, 0x4, R106 ;  /* 0x00000004fa347825 */ /* 0x004fc600078e026a */
[----:B------:R-:W2:Y:S04]  /*305f0*/  LDL.LU.64 R106, [R1+0x740] ;  /* 0x00074000016a7983 */ /* 0x000ea80000300a00 */
[----:B------:R-:W-:Y:S04]  /*30600*/  STL.64 [R1+0x1240], R82 ;  /* 0x0012405201007387 */ /* 0x000fe80000100a00 */
[----:B------:R-:W-:Y:S01]  /*30610*/  STL.64 [R1+0x1248], R52 ;  /* 0x0012483401007387 */ /* 0x000fe20000100a00 */
[----:B------:R-:W-:-:S03]  /*30620*/  IMAD.WIDE R48, R250, 0x4, R110 ;  /* 0x00000004fa307825 */ /* 0x000fc600078e026e */
[----:B------:R-:W2:Y:S01]  /*30630*/  LDL.LU.64 R110, [R1+0x748] ;  /* 0x00074800016e7983 */ /* 0x000ea20000300a00 */
[----:B---3--:R-:W-:-:S03]  /*30640*/  IMAD.WIDE R216, R250, 0x4, R236 ;  /* 0x00000004fad87825 */ /* 0x008fc600078e02ec */
[----:B------:R-:W3:Y:S01]  /*30650*/  LDL.LU.64 R236, [R1+0x750] ;  /* 0x0007500001ec7983 */ /* 0x000ee20000300a00 */
[----:B----4-:R-:W-:-:S03]  /*30660*/  IMAD.WIDE R44, R250, 0x4, R238 ;  /* 0x00000004fa2c7825 */ /* 0x010fc600078e02ee */
[----:B------:R-:W4:Y:S01]  /*30670*/  LDL.LU.64 R238, [R1+0x758] ;  /* 0x0007580001ee7983 */ /* 0x000f220000300a00 */
[----:B------:R-:W-:Y:S01]  /*30680*/  IADD3 R92, R92, -0x293, RZ ;  /* 0xfffffd6d5c5c7810 */ /* 0x000fe20007ffe0ff */
[----:B------:R-:W-:Y:S02]  /*30690*/  VIADD R91, R93, 0xfffffd6c ;  /* 0xfffffd6c5d5b7836 */ /* 0x000fe40000000000 */
[----:B------:R-:W1:Y:S01]  /*306a0*/  LDC R93, c[0x0][0x230] ;  /* 0x00008c00ff5d7b82 */ /* 0x000e620000000800 */
[----:B------:R-:W-:Y:S02]  /*306b0*/  ISETP.GE.U32.AND P3, PT, R92, 0x7ffffcee, PT ;  /* 0x7ffffcee5c00780c */ /* 0x000fe40003f66070 */
[----:B------:R-:W-:Y:S02]  /*306c0*/  ISETP.GE.U32.AND P0, PT, R91, 0x7ffffced, PT ;  /* 0x7ffffced5b00780c */ /* 0x000fe40003f06070 */
[----:B------:R-:W-:-:S03]  /*306d0*/  IADD3 R91, R95, -0x2b1, RZ ;  /* 0xfffffd4f5f5b7810 */ /* 0x000fc60007ffe0ff */
[----:B------:R-:W1:Y:S01]  /*306e0*/  LDC R92, c[0x0][0x230] ;  /* 0x00008c00ff5c7b82 */ /* 0x000e620000000800 */
[----:B------:R-:W-:Y:S01]  /*306f0*/  ISETP.GE.U32.AND P2, PT, R91, 0x7ffffcd0, PT ;  /* 0x7ffffcd05b00780c */ /* 0x000fe20003f46070 */
[----:B------:R-:W-:-:S04]  /*30700*/  VIADD R91, R94, 0xfffffd4e ;  /* 0xfffffd4e5e5b7836 */ /* 0x000fc80000000000 */
[----:B------:R1:W-:Y:S02]  /*30710*/  LDGSTS.E [R90+-0x5fff8], desc[UR8][R4.64], !P3 ;  /* 0xa0008000045a7fae */ /* 0x0003e4000d921848 */
[----:B------:R-:W2:Y:S02]  /*30720*/  LDC R94, c[0x0][0x230] ;  /* 0x00008c00ff5e7b82 */ /* 0x000ea40000000800 */
[----:B------:R-:W-:Y:S04]  /*30730*/  LDGSTS.E [R89+-0x5bff8], desc[UR8][R86.64], !P3 ;  /* 0xa400800056597fae */ /* 0x000fe8000d921848 */
[----:B------:R-:W-:Y:S04]  /*30740*/  LDGSTS.E [R88+-0x5fff4], desc[UR8][R2.64], !P0 ;  /* 0xa000c00002587fae */ /* 0x000fe8000c121848 */
[----:B------:R-:W-:Y:S01]  /*30750*/  LDGSTS.E [R89+-0x5bff4], desc[UR8][R82.64], !P0 ;  /* 0xa400c00052597fae */ /* 0x000fe2000c121848 */
[----:B------:R-:W-:Y:S01]  /*30760*/  ISETP.GE.U32.AND P0, PT, R91, 0x7ffffccf, PT ;  /* 0x7ffffccf5b00780c */ /* 0x000fe20003f06070 */
[----:B------:R-:W-:Y:S01]  /*30770*/  VIADD R91, R11, 0x100000 ;  /* 0x001000000b5b7836 */ /* 0x000fe20000000000 */
[----:B-1----:R-:W-:Y:S01]  /*30780*/  IADD3 R90, R96, -0x2b3, RZ ;  /* 0xfffffd4d605a7810 */ /* 0x002fe20007ffe0ff */
[----:B------:R-:W-:Y:S01]  /*30790*/  IMAD.WIDE R30, R250, 0x4, R114 ;  /* 0x00000004fa1e7825 */ /* 0x000fe200078e0272 */
[----:B------:R-:W-:Y:S02]  /*307a0*/  LDGSTS.E [R88+-0x58000], desc[UR8][R52.64], !P2 ;  /* 0xa800000034587fae */ /* 0x000fe4000d121848 */
[----:B------:R-:W-:-:S02]  /*307b0*/  ISETP.GE.U32.AND P3, PT, R90, 0x7ffffcce, PT ;  /* 0x7ffffcce5a00780c */ /* 0x000fc40003f66070 */
[----:B------:R-:W-:Y:S01]  /*307c0*/  IADD3 R90, R11, 0x100000, RZ ;  /* 0x001000000b5a7810 */ /* 0x000fe20007ffe0ff */
[----:B------:R1:W-:Y:S04]  /*307d0*/  LDGSTS.E [R91+-0x54000], desc[UR8][R30.64], !P2 ;  /* 0xac0000001e5b7fae */ /* 0x0003e8000d121848 */
[----:B------:R-:W-:Y:S04]  /*307e0*/  LDGSTS.E [R90+-0x57ffc], desc[UR8][R48.64], !P0 ;  /* 0xa8004000305a7fae */ /* 0x000fe8000c121848 */
[----:B------:R-:W-:Y:S01]  /*307f0*/  LDGSTS.E [R89+-0x53ffc], desc[UR8][R216.64], !P0 ;  /* 0xac004000d8597fae */ /* 0x000fe2000c121848 */
[----:B-1----:R-:W-:-:S03]  /*30800*/  VIADD R91, R93, 0xfffffd4c ;  /* 0xfffffd4c5d5b7836 */ /* 0x002fc60000000000 */
[----:B------:R-:W-:Y:S02]  /*30810*/  STL.64 [R1+0x1250], R30 ;  /* 0x0012501e01007387 */ /* 0x000fe40000100a00 */
[----:B------:R-:W-:Y:S02]  /*30820*/  ISETP.GE.U32.AND P0, PT, R91, 0x7ffffccd, PT ;  /* 0x7ffffccd5b00780c */ /* 0x000fe40003f06070 */
[----:B------:R-:W-:Y:S01]  /*30830*/  STL.64 [R1+0x1258], R48 ;  /* 0x0012583001007387 */ /* 0x000fe20000100a00 */
[----:B------:R-:W-:Y:S01]  /*30840*/  IADD3 R91, R92, -0x2d1, RZ ;  /* 0xfffffd2f5c5b7810 */ /* 0x000fe20007ffe0ff */
[C---:B------:R-:W-:Y:S02]  /*30850*/  IMAD.WIDE R26, R250.reuse, 0x4, R112 ;  /* 0x00000004fa1a7825 */ /* 0x040fe400078e0270 */
[----:B------:R-:W-:Y:S01]  /*30860*/  STL.64 [R1+0x1260], R216 ;  /* 0x001260d801007387 */ /* 0x000fe20000100a00 */
[----:B------:R-:W-:Y:S01]  /*30870*/  ISETP.GE.U32.AND P2, PT, R91, 0x7ffffcb0, PT ;  /* 0x7ffffcb05b00780c */ /* 0x000fe20003f46070 */
[----:B------:R-:W-:-:S04]  /*30880*/  IMAD.WIDE R40, R250, 0x4, R108 ;  /* 0x00000004fa287825 */ /* 0x000fc800078e026c */
[----:B--2---:R-:W-:Y:S01]  /*30890*/  IMAD.WIDE R24, R250, 0x4, R106 ;  /* 0x00000004fa187825 */ /* 0x004fe200078e026a */
[----:B------:R-:W-:Y:S01]  /*308a0*/  STL.64 [R1+0x1268], R44 ;  /* 0x0012682c01007387 */ /* 0x000fe20000100a00 */
[----:B------:R-:W-:Y:S01]  /*308b0*/  IADD3 R95, R11, 0x100000, RZ ;  /* 0x001000000b5f7810 */ /* 0x000fe20007ffe0ff */
[----:B------:R-:W1:Y:S02]  /*308c0*/  LDC R109, c[0x0][0x230] ;  /* 0x00008c00ff6d7b82 */ /* 0x000e640000000800 */
[----:B------:R-:W2:Y:S01]  /*308d0*/  LDL.LU.64 R116, [R1+0x760] ;  /* 0x0007600001747983 */ /* 0x000ea20000300a00 */
[----:B------:R-:W-:-:S03]  /*308e0*/  VIADD R91, R94, 0xfffffd2e ;  /* 0xfffffd2e5e5b7836 */ /* 0x000fc60000000000 */
[----:B------:R-:W2:Y:S01]  /*308f0*/  LDL.LU.64 R114, [R1+0x768] ;  /* 0x0007680001727983 */ /* 0x000ea20000300a00 */
[C---:B------:R-:W-:Y:S01]  /*30900*/  VIADD R96, R11.reuse, 0x100000 ;  /* 0x001000000b607836 */ /* 0x040fe20000000000 */
[C---:B------:R-:W-:Y:S01]  /*30910*/  IADD3 R102, R11.reuse, 0x100000, RZ ;  /* 0x001000000b667810 */ /* 0x040fe20007ffe0ff */
[C---:B------:R-:W-:Y:S01]  /*30920*/  VIADD R101, R11.reuse, 0x100000 ;  /* 0x001000000b657836 */ /* 0x040fe20000000000 */
[----:B------:R-:W2:Y:S01]  /*30930*/  LDL.LU.64 R106, [R1+0x770] ;  /* 0x00077000016a7983 */ /* 0x000ea20000300a00 */
[----:B------:R-:W-:Y:S01]  /*30940*/  IADD3 R100, R11, 0x100000, RZ ;  /* 0x001000000b647810 */ /* 0x000fe20007ffe0ff */
[----:B------:R-:W-:Y:S01]  /*30950*/  VIADD R103, R103, 0xfffffd0f ;  /* 0xfffffd0f67677836 */ /* 0x000fe20000000000 */
[----:B------:R-:W1:Y:S01]  /*30960*/  LDC R113, c[0x0][0x230] ;  /* 0x00008c00ff717b82 */ /* 0x000e620000000800 */
[----:B------:R-:W-:Y:S04]  /*30970*/  LDGSTS.E [R88+-0x57ff8], desc[UR8][R44.64], !P3 ;  /* 0xa80080002c587fae */ /* 0x000fe8000d921848 */
[----:B------:R3:W-:Y:S03]  /*30980*/  LDGSTS.E [R90+-0x53ff8], desc[UR8][R26.64], !P3 ;  /* 0xac0080001a5a7fae */ /* 0x0007e6000d921848 */
[----:B------:R-:W1:Y:S01]  /*30990*/  LDC R112, c[0x0][0x230] ;  /* 0x00008c00ff707b82 */ /* 0x000e620000000800 */
[----:B------:R-:W-:Y:S04]  /*309a0*/  LDGSTS.E [R89+-0x57ff4], desc[UR8][R40.64], !P0 ;  /* 0xa800c00028597fae */ /* 0x000fe8000c121848 */
[----:B------:R-:W-:Y:S04]  /*309b0*/  STL.64 [R1+0x1270], R26 ;  /* 0x0012701a01007387 */ /* 0x000fe80000100a00 */
[----:B------:R4:W-:Y:S01]  /*309c0*/  LDGSTS.E [R88+-0x53ff4], desc[UR8][R24.64], !P0 ;  /* 0xac00c00018587fae */ /* 0x0009e2000c121848 */
[----:B------:R-:W-:-:S03]  /*309d0*/  ISETP.GE.U32.AND P0, PT, R91, 0x7ffffcaf, PT ;  /* 0x7ffffcaf5b00780c */ /* 0x000fc60003f06070 */
[----:B------:R-:W-:Y:S04]  /*309e0*/  STL.64 [R1+0x1278], R40 ;  /* 0x0012782801007387 */ /* 0x000fe80000100a00 */
[----:B------:R-:W-:Y:S01]  /*309f0*/  STL.64 [R1+0x1280], R24 ;  /* 0x0012801801007387 */ /* 0x000fe20000100a00 */
[----:B---3--:R-:W-:-:S03]  /*30a00*/  IMAD.WIDE R90, R250, 0x4, R236 ;  /* 0x00000004fa5a7825 */ /* 0x008fc600078e02ec */
[----:B------:R-:W3:Y:S01]  /*30a10*/  LDL.LU.64 R236, [R1+0x778] ;  /* 0x0007780001ec7983 */ /* 0x000ee20000300a00 */
[----:B----4-:R-:W-:-:S03]  /*30a20*/  IMAD.WIDE R92, R250, 0x4, R238 ;  /* 0x00000004fa5c7825 */ /* 0x010fc600078e02ee */
[----:B------:R-:W4:Y:S01]  /*30a30*/  LDL.LU.64 R238, [R1+0x780] ;  /* 0x0007800001ee7983 */ /* 0x000f220000300a00 */
[----:B------:R-:W-:-:S03]  /*30a40*/  IMAD.WIDE R88, R250, 0x4, R110 ;  /* 0x00000004fa587825 */ /* 0x000fc600078e026e */
[----:B------:R-:W4:Y:S01]  /*30a50*/  LDL.LU.64 R110, [R1+0x788] ;  /* 0x00078800016e7983 */ /* 0x000f220000300a00 */
[----:B------:R-:W-:-:S03]  /*30a60*/  VIADD R94, R11, 0x100000 ;  /* 0x001000000b5e7836 */ /* 0x000fc60000000000 */
[----:B------:R1:W-:Y:S04]  /*30a70*/  LDGSTS.E [R96+-0x50000], desc[UR8][R88.64], !P2 ;  /* 0xb000000058607fae */ /* 0x0003e8000d121848 */
[----:B------:R-:W-:Y:S01]  /*30a80*/  LDGSTS.E [R95+-0x4c000], desc[UR8][R90.64], !P2 ;  /* 0xb40000005a5f7fae */ /* 0x000fe2000d121848 */
[----:B------:R-:W-:-:S03]  /*30a90*/  ISETP.GE.U32.AND P2, PT, R97, 0x7ffffcae, PT ;  /* 0x7ffffcae6100780c */ /* 0x000fc60003f46070 */
[----:B------:R2:W-:Y:S01]  /*30aa0*/  LDGSTS.E [R94+-0x4fffc], desc[UR8][R92.64], !P0 ;  /* 0xb00040005c5e7fae */ /* 0x0005e2000c121848 */
[----:B-1----:R-:W-:-:S03]  /*30ab0*/  IADD3 R96, R98, -0x2d4, RZ ;  /* 0xfffffd2c62607810 */ /* 0x002fc60007ffe0ff */
[----:B------:R-:W-:Y:S01]  /*30ac0*/  STL.64 [R1+0x1288], R88 ;  /* 0x0012885801007387 */ /* 0x000fe20000100a00 */
[----:B------:R-:W-:-:S03]  /*30ad0*/  ISETP.GE.U32.AND P3, PT, R96, 0x7ffffcad, PT ;  /* 0x7ffffcad6000780c */ /* 0x000fc60003f66070 */
[----:B------:R-:W-:Y:S04]  /*30ae0*/  STL.64 [R1+0x1290], R90 ;  /* 0x0012905a01007387 */ /* 0x000fe80000100a00 */
[----:B------:R-:W-:Y:S04]  /*30af0*/  STL.64 [R1+0x1298], R92 ;  /* 0x0012985c01007387 */ /* 0x000fe80000100a00 */
[----:B------:R-:W4:Y:S04]  /*30b00*/  LDL.LU.64 R120, [R1+0x790] ;  /* 0x0007900001787983 */ /* 0x000f280000300a00 */
[----:B------:R-:W4:Y:S01]  /*30b10*/  LDL.LU.64 R118, [R1+0x798] ;  /* 0x0007980001767983 */ /* 0x000f220000300a00 */
[----:B--2---:R-:W-:-:S04]  /*30b20*/  IMAD.WIDE R94, R250, 0x4, R116 ;  /* 0x00000004fa5e7825 */ /* 0x004fc800078e0274 */
[C---:B------:R-:W-:Y:S01]  /*30b30*/  IMAD.WIDE R96, R250.reuse, 0x4, R114 ;  /* 0x00000004fa607825 */ /* 0x040fe200078e0272 */
[----:B------:R1:W-:Y:S03]  /*30b40*/  STL.64 [R1+0x12a0], R94 ;  /* 0x0012a05e01007387 */ /* 0x0003e60000100a00 */
[----:B------:R-:W-:Y:S01]  /*30b50*/  IMAD.WIDE R98, R250, 0x4, R106 ;  /* 0x00000004fa627825 */ /* 0x000fe200078e026a */
[----:B------:R-:W-:Y:S01]  /*30b60*/  LDGSTS.E [R102+-0x4bffc], desc[UR8][R94.64], !P0 ;  /* 0xb40040005e667fae */ /* 0x000fe2000c121848 */
[----:B------:R-:W-:-:S03]  /*30b70*/  ISETP.GE.U32.AND P0, PT, R103, 0x7ffffc90, PT ;  /* 0x7ffffc906700780c */ /* 0x000fc60003f06070 */
[----:B------:R2:W-:Y:S04]  /*30b80*/  STL.64 [R1+0x12a8], R96 ;  /* 0x0012a86001007387 */ /* 0x0005e80000100a00 */
[----:B------:R-:W-:Y:S04]  /*30b90*/  LDGSTS.E [R101+-0x4fff8], desc[UR8][R96.64], !P2 ;  /* 0xb000800060657fae */ /* 0x000fe8000d121848 */
[----:B------:R2:W-:Y:S04]  /*30ba0*/  STL.64 [R1+0x12b0], R98 ;  /* 0x0012b06201007387 */ /* 0x0005e80000100a00 */
[----:B------:R3:W-:Y:S04]  /*30bb0*/  LDGSTS.E [R100+-0x4bff8], desc[UR8][R98.64], !P2 ;  /* 0xb400800062647fae */ /* 0x0007e8000d121848 */
[----:B------:R-:W2:Y:S04]  /*30bc0*/  LDL.LU.64 R116, [R1+0x7a0] ;  /* 0x0007a00001747983 */ /* 0x000ea80000300a00 */
[----:B------:R-:W2:Y:S01]  /*30bd0*/  LDL.LU.64 R114, [R1+0x7a8] ;  /* 0x0007a80001727983 */ /* 0x000ea20000300a00 */
[----:B---3--:R-:W-:-:S03]  /*30be0*/  IMAD.WIDE R100, R250, 0x4, R236 ;  /* 0x00000004fa647825 */ /* 0x008fc600078e02ec */
[----:B------:R-:W3:Y:S01]  /*30bf0*/  LDL.LU.64 R236, [R1+0x7b0] ;  /* 0x0007b00001ec7983 */ /* 0x000ee20000300a00 */
[----:B----4-:R-:W-:-:S03]  /*30c00*/  IMAD.WIDE R102, R250, 0x4, R238 ;  /* 0x00000004fa667825 */ /* 0x010fc600078e02ee */
[----:B------:R-:W4:Y:S01]  /*30c10*/  LDL.LU.64 R238, [R1+0x7b8] ;  /* 0x0007b80001ee7983 */ /* 0x000f220000300a00 */
[----:B------:R-:W-:Y:S01]  /*30c20*/  VIADD R109, R109, 0xfffffd0e ;  /* 0xfffffd0e6d6d7836 */ /* 0x000fe20000000000 */
[C---:B------:R-:W-:Y:S01]  /*30c30*/  IADD3 R108, R11.reuse, 0x100000, RZ ;  /* 0x001000000b6c7810 */ /* 0x040fe20007ffe0ff */
[C---:B------:R-:W-:Y:S01]  /*30c40*/  VIADD R107, R11.reuse, 0x100000 ;  /* 0x001000000b6b7836 */ /* 0x040fe20000000000 */
[----:B------:R-:W-:Y:S01]  /*30c50*/  IADD3 R106, R11, 0x100000, RZ ;  /* 0x001000000b6a7810 */ /* 0x000fe20007ffe0ff */
[C---:B------:R-:W-:Y:S01]  /*30c60*/  IMAD.WIDE R104, R250.reuse, 0x4, R110 ;  /* 0x00000004fa687825 */ /* 0x040fe200078e026e */
[----:B------:R-:W-:Y:S01]  /*30c70*/  ISETP.GE.U32.AND P2, PT, R109, 0x7ffffc8f, PT ;  /* 0x7ffffc8f6d00780c */ /* 0x000fe20003f46070 */
[----:B------:R-:W-:Y:S01]  /*30c80*/  LDGSTS.E [R108+-0x4fff4], desc[UR8][R100.64], !P3 ;  /* 0xb000c000646c7fae */ /* 0x000fe2000d921848 */
[C---:B------:R-:W-:Y:S01]  /*30c90*/  IADD3 R110, R11.reuse, 0x100000, RZ ;  /* 0x001000000b6e7810 */ /* 0x040fe20007ffe0ff */
[----:B------:R-:W-:Y:S02]  /*30ca0*/  VIADD R111, R11, 0x100000 ;  /* 0x001000000b6f7836 */ /* 0x000fe40000000000 */
[----:B------:R-:W-:Y:S04]  /*30cb0*/  LDGSTS.E [R107+-0x4bff4], desc[UR8][R102.64], !P3 ;  /* 0xb400c000666b7fae */ /* 0x000fe8000d921848 */
[----:B------:R1:W-:Y:S04]  /*30cc0*/  LDGSTS.E [R106+-0x48000], desc[UR8][R104.64], !P0 ;  /* 0xb8000000686a7fae */ /* 0x0003e8000c121848 */
[----:B------:R-:W3:Y:S04]  /*30cd0*/  LDL.LU.64 R138, [R1+0x7c0] ;  /* 0x0007c000018a7983 */ /* 0x000ee80000300a00 */
[----:B------:R-:W3:Y:S04]  /*30ce0*/  LDL.LU.64 R136, [R1+0x7c8] ;  /* 0x0007c80001887983 */ /* 0x000ee80000300a00 */
[----:B------:R-:W3:Y:S01]  /*30cf0*/  LDL.LU.64 R132, [R1+0x7d0] ;  /* 0x0007d00001847983 */ /* 0x000ee20000300a00 */
[----:B-1----:R-:W-:-:S03]  /*30d00*/  IMAD.WIDE R106, R250, 0x4, R120 ;  /* 0x00000004fa6a7825 */ /* 0x002fc600078e0278 */
[----:B------:R-:W3:Y:S01]  /*30d10*/  LDL.LU.64 R130, [R1+0x7d8] ;  /* 0x0007d80001827983 */ /* 0x000ee20000300a00 */
[----:B------:R-:W-:-:S03]  /*30d20*/  IMAD.WIDE R108, R250, 0x4, R118 ;  /* 0x00000004fa6c7825 */ /* 0x000fc600078e0276 */
[----:B------:R-:W-:Y:S04]  /*30d30*/  LDGSTS.E [R111+-0x44000], desc[UR8][R106.64], !P0 ;  /* 0xbc0000006a6f7fae */ /* 0x000fe8000c121848 */
[----:B------:R2:W-:Y:S02]  /*30d40*/  LDGSTS.E [R110+-0x47ffc], desc[UR8][R108.64], !P2 ;  /* 0xb80040006c6e7fae */ /* 0x0005e4000d121848 */
[----:B--2---:R-:W-:-:S04]  /*30d50*/  IMAD.WIDE R110, R250, 0x4, R116 ;  /* 0x00000004fa6e7825 */ /* 0x004fc800078e0274 */
[----:B----4-:R-:W-:Y:S02]  /*30d60*/  IMAD.WIDE R116, R250, 0x4, R238 ;  /* 0x00000004fa747825 */ /* 0x010fe400078e02ee */
[----:B------:R-:W2:Y:S02]  /*30d70*/  LDL.LU.64 R238, [R1+0x7e0] ;  /* 0x0007e00001ee7983 */ /* 0x000ea40000300a00 */
[----:B------:R-:W-:Y:S01]  /*30d80*/  VIADD R113, R113, 0xfffffd0d ;  /* 0xfffffd0d71717836 */ /* 0x000fe20000000000 */
[----:B------:R-:W-:Y:S01]  /*30d90*/  IADD3 R112, R112, -0x2f4, RZ ;  /* 0xfffffd0c70707810 */ /* 0x000fe20007ffe0ff */
[C---:B------:R-:W-:Y:S01]  /*30da0*/  VIADD R121, R11.reuse, 0x100000 ;  /* 0x001000000b797836 */ /* 0x040fe20000000000 */
[C---:B------:R-:W-:Y:S01]  /*30db0*/  IADD3 R120, R11.reuse, 0x100000, RZ ;  /* 0x001000000b787810 */ /* 0x040fe20007ffe0ff */
[----:B------:R-:W-:Y:S01]  /*30dc0*/  VIADD R119, R11, 0x100000 ;  /* 0x001000000b777836 */ /* 0x000fe20000000000 */
[----:B------:R-:W-:Y:S01]  /*30dd0*/  ISETP.GE.U32.AND P0, PT, R113, 0x7ffffc8e, PT ;  /* 0x7ffffc8e7100780c */ /* 0x000fe20003f06070 */
[----:B------:R-:W4:Y:S01]  /*30de0*/  LDL.LU.64 R134, [R1+0x7e8] ;  /* 0x0007e80001867983 */ /* 0x000f220000300a00 */
[----:B------:R-:W-:Y:S01]  /*30df0*/  ISETP.GE.U32.AND P3, PT, R112, 0x7ffffc8d, PT ;  /* 0x7ffffc8d7000780c */ /* 0x000fe20003f66070 */
[C---:B------:R-:W-:Y:S01]  /*30e00*/  IMAD.WIDE R112, R250.reuse, 0x4, R114 ;  /* 0x00000004fa707825 */ /* 0x040fe200078e0272 */
[----:B------:R-:W-:Y:S01]  /*30e10*/  IADD3 R118, R11, 0x100000, RZ ;  /* 0x001000000b767810 */ /* 0x000fe20007ffe0ff */
[----:B------:R-:W-:Y:S02]  /*30e20*/  LDGSTS.E [R121+-0x43ffc], desc[UR8][R110.64], !P2 ;  /* 0xbc0040006e797fae */ /* 0x000fe4000d121848 */
[----:B---3--:R-:W-:-:S02]  /*30e30*/  IMAD.WIDE R114, R250, 0x4, R236 ;  /* 0x00000004fa727825 */ /* 0x008fc400078e02ec */
[----:B------:R-:W3:Y:S04]  /*30e40*/  LDL.LU.64 R128, [R1+0x7f0] ;  /* 0x0007f00001807983 */ /* 0x000ee80000300a00 */
[----:B------:R-:W-:Y:S04]  /*30e50*/  LDGSTS.E [R120+-0x47ff8], desc[UR8][R112.64], !P0 ;  /* 0xb800800070787fae */ /* 0x000fe8000c121848 */
[----:B------:R-:W-:Y:S01]  /*30e60*/  LDGSTS.E [R119+-0x43ff8], desc[UR8][R114.64], !P0 ;  /* 0xbc00800072777fae */ /* 0x000fe2000c121848 */
[----:B------:R-:W-:-:S03]  /*30e70*/  IMAD.WIDE R78, R250, 0x4, R132 ;  /* 0x00000004fa4e7825 */ /* 0x000fc600078e0284 */
[----:B------:R-:W3:Y:S04]  /*30e80*/  LDL.LU.64 R236, [R1+0x7f8] ;  /* 0x0007f80001ec7983 */ /* 0x000ee80000300a00 */
[----:B------:R1:W-:Y:S01]  /*30e90*/  LDGSTS.E [R118+-0x47ff4], desc[UR8][R116.64], !P3 ;  /* 0xb800c00074767fae */ /* 0x0003e2000d921848 */
[----:B------:R-:W-:-:S03]  /*30ea0*/  IMAD.WIDE R94, R250, 0x4, R130 ;  /* 0x00000004fa5e7825 */ /* 0x000fc600078e0282 */
[----:B------:R3:W-:Y:S01]  /*30eb0*/  STL.64 [R1+0xff0], R10 ;  /* 0x000ff00a01007387 */ /* 0x0007e20000100a00 */
[----:B-1----:R-:W-:-:S03]  /*30ec0*/  IMAD.WIDE R118, R250, 0x4, R138 ;  /* 0x00000004fa767825 */ /* 0x002fc600078e028a */
[----:B------:R-:W3:Y:S04]  /*30ed0*/  LDL.LU.64 R138, [R1+0x800] ;  /* 0x00080000018a7983 */ /* 0x000ee80000300a00 */
[----:B------:R-:W3:Y:S04]  /*30ee0*/  LDL.LU.64 R132, [R1+0x808] ;  /* 0x0008080001847983 */ /* 0x000ee80000300a00 */
[----:B------:R-:W3:Y:S01]  /*30ef0*/  LDL.LU.64 R130, [R1+0x810] ;  /* 0x0008100001827983 */ /* 0x000ee20000300a00 */
[----:B--2---:R-:W-:-:S03]  /*30f00*/  IMAD.WIDE R74, R250, 0x4, R238 ;  /* 0x00000004fa4a7825 */ /* 0x004fc600078e02ee */
[----:B------:R-:W2:Y:S01]  /*30f10*/  LDL.LU.64 R238, [R1+0x818] ;  /* 0x0008180001ee7983 */ /* 0x000ea20000300a00 */
[----:B------:R-:W-:-:S03]  /*30f20*/  IMAD.WIDE R96, R250, 0x4, R136 ;  /* 0x00000004fa607825 */ /* 0x000fc600078e0288 */
[----:B------:R-:W2:Y:S01]  /*30f30*/  LDL.LU.64 R136, [R1+0x820] ;  /* 0x0008200001887983 */ /* 0x000ea20000300a00 */
[----:B----4-:R-:W-:-:S03]  /*30f40*/  IMAD.WIDE R92, R250, 0x4, R134 ;  /* 0x00000004fa5c7825 */ /* 0x010fc600078e0286 */
[----:B------:R-:W4:Y:S01]  /*30f50*/  LDL.LU.64 R134, [R1+0x828] ;  /* 0x0008280001867983 */ /* 0x000f220000300a00 */
[----:B---3--:R-:W-:-:S03]  /*30f60*/  IMAD.WIDE R90, R250, 0x4, R236 ;  /* 0x00000004fa5a7825 */ /* 0x008fc600078e02ec */
        /* <DEDUP_REMOVED lines=8> */
[----:B----4-:R-:W-:-:S03]  /*30ff0*/  IMAD.WIDE R28, R250, 0x4, R134 ;  /* 0x00000004fa1c7825 */ /* 0x010fc600078e0286 */
[----:B------:R-:W4:Y:S04]  /*31000*/  LDL.LU.64 R138, [R1+0x858] ;  /* 0x00085800018a7983 */ /* 0x000f280000300a00 */
[----:B------:R-:W4:Y:S01]  /*31010*/  LDL.LU.64 R134, [R1+0x860] ;  /* 0x0008600001867983 */ /* 0x000f220000300a00 */
[----:B---3--:R-:W-:-:S03]  /*31020*/  IMAD.WIDE R220, R250, 0x4, R236 ;  /* 0x00000004fadc7825 */ /* 0x008fc600078e02ec */
[----:B------:R-:W3:Y:S01]  /*31030*/  LDL.LU.64 R236, [R1+0x868] ;  /* 0x0008680001ec7983 */ /* 0x000ee20000300a00 */
[----:B------:R-:W-:Y:S01]  /*31040*/  VIADD R121, R122, 0xfffffd6b ;  /* 0xfffffd6b7a797836 */ /* 0x000fe20000000000 */
[----:B------:R-:W-:-:S04]  /*31050*/  IADD3 R122, R11, 0x100000, RZ ;  /* 0x001000000b7a7810 */ /* 0x000fc80007ffe0ff */
[----:B------:R-:W-:Y:S01]  /*31060*/  ISETP.GE.U32.AND P0, PT, R121, 0x7ffffcec, PT ;  /* 0x7ffffcec7900780c */ /* 0x000fe20003f06070 */
[----:B------:R1:W-:Y:S01]  /*31070*/  LDGSTS.E [R122+-0x43ff4], desc[UR8][R118.64], !P3 ;  /* 0xbc00c000767a7fae */ /* 0x0003e2000d921848 */
[----:B------:R-:W-:Y:S01]  /*31080*/  ISETP.GE.U32.AND P3, PT, R123, 0x7ffffcea, PT ;  /* 0x7ffffcea7b00780c */ /* 0x000fe20003f66070 */
[----:B------:R-:W-:Y:S01]  /*31090*/  VIADD R123, R125, 0xfffffd68 ;  /* 0xfffffd687d7b7836 */ /* 0x000fe20000000000 */
[----:B------:R-:W-:Y:S01]  /*310a0*/  ISETP.GE.U32.AND P2, PT, R124, 0x7ffffceb, PT ;  /* 0x7ffffceb7c00780c */ /* 0x000fe20003f46070 */
[----:B------:R-:W2:Y:S01]  /*310b0*/  LDC R125, c[0x0][0x230] ;  /* 0x00008c00ff7d7b82 */ /* 0x000ea20000000800 */
[C---:B------:R-:W-:Y:S01]  /*310c0*/  VIADD R121, R241.reuse, 0x100000 ;  /* 0x00100000f1797836 */ /* 0x040fe20000000000 */
[----:B------:R-:W-:-:S06]  /*310d0*/  IADD3 R120, R241, 0x100000, RZ ;  /* 0x00100000f1787810 */ /* 0x000fcc0007ffe0ff */
[----:B------:R-:W-:Y:S01]  /*310e0*/  LDGSTS.E [R121+-0x60000], desc[UR8][R96.64], !P0 ;  /* 0xa000000060797fae */ /* 0x000fe2000c121848 */
[----:B-1----:R-:W-:Y:S01]  /*310f0*/  IADD3 R122, R241, 0x100000, RZ ;  /* 0x00100000f17a7810 */ /* 0x002fe20007ffe0ff */
[----:B------:R-:W1:Y:S02]  /*31100*/  LDC R124, c[0x0][0x230] ;  /* 0x00008c00ff7c7b82 */ /* 0x000e640000000800 */
[----:B------:R-:W-:Y:S01]  /*31110*/  LDGSTS.E [R120+-0x5c000], desc[UR8][R78.64], !P0 ;  /* 0xa40000004e787fae */ /* 0x000fe2000c121848 */
[----:B------:R-:W-:Y:S01]  /*31120*/  ISETP.GE.U32.AND P0, PT, R123, 0x7ffffce9, PT ;  /* 0x7ffffce97b00780c */ /* 0x000fe20003f06070 */
[----:B------:R-:W-:Y:S02]  /*31130*/  VIADD R123, R126, 0xfffffd4b ;  /* 0xfffffd4b7e7b7836 */ /* 0x000fe40000000000 */
[----:B------:R2:W-:Y:S01]  /*31140*/  LDGSTS.E [R122+-0x5fffc], desc[UR8][R94.64], !P2 ;  /* 0xa00040005e7a7fae */ /* 0x0005e2000d121848 */
[C---:B------:R-:W-:Y:S01]  /*31150*/  IMAD.WIDE R70, R250.reuse, 0x4, R128 ;  /* 0x00000004fa467825 */ /* 0x040fe200078e0280 */
[----:B------:R-:W1:Y:S02]  /*31160*/  LDC R126, c[0x0][0x230] ;  /* 0x00008c00ff7e7b82 */ /* 0x000e640000000800 */
[----:B------:R-:W-:Y:S01]  /*31170*/  LDGSTS.E [R121+-0x5bffc], desc[UR8][R74.64], !P2 ;  /* 0xa40040004a797fae */ /* 0x000fe2000d121848 */
[----:B--2---:R-:W-:Y:S01]  /*31180*/  IMAD.WIDE R218, R250, 0x4, R238 ;  /* 0x00000004fada7825 */ /* 0x004fe200078e02ee */
[----:B------:R-:W-:-:S02]  /*31190*/  IADD3 R122, R127, -0x2b6, RZ ;  /* 0xfffffd4a7f7a7810 */ /* 0x000fc40007ffe0ff */
[----:B------:R-:W2:Y:S02]  /*311a0*/  LDL.LU.64 R238, [R1+0x870] ;  /* 0x0008700001ee7983 */ /* 0x000ea40000300a00 */
[----:B------:R-:W4:Y:S01]  /*311b0*/  LDC R127, c[0x0][0x230] ;  /* 0x00008c00ff7f7b82 */ /* 0x000f220000000800 */
[----:B------:R-:W-:Y:S01]  /*311c0*/  ISETP.GE.U32.AND P2, PT, R123, 0x7ffffccc, PT ;  /* 0x7ffffccc7b00780c */ /* 0x000fe20003f46070 */
[C---:B------:R-:W-:Y:S01]  /*311d0*/  VIADD R123, R241.reuse, 0x100000 ;  /* 0x00100000f17b7836 */ /* 0x040fe20000000000 */
[----:B------:R-:W-:Y:S04]  /*311e0*/  LDGSTS.E [R120+-0x5fff8], desc[UR8][R92.64], !P3 ;  /* 0xa00080005c787fae */ /* 0x000fe8000d921848 */
[----:B------:R-:W-:Y:S01]  /*311f0*/  LDGSTS.E [R121+-0x5bff8], desc[UR8][R70.64], !P3 ;  /* 0xa400800046797fae */ /* 0x000fe2000d921848 */
[----:B------:R-:W3:Y:S03]  /*31200*/  LDC R128, c[0x0][0x230] ;  /* 0x00008c00ff807b82 */ /* 0x000ee60000000800 */
[----:B------:R-:W-:Y:S04]  /*31210*/  LDGSTS.E [R120+-0x5fff4], desc[UR8][R90.64], !P0 ;  /* 0xa000c0005a787fae */ /* 0x000fe8000c121848 */
[----:B------:R1:W-:Y:S01]  /*31220*/  LDGSTS.E [R123+-0x5bff4], desc[UR8][R66.64], !P0 ;  /* 0xa400c000427b7fae */ /* 0x0003e2000c121848 */
[----:B------:R-:W-:Y:S01]  /*31230*/  ISETP.GE.U32.AND P3, PT, R122, 0x7ffffccb, PT ;  /* 0x7ffffccb7a00780c */ /* 0x000fe20003f66070 */
[C---:B------:R-:W-:Y:S01]  /*31240*/  IMAD.WIDE R22, R250.reuse, 0x4, R130 ;  /* 0x00000004fa167825 */ /* 0x040fe200078e0282 */
[----:B------:R-:W-:Y:S01]  /*31250*/  IADD3 R122, R241, 0x100000, RZ ;  /* 0x00100000f17a7810 */ /* 0x000fe20007ffe0ff */
[----:B------:R-:W3:Y:S02]  /*31260*/  LDC R131, c[0x0][0x230] ;  /* 0x00008c00ff837b82 */ /* 0x000ee40000000800 */
[----:B------:R-:W-:-:S02]  /*31270*/  IMAD.WIDE R20, R250, 0x4, R136 ;  /* 0x00000004fa147825 */ /* 0x000fc400078e0288 */
[----:B------:R-:W-:Y:S02]  /*31280*/  LDGSTS.E [R122+-0x58000], desc[UR8][R36.64], !P2 ;  /* 0xa8000000247a7fae */ /* 0x000fe4000d121848 */
[----:B-1----:R-:W-:Y:S02]  /*31290*/  VIADD R123, R125, 0xfffffd49 ;  /* 0xfffffd497d7b7836 */ /* 0x002fe40000000000 */
[----:B------:R-:W-:Y:S01]  /*312a0*/  LDGSTS.E [R121+-0x54000], desc[UR8][R22.64], !P2 ;  /* 0xac00000016797fae */ /* 0x000fe2000d121848 */
[----:B------:R-:W-:Y:S01]  /*312b0*/  IMAD.WIDE R224, R250, 0x4, R140 ;  /* 0x00000004fae07825 */ /* 0x000fe200078e028c */
[----:B------:R-:W-:Y:S01]  /*312c0*/  IADD3 R129, R241, 0x100000, RZ ;  /* 0x00100000f1817810 */ /* 0x000fe20007ffe0ff */
[----:B------:R-:W1:Y:S01]  /*312d0*/  LDC R137, c[0x0][0x230] ;  /* 0x00008c00ff897b82 */ /* 0x000e620000000800 */
[----:B------:R-:W-:Y:S01]  /*312e0*/  ISETP.GE.U32.AND P0, PT, R123, 0x7ffffcca, PT ;  /* 0x7ffffcca7b00780c */ /* 0x000fe20003f06070 */
[----:B------:R-:W-:Y:S01]  /*312f0*/  LDGSTS.E [R120+-0x57ffc], desc[UR8][R32.64], !P3 ;  /* 0xa800400020787fae */ /* 0x000fe2000d921848 */
[----:B------:R-:W-:-:S03]  /*31300*/  IADD3 R123, R124, -0x2b8, RZ ;  /* 0xfffffd487c7b7810 */ /* 0x000fc60007ffe0ff */
[----:B------:R-:W-:Y:S01]  /*31310*/  LDGSTS.E [R122+-0x53ffc], desc[UR8][R20.64], !P3 ;  /* 0xac004000147a7fae */ /* 0x000fe2000d921848 */
[----:B------:R-:W-:Y:S01]  /*31320*/  ISETP.GE.U32.AND P2, PT, R123, 0x7ffffcc9, PT ;  /* 0x7ffffcc97b00780c */ /* 0x000fe20003f46070 */
[----:B----4-:R-:W-:Y:S01]  /*31330*/  VIADD R123, R127, 0xfffffd2b ;  /* 0xfffffd2b7f7b7836 */ /* 0x010fe20000000000 */
[----:B---3--:R-:W-:Y:S01]  /*31340*/  IADD3 R125, R128, -0x2d6, RZ ;  /* 0xfffffd2a807d7810 */ /* 0x008fe20007ffe0ff */
[----:B------:R-:W-:Y:S01]  /*31350*/  VIADD R124, R241, 0x100000 ;  /* 0x00100000f17c7836 */ /* 0x000fe20000000000 */
[----:B------:R-:W3:Y:S03]  /*31360*/  LDC R140, c[0x0][0x230] ;  /* 0x00008c00ff8c7b82 */ /* 0x000ee60000000800 */
[----:B------:R-:W-:Y:S04]  /*31370*/  LDGSTS.E [R121+-0x57ff8], desc[UR8][R28.64], !P0 ;  /* 0xa80080001c797fae */ /* 0x000fe8000c121848 */
[----:B------:R4:W-:Y:S01]  /*31380*/  LDGSTS.E [R120+-0x53ff8], desc[UR8][R220.64], !P0 ;  /* 0xac008000dc787fae */ /* 0x0009e2000c121848 */
[----:B------:R-:W-:Y:S01]  /*31390*/  ISETP.GE.U32.AND P0, PT, R123, 0x7ffffcac, PT ;  /* 0x7ffffcac7b00780c */ /* 0x000fe20003f06070 */
[C---:B------:R-:W-:Y:S01]  /*313a0*/  VIADD R130, R241.reuse, 0x100000 ;  /* 0x00100000f1827836 */ /* 0x040fe20000000000 */
[----:B------:R-:W-:Y:S01]  /*313b0*/  IADD3 R123, R241, 0x100000, RZ ;  /* 0x00100000f17b7810 */ /* 0x000fe20007ffe0ff */
[----:B------:R1:W-:Y:S01]  /*313c0*/  LDGSTS.E [R124+-0x57ff4], desc[UR8][R218.64], !P2 ;  /* 0xa800c000da7c7fae */ /* 0x0003e2000d121848 */
[----:B------:R-:W-:Y:S01]  /*313d0*/  IADD3 R131, R131, -0x2d8, RZ ;  /* 0xfffffd2883837810 */ /* 0x000fe20007ffe0ff */
[----:B------:R-:W3:Y:S02]  /*313e0*/  LDC R141, c[0x0][0x230] ;  /* 0x00008c00ff8d7b82 */ /* 0x000ee40000000800 */
[----:B------:R-:W-:Y:S01]  /*313f0*/  LDGSTS.E [R123+-0x53ff4], desc[UR8][R224.64], !P2 ;  /* 0xac00c000e07b7fae */ /* 0x000fe2000d121848 */
[----:B------:R-:W-:Y:S01]  /*31400*/  ISETP.GE.U32.AND P2, PT, R125, 0x7ffffcab, PT ;  /* 0x7ffffcab7d00780c */ /* 0x000fe20003f46070 */
[----:B----4-:R-:W-:-:S02]  /*31410*/  IMAD.WIDE R120, R250, 0x4, R132 ;  /* 0x00000004fa787825 */ /* 0x010fc400078e0284 */
[----:B------:R-:W4:Y:S02]  /*31420*/  LDL.LU.64 R132, [R1+0x878] ;  /* 0x0008780001847983 */ /* 0x000f240000300a00 */
[----:B-1----:R-:W-:Y:S02]  /*31430*/  VIADD R124, R126, 0xfffffd29 ;  /* 0xfffffd297e7c7836 */ /* 0x002fe40000000000 */
[----:B------:R1:W-:Y:S01]  /*31440*/  LDGSTS.E [R122+-0x50000], desc[UR8][R120.64], !P0 ;  /* 0xb0000000787a7fae */ /* 0x0003e2000c121848 */
[----:B------:R-:W-:Y:S02]  /*31450*/  VIADD R128, R241, 0x100000 ;  /* 0x00100000f1807836 */ /* 0x000fe40000000000 */
[----:B------:R-:W-:Y:S01]  /*31460*/  ISETP.GE.U32.AND P3, PT, R124, 0x7ffffcaa, PT ;  /* 0x7ffffcaa7c00780c */ /* 0x000fe20003f66070 */
[C---:B------:R-:W-:Y:S01]  /*31470*/  IMAD.WIDE R124, R250.reuse, 0x4, R138 ;  /* 0x00000004fa7c7825 */ /* 0x040fe200078e028a */
[----:B------:R-:W4:Y:S03]  /*31480*/  LDL.LU.64 R148, [R1+0x8c0] ;  /* 0x0008c00001947983 */ /* 0x000f260000300a00 */
[C---:B------:R-:W-:Y:S01]  /*31490*/  IMAD.WIDE R126, R250.reuse, 0x4, R134 ;  /* 0x00000004fa7e7825 */ /* 0x040fe200078e0286 */
[----:B------:R-:W4:Y:S03]  /*314a0*/  LDL.LU.64 R146, [R1+0x8b8] ;  /* 0x0008b80001927983 */ /* 0x000f260000300a00 */
[----:B-1----:R-:W-:-:S02]  /*314b0*/  IMAD.WIDE R122, R250, 0x4, R142 ;  /* 0x00000004fa7a7825 */ /* 0x002fc400078e028e */
[----:B------:R-:W4:Y:S04]  /*314c0*/  LDL.LU.64 R142, [R1+0x8b0] ;  /* 0x0008b000018e7983 */ /* 0x000f280000300a00 */
[----:B------:R-:W-:Y:S01]  /*314d0*/  LDGSTS.E [R130+-0x4c000], desc[UR8][R122.64], !P0 ;  /* 0xb40000007a827fae */ /* 0x000fe2000c121848 */
[----:B------:R-:W-:-:S03]  /*314e0*/  ISETP.GE.U32.AND P0, PT, R131, 0x7ffffca9, PT ;  /* 0x7ffffca98300780c */ /* 0x000fc60003f06070 */
[----:B------:R-:W-:Y:S04]  /*314f0*/  LDGSTS.E [R129+-0x4fffc], desc[UR8][R124.64], !P2 ;  /* 0xb00040007c817fae */ /* 0x000fe8000d121848 */
[----:B------:R1:W-:Y:S02]  /*31500*/  LDGSTS.E [R128+-0x4bffc], desc[UR8][R126.64], !P2 ;  /* 0xb40040007e807fae */ /* 0x0003e4000d121848 */
[C---:B-1----:R-:W-:Y:S02]  /*31510*/  IMAD.WIDE R128, R250.reuse, 0x4, R236 ;  /* 0x00000004fa807825 */ /* 0x042fe400078e02ec */
[----:B------:R-:W4:Y:S02]  /*31520*/  LDL.LU.64 R236, [R1+0x8a8] ;  /* 0x0008a80001ec7983 */ /* 0x000f240000300a00 */
[----:B--2---:R-:W-:-:S02]  /*31530*/  IMAD.WIDE R130, R250, 0x4, R238 ;  /* 0x00000004fa827825 */ /* 0x004fc400078e02ee */
[----:B------:R-:W2:Y:S01]  /*31540*/  LDL.LU.64 R238, [R1+0x8a0] ;  /* 0x0008a00001ee7983 */ /* 0x000ea20000300a00 */
[----:B------:R-:W-:Y:S01]  /*31550*/  IADD3 R137, R137, -0x2f5, RZ ;  /* 0xfffffd0b89897810 */ /* 0x000fe20007ffe0ff */
[C---:B------:R-:W-:Y:S01]  /*31560*/  VIADD R136, R241.reuse, 0x100000 ;  /* 0x00100000f1887836 */ /* 0x040fe20000000000 */
[C---:B------:R-:W-:Y:S01]  /*31570*/  IADD3 R135, R241.reuse, 0x100000, RZ ;  /* 0x00100000f1877810 */ /* 0x040fe20007ffe0ff */
[----:B------:R-:W-:Y:S01]  /*31580*/  VIADD R134, R241, 0x100000 ;  /* 0x00100000f1867836 */ /* 0x000fe20000000000 */
[----:B------:R-:W-:Y:S01]  /*31590*/  ISETP.GE.U32.AND P2, PT, R137, 0x7ffffc8c, PT ;  /* 0x7ffffc8c8900780c */ /* 0x000fe20003f46070 */
[----:B------:R-:W2:Y:S01]  /*315a0*/  LDL.LU.64 R144, [R1+0x898] ;  /* 0x0008980001907983 */ /* 0x000ea20000300a00 */
[----:B------:R-:W-:-:S03]  /*315b0*/  IADD3 R139, R241, 0x100000, RZ ;  /* 0x00100000f18b7810 */ /* 0x000fc60007ffe0ff */
[----:B------:R1:W-:Y:S01]  /*315c0*/  LDGSTS.E [R136+-0x4fff8], desc[UR8][R128.64], !P3 ;  /* 0xb000800080887fae */ /* 0x0003e2000d921848 */
[----:B---3--:R-:W-:-:S03]  /*315d0*/  VIADD R140, R140, 0xfffffd09 ;  /* 0xfffffd098c8c7836 */ /* 0x008fc60000000000 */
[----:B------:R-:W-:Y:S01]  /*315e0*/  LDGSTS.E [R135+-0x4bff8], desc[UR8][R130.64], !P3 ;  /* 0xb400800082877fae */ /* 0x000fe2000d921848 */
[----:B------:R-:W-:Y:S01]  /*315f0*/  VIADD R138, R241, 0x100000 ;  /* 0x00100000f18a7836 */ /* 0x000fe20000000000 */
[----:B------:R-:W-:Y:S02]  /*31600*/  IADD3 R141, R141, -0x2f6, RZ ;  /* 0xfffffd0a8d8d7810 */ /* 0x000fe40007ffe0ff */
[----:B------:R-:W3:Y:S01]  /*31610*/  LDL.LU.64 R170, [R1+0x890] ;  /* 0x0008900001aa7983 */ /* 0x000ee20000300a00 */
[----:B------:R-:W-:-:S03]  /*31620*/  ISETP.GE.U32.AND P3, PT, R140, 0x7ffffc8a, PT ;  /* 0x7ffffc8a8c00780c */ /* 0x000fc60003f66070 */
[----:B------:R-:W3:Y:S04]  /*31630*/  LDL.LU.64 R168, [R1+0x888] ;  /* 0x0008880001a87983 */ /* 0x000ee80000300a00 */
[----:B------:R-:W3:Y:S01]  /*31640*/  LDL.LU.64 R166, [R1+0x880] ;  /* 0x0008800001a67983 */ /* 0x000ee20000300a00 */
[----:B----4-:R-:W-:-:S05]  /*31650*/  IMAD.WIDE R132, R250, 0x4, R132 ;  /* 0x00000004fa847825 */ /* 0x010fca00078e0284 */
[----:B------:R4:W-:Y:S01]  /*31660*/  LDGSTS.E [R134+-0x4fff4], desc[UR8][R132.64], !P0 ;  /* 0xb000c00084867fae */ /* 0x0009e2000c121848 */
[----:B-1----:R-:W-:-:S04]  /*31670*/  IMAD.WIDE R136, R250, 0x4, R146 ;  /* 0x00000004fa887825 */ /* 0x002fc800078e0292 */
[----:B----4-:R-:W-:-:S05]  /*31680*/  IMAD.WIDE R134, R250, 0x4, R148 ;  /* 0x00000004fa867825 */ /* 0x010fca00078e0294 */
[----:B------:R-:W-:Y:S01]  /*31690*/  LDGSTS.E [R139+-0x4bff4], desc[UR8][R134.64], !P0 ;  /* 0xb400c000868b7fae */ /* 0x000fe2000c121848 */
[----:B------:R-:W-:-:S03]  /*316a0*/  ISETP.GE.U32.AND P0, PT, R141, 0x7ffffc8b, PT ;  /* 0x7ffffc8b8d00780c */ /* 0x000fc60003f06070 */
[----:B------:R1:W-:Y:S02]  /*316b0*/  LDGSTS.E [R138+-0x48000], desc[UR8][R136.64], !P2 ;  /* 0xb8000000888a7fae */ /* 0x0003e4000d121848 */
[----:B-1----:R-:W-:-:S04]  /*316c0*/  IMAD.WIDE R138, R250, 0x4, R142 ;  /* 0x00000004fa8a7825 */ /* 0x002fc800078e028e */
[C---:B------:R-:W-:Y:S02]  /*316d0*/  IMAD.WIDE R140, R250.reuse, 0x4, R236 ;  /* 0x00000004fa8c7825 */ /* 0x040fe400078e02ec */
[----:B------:R-:W4:Y:S02]  /*316e0*/  LDL.LU.64 R236, [R1+0x8c8] ;  /* 0x0008c80001ec7983 */ /* 0x000f240000300a00 */
[C---:B--2---:R-:W-:Y:S02]  /*316f0*/  IMAD.WIDE R142, R250.reuse, 0x4, R238 ;  /* 0x00000004fa8e7825 */ /* 0x044fe400078e02ee */
[----:B------:R-:W2:Y:S01]  /*31700*/  LDL.LU.64 R238, [R1+0x8d0] ;  /* 0x0008d00001ee7983 */ /* 0x000ea20000300a00 */
[C---:B------:R-:W-:Y:S01]  /*31710*/  IADD3 R149, R241.reuse, 0x100000, RZ ;  /* 0x00100000f1957810 */ /* 0x040fe20007ffe0ff */
[C---:B------:R-:W-:Y:S01]  /*31720*/  VIADD R148, R241.reuse, 0x100000 ;  /* 0x00100000f1947836 */ /* 0x040fe20000000000 */
[C---:B------:R-:W-:Y:S01]  /*31730*/  IADD3 R147, R241.reuse, 0x100000, RZ ;  /* 0x00100000f1937810 */ /* 0x040fe20007ffe0ff */
[----:B------:R-:W-:Y:S01]  /*31740*/  VIADD R146, R241, 0x100000 ;  /* 0x00100000f1927836 */ /* 0x000fe20000000000 */
[----:B------:R-:W2:Y:S01]  /*31750*/  LDL.LU.64 R164, [R1+0x8d8] ;  /* 0x0008d80001a47983 */ /* 0x000ea20000300a00 */
[----:B------:R-:W-:-:S03]  /*31760*/  IMAD.WIDE R144, R250, 0x4, R144 ;  /* 0x00000004fa907825 */ /* 0x000fc600078e0290 */
[----:B------:R1:W-:Y:S04]  /*31770*/  LDGSTS.E [R149+-0x44000], desc[UR8][R138.64], !P2 ;  /* 0xbc0000008a957fae */ /* 0x0003e8000d121848 */
[----:B------:R3:W-:Y:S04]  /*31780*/  LDGSTS.E [R148+-0x47ffc], desc[UR8][R140.64], !P0 ;  /* 0xb80040008c947fae */ /* 0x0007e8000c121848 */
[----:B------:R-:W-:Y:S01]  /*31790*/  LDGSTS.E [R147+-0x43ffc], desc[UR8][R142.64], !P0 ;  /* 0xbc0040008e937fae */ /* 0x000fe2000c121848 */
[----:B-1----:R-:W-:-:S03]  /*317a0*/  IADD3 R149, R150, -0x2f8, RZ ;  /* 0xfffffd0896957810 */ /* 0x002fc60007ffe0ff */
[----:B------:R-:W2:Y:S01]  /*317b0*/  LDL.LU.64 R162, [R1+0x8e0] ;  /* 0x0008e00001a27983 */ /* 0x000ea20000300a00 */
[----:B------:R-:W-:-:S03]  /*317c0*/  ISETP.GE.U32.AND P4, PT, R149, 0x7ffffc89, PT ;  /* 0x7ffffc899500780c */ /* 0x000fc60003f86070 */
[----:B------:R1:W-:Y:S01]  /*317d0*/  LDGSTS.E [R146+-0x47ff8], desc[UR8][R144.64], !P3 ;  /* 0xb800800090927fae */ /* 0x0003e2000d921848 */
[----:B---3--:R-:W-:-:S03]  /*317e0*/  IMAD.WIDE R148, R250, 0x4, R168 ;  /* 0x00000004fa947825 */ /* 0x008fc600078e02a8 */
[----:B------:R-:W3:Y:S01]  /*317f0*/  LDL.LU.64 R160, [R1+0x8e8] ;  /* 0x0008e80001a07983 */ /* 0x000ee20000300a00 */
[----:B-1----:R-:W-:-:S03]  /*31800*/  IMAD.WIDE R146, R250, 0x4, R170 ;  /* 0x00000004fa927825 */ /* 0x002fc600078e02aa */
[----:B------:R-:W3:Y:S04]  /*31810*/  LDL.LU.64 R170, [R1+0x8f0] ;  /* 0x0008f00001aa7983 */ /* 0x000ee80000300a00 */
[----:B------:R-:W3:Y:S01]  /*31820*/  LDL.LU.64 R168, [R1+0x8f8] ;  /* 0x0008f80001a87983 */ /* 0x000ee20000300a00 */
[----:B----4-:R-:W-:-:S04]  /*31830*/  IMAD.WIDE R88, R250, 0x4, R236 ;  /* 0x00000004fa587825 */ /* 0x010fc800078e02ec */
[C---:B--2---:R-:W-:Y:S01]  /*31840*/  IMAD.WIDE R62, R250.reuse, 0x4, R238 ;  /* 0x00000004fa3e7825 */ /* 0x044fe200078e02ee */
[----:B------:R-:W2:Y:S04]  /*31850*/  LDL.LU.64 R236, [R1+0x900] ;  /* 0x0009000001ec7983 */ /* 0x000ea80000300a00 */
[----:B------:R-:W4:Y:S01]  /*31860*/  LDL.LU.64 R238, [R1+0x908] ;  /* 0x0009080001ee7983 */ /* 0x000f220000300a00 */
[----:B------:R-:W-:-:S03]  /*31870*/  IMAD.WIDE R150, R250, 0x4, R166 ;  /* 0x00000004fa967825 */ /* 0x000fc600078e02a6 */
[----:B------:R-:W4:Y:S01]  /*31880*/  LDL.LU.64 R166, [R1+0x910] ;  /* 0x0009100001a67983 */ /* 0x000f220000300a00 */
[----:B------:R-:W-:-:S03]  /*31890*/  IMAD.WIDE R24, R250, 0x4, R164 ;  /* 0x00000004fa187825 */ /* 0x000fc600078e02a4 */
[----:B------:R-:W4:Y:S01]  /*318a0*/  LDL.LU.64 R164, [R1+0x918] ;  /* 0x0009180001a47983 */ /* 0x000f220000300a00 */
[----:B------:R-:W-:Y:S02]  /*318b0*/  ISETP.GE.U32.AND P0, PT, R156, 0x7ffffce8, PT ;  /* 0x7ffffce89c00780c */ /* 0x000fe40003f06070 */
[----:B------:R-:W-:Y:S01]  /*318c0*/  ISETP.GE.U32.AND P2, PT, R155, 0x7ffffce7, PT ;  /* 0x7ffffce79b00780c */ /* 0x000fe20003f46070 */
[----:B------:R-:W-:Y:S01]  /*318d0*/  LDGSTS.E [R154+-0x43ff8], desc[UR8][R146.64], !P3 ;  /* 0xbc008000929a7fae */ /* 0x000fe2000d921848 */
[----:B------:R-:W-:-:S04]  /*318e0*/  IMAD.WIDE R58, R250, 0x4, R162 ;  /* 0x00000004fa3a7825 */ /* 0x000fc800078e02a2 */
[C---:B---3--:R-:W-:Y:S01]  /*318f0*/  IMAD.WIDE R26, R250.reuse, 0x4, R168 ;  /* 0x00000004fa1a7825 */ /* 0x048fe200078e02a8 */
[----:B------:R-:W3:Y:S03]  /*31900*/  LDL.LU.64 R162, [R1+0x920] ;  /* 0x0009200001a27983 */ /* 0x000ee60000300a00 */
[----:B--2---:R-:W-:-:S04]  /*31910*/  IMAD.WIDE R38, R250, 0x4, R236 ;  /* 0x00000004fa267825 */ /* 0x004fc800078e02ec */
[C---:B----4-:R-:W-:Y:S01]  /*31920*/  IMAD.WIDE R18, R250.reuse, 0x4, R238 ;  /* 0x00000004fa127825 */ /* 0x050fe200078e02ee */
[----:B------:R-:W2:Y:S01]  /*31930*/  LDL.LU.64 R236, [R1+0x928] ;  /* 0x0009280001ec7983 */ /* 0x000ea20000300a00 */
[----:B------:R-:W1:Y:S03]  /*31940*/  LDC R156, c[0x0][0x230] ;  /* 0x00008c00ff9c7b82 */ /* 0x000e660000000800 */
[----:B------:R-:W4:Y:S04]  /*31950*/  LDL.LU.64 R168, [R1+0x930] ;  /* 0x0009300001a87983 */ /* 0x000f280000300a00 */
[----:B------:R-:W4:Y:S01]  /*31960*/  LDL.LU.64 R238, [R1+0x938] ;  /* 0x0009380001ee7983 */ /* 0x000f220000300a00 */
[----:B------:R-:W-:-:S03]  /*31970*/  IMAD.WIDE R34, R250, 0x4, R170 ;  /* 0x00000004fa227825 */ /* 0x000fc600078e02aa */
[----:B------:R-:W4:Y:S01]  /*31980*/  LDL.LU.64 R172, [R1+0x9c0] ;  /* 0x0009c00001ac7983 */ /* 0x000f220000300a00 */
[----:B------:R-:W-:-:S03]  /*31990*/  IMAD.WIDE R228, R250, 0x4, R166 ;  /* 0x00000004fae47825 */ /* 0x000fc600078e02a6 */
[----:B------:R-:W4:Y:S04]  /*319a0*/  LDL.LU.64 R170, [R1+0x9b8] ;  /* 0x0009b80001aa7983 */ /* 0x000f280000300a00 */
[----:B------:R-:W4:Y:S01]  /*319b0*/  LDL.LU.64 R166, [R1+0x9b0] ;  /* 0x0009b00001a67983 */ /* 0x000f220000300a00 */
[----:B------:R-:W-:Y:S02]  /*319c0*/  IADD3 R155, R157, -0x29b, RZ ;  /* 0xfffffd659d9b7810 */ /* 0x000fe40007ffe0ff */
[----:B------:R-:W1:Y:S01]  /*319d0*/  LDC R157, c[0x0][0x230] ;  /* 0x00008c00ff9d7b82 */ /* 0x000e620000000800 */
[----:B------:R3:W-:Y:S02]  /*319e0*/  LDGSTS.E [R153+-0x47ff4], desc[UR8][R148.64], !P4 ;  /* 0xb800c00094997fae */ /* 0x0007e4000e121848 */
[----:B---3--:R-:W-:Y:S01]  /*319f0*/  IMAD.WIDE R232, R250, 0x4, R162 ;  /* 0x00000004fae87825 */ /* 0x008fe200078e02a2 */
[C---:B------:R-:W-:Y:S01]  /*31a00*/  IADD3 R153, R242.reuse, 0x100000, RZ ;  /* 0x00100000f2997810 */ /* 0x040fe20007ffe0ff */
[----:B------:R-:W3:Y:S02]  /*31a10*/  LDL.LU.64 R162, [R1+0x9a8] ;  /* 0x0009a80001a27983 */ /* 0x000ee40000300a00 */
[----:B------:R-:W-:Y:S01]  /*31a20*/  VIADD R154, R242, 0x100000 ;  /* 0x00100000f29a7836 */ /* 0x000fe20000000000 */
[----:B------:R-:W-:Y:S01]  /*31a30*/  ISETP.GE.U32.AND P3, PT, R155, 0x7ffffce6, PT ;  /* 0x7ffffce69b00780c */ /* 0x000fe20003f66070 */
[----:B------:R4:W-:Y:S01]  /*31a40*/  LDGSTS.E [R152+-0x43ff4], desc[UR8][R150.64], !P4 ;  /* 0xbc00c00096987fae */ /* 0x0009e2000e121848 */
[----:B------:R-:W-:-:S02]  /*31a50*/  IADD3 R155, R158, -0x29c, RZ ;  /* 0xfffffd649e9b7810 */ /* 0x000fc40007ffe0ff */
[----:B------:R-:W1:Y:S01]  /*31a60*/  LDC R158, c[0x0][0x230] ;  /* 0x00008c00ff9e7b82 */ /* 0x000e620000000800 */
[----:B------:R4:W-:Y:S04]  /*31a70*/  LDGSTS.E [R154+-0x60000], desc[UR8][R88.64], !P0 ;  /* 0xa0000000589a7fae */ /* 0x0009e8000c121848 */
[----:B------:R-:W-:Y:S01]  /*31a80*/  LDGSTS.E [R153+-0x5c000], desc[UR8][R62.64], !P0 ;  /* 0xa40000003e997fae */ /* 0x000fe2000c121848 */
[----:B--2---:R-:W-:-:S03]  /*31a90*/  IMAD.WIDE R14, R250, 0x4, R236 ;  /* 0x00000004fa0e7825 */ /* 0x004fc600078e02ec */
[----:B------:R-:W2:Y:S01]  /*31aa0*/  LDL.LU.64 R236, [R1+0x9a0] ;  /* 0x0009a00001ec7983 */ /* 0x000ea20000300a00 */
[----:B----4-:R-:W-:-:S03]  /*31ab0*/  IMAD.WIDE R12, R250, 0x4, R238 ;  /* 0x00000004fa0c7825 */ /* 0x010fc600078e02ee */
[----:B------:R-:W4:Y:S01]  /*31ac0*/  LDL.LU.64 R238, [R1+0x998] ;  /* 0x0009980001ee7983 */ /* 0x000f220000300a00 */
[----:B------:R-:W-:Y:S01]  /*31ad0*/  ISETP.GE.U32.AND P0, PT, R155, 0x7ffffce5, PT ;  /* 0x7ffffce59b00780c */ /* 0x000fe20003f06070 */
[C---:B------:R-:W-:Y:S02]  /*31ae0*/  VIADD R152, R242.reuse, 0x100000 ;  /* 0x00100000f2987836 */ /* 0x040fe40000000000 */
[----:B------:R-:W-:Y:S01]  /*31af0*/  VIADD R154, R159, 0xfffffd47 ;  /* 0xfffffd479f9a7836 */ /* 0x000fe20000000000 */
[----:B------:R-:W-:Y:S01]  /*31b00*/  IADD3 R155, R242, 0x100000, RZ ;  /* 0x00100000f29b7810 */ /* 0x000fe20007ffe0ff */
[----:B------:R-:W-:Y:S01]  /*31b10*/  IMAD.WIDE R40, R250, 0x4, R160 ;  /* 0x00000004fa287825 */ /* 0x000fe200078e02a0 */
[----:B------:R-:W-:Y:S01]  /*31b20*/  LDGSTS.E [R152+-0x5fffc], desc[UR8][R24.64], !P2 ;  /* 0xa000400018987fae */ /* 0x000fe2000d121848 */
[----:B------:R-:W3:Y:S03]  /*31b30*/  LDC R159, c[0x0][0x230] ;  /* 0x00008c00ff9f7b82 */ /* 0x000ee60000000800 */
[----:B------:R-:W-:Y:S01]  /*31b40*/  LDGSTS.E [R153+-0x5bffc], desc[UR8][R58.64], !P2 ;  /* 0xa40040003a997fae */ /* 0x000fe2000d121848 */
[----:B------:R-:W-:Y:S01]  /*31b50*/  ISETP.GE.U32.AND P2, PT, R154, 0x7ffffcc8, PT ;  /* 0x7ffffcc89a00780c */ /* 0x000fe20003f46070 */
[----:B------:R-:W-:-:S02]  /*31b60*/  VIADD R154, R242, 0x100000 ;  /* 0x00100000f29a7836 */ /* 0x000fc40000000000 */
[----:B------:R-:W-:Y:S01]  /*31b70*/  LDGSTS.E [R152+-0x5fff8], desc[UR8][R40.64], !P3 ;  /* 0xa000800028987fae */ /* 0x000fe2000d921848 */
[----:B------:R-:W3:Y:S03]  /*31b80*/  LDC R160, c[0x0][0x230] ;  /* 0x00008c00ffa07b82 */ /* 0x000ee60000000800 */
[----:B------:R1:W-:Y:S04]  /*31b90*/  LDGSTS.E [R155+-0x5bff8], desc[UR8][R34.64], !P3 ;  /* 0xa4008000229b7fae */ /* 0x0003e8000d921848 */
[----:B------:R-:W-:Y:S04]  /*31ba0*/  LDGSTS.E [R154+-0x5fff4], desc[UR8][R26.64], !P0 ;  /* 0xa000c0001a9a7fae */ /* 0x000fe8000c121848 */
[----:B------:R-:W-:Y:S01]  /*31bb0*/  LDGSTS.E [R153+-0x5bff4], desc[UR8][R38.64], !P0 ;  /* 0xa400c00026997fae */ /* 0x000fe2000c121848 */
[----:B-1----:R-:W-:Y:S01]  /*31bc0*/  IADD3 R155, R157, -0x2ba, RZ ;  /* 0xfffffd469d9b7810 */ /* 0x002fe20007ffe0ff */
[----:B------:R-:W-:-:S02]  /*31bd0*/  IMAD.WIDE R16, R250, 0x4, R164 ;  /* 0x00000004fa107825 */ /* 0x000fc400078e02a4 */
[----:B------:R-:W-:Y:S01]  /*31be0*/  LDGSTS.E [R152+-0x58000], desc[UR8][R18.64], !P2 ;  /* 0xa800000012987fae */ /* 0x000fe2000d121848 */
[----:B------:R-:W1:Y:S01]  /*31bf0*/  LDC R157, c[0x0][0x230] ;  /* 0x00008c00ff9d7b82 */ /* 0x000e620000000800 */
[----:B------:R-:W-:Y:S01]  /*31c00*/  ISETP.GE.U32.AND P0, PT, R155, 0x7ffffcc7, PT ;  /* 0x7ffffcc79b00780c */ /* 0x000fe20003f06070 */
[----:B------:R-:W-:Y:S01]  /*31c10*/  VIADD R155, R156, 0xfffffd45 ;  /* 0xfffffd459c9b7836 */ /* 0x000fe20000000000 */
[----:B------:R-:W-:Y:S04]  /*31c20*/  LDGSTS.E [R154+-0x54000], desc[UR8][R228.64], !P2 ;  /* 0xac000000e49a7fae */ /* 0x000fe8000d121848 */
[----:B------:R-:W-:Y:S01]  /*31c30*/  ISETP.GE.U32.AND P3, PT, R155, 0x7ffffcc6, PT ;  /* 0x7ffffcc69b00780c */ /* 0x000fe20003f66070 */
[----:B------:R-:W4:Y:S01]  /*31c40*/  LDL.LU.64 R176, [R1+0x990] ;  /* 0x0009900001b07983 */ /* 0x000f220000300a00 */
[----:B------:R-:W-:Y:S01]  /*31c50*/  IADD3 R155, R158, -0x2bc, RZ ;  /* 0xfffffd449e9b7810 */ /* 0x000fe20007ffe0ff */
[----:B------:R-:W-:Y:S01]  /*31c60*/  IMAD.WIDE R244, R250, 0x4, R168 ;  /* 0x00000004faf47825 */ /* 0x000fe200078e02a8 */
[----:B------:R-:W1:Y:S01]  /*31c70*/  LDC R165, c[0x0][0x230] ;  /* 0x00008c00ffa57b82 */ /* 0x000e620000000800 */
[----:B------:R-:W4:Y:S04]  /*31c80*/  LDL.LU.64 R174, [R1+0x988] ;  /* 0x0009880001ae7983 */ /* 0x000f280000300a00 */
[----:B------:R-:W-:Y:S01]  /*31c90*/  LDGSTS.E [R153+-0x57ffc], desc[UR8][R16.64], !P0 ;  /* 0xa800400010997fae */ /* 0x000fe2000c121848 */
[----:B------:R-:W-:Y:S01]  /*31ca0*/  IADD3 R158, R242, 0x100000, RZ ;  /* 0x00100000f29e7810 */ /* 0x000fe20007ffe0ff */
[----:B------:R-:W-:Y:S01]  /*31cb0*/  IMAD.WIDE R2, R250, 0x4, R172 ;  /* 0x00000004fa027825 */ /* 0x000fe200078e02ac */
[----:B------:R-:W1:Y:S01]  /*31cc0*/  LDC R169, c[0x0][0x230] ;  /* 0x00008c00ffa97b82 */ /* 0x000e620000000800 */
[----:B------:R-:W-:Y:S01]  /*31cd0*/  LDGSTS.E [R152+-0x53ffc], desc[UR8][R232.64], !P0 ;  /* 0xac004000e8987fae */ /* 0x000fe2000c121848 */
[----:B------:R-:W-:Y:S01]  /*31ce0*/  ISETP.GE.U32.AND P0, PT, R155, 0x7ffffcc5, PT ;  /* 0x7ffffcc59b00780c */ /* 0x000fe20003f06070 */
[----:B---3--:R-:W-:-:S02]  /*31cf0*/  VIADD R159, R159, 0xfffffd25 ;  /* 0xfffffd259f9f7836 */ /* 0x008fc40000000000 */
[----:B------:R-:W-:Y:S03]  /*31d00*/  LDGSTS.E [R154+-0x57ff8], desc[UR8][R14.64], !P3 ;  /* 0xa80080000e9a7fae */ /* 0x000fe6000d921848 */
[----:B------:R-:W3:Y:S01]  /*31d10*/  LDC R168, c[0x0][0x230] ;  /* 0x00008c00ffa87b82 */ /* 0x000ee20000000800 */
[----:B------:R-:W-:Y:S01]  /*31d20*/  LDGSTS.E [R153+-0x53ff8], desc[UR8][R244.64], !P3 ;  /* 0xac008000f4997fae */ /* 0x000fe2000d921848 */
[----:B------:R-:W-:-:S03]  /*31d30*/  VIADD R155, R160, 0xfffffd27 ;  /* 0xfffffd27a09b7836 */ /* 0x000fc60000000000 */
[----:B------:R-:W3:Y:S04]  /*31d40*/  LDL.LU.64 R172, [R1+0x980] ;  /* 0x0009800001ac7983 */ /* 0x000ee80000300a00 */
[----:B------:R1:W-:Y:S04]  /*31d50*/  LDGSTS.E [R152+-0x57ff4], desc[UR8][R12.64], !P0 ;  /* 0xa800c0000c987fae */ /* 0x0003e8000c121848 */
[----:B------:R2:W-:Y:S01]  /*31d60*/  LDGSTS.E [R158+-0x53ff4], desc[UR8][R2.64], !P0 ;  /* 0xac00c000029e7fae */ /* 0x0005e2000c121848 */
[----:B------:R-:W-:Y:S01]  /*31d70*/  ISETP.GE.U32.AND P0, PT, R159, 0x7ffffca6, PT ;  /* 0x7ffffca69f00780c */ /* 0x000fe20003f06070 */
[----:B-1----:R-:W-:-:S02]  /*31d80*/  IMAD.WIDE R152, R250, 0x4, R170 ;  /* 0x00000004fa987825 */ /* 0x002fc400078e02aa */
[----:B------:R-:W3:Y:S02]  /*31d90*/  LDL.LU.64 R170, [R1+0x978] ;  /* 0x0009780001aa7983 */ /* 0x000ee40000300a00 */
[C---:B--2---:R-:W-:Y:S02]  /*31da0*/  IMAD.WIDE R158, R250.reuse, 0x4, R236 ;  /* 0x00000004fa9e7825 */ /* 0x044fe400078e02ec */
[----:B------:R-:W2:Y:S02]  /*31db0*/  LDL.LU.64 R236, [R1+0x970] ;  /* 0x0009700001ec7983 */ /* 0x000ea40000300a00 */
[----:B----4-:R-:W-:Y:S02]  /*31dc0*/  IMAD.WIDE R160, R250, 0x4, R238 ;  /* 0x00000004faa07825 */ /* 0x010fe400078e02ee */
[----:B------:R-:W4:Y:S04]  /*31dd0*/  LDL.LU.64 R238, [R1+0x968] ;  /* 0x0009680001ee7983 */ /* 0x000f280000300a00 */
[----:B------:R-:W4:Y:S04]  /*31de0*/  LDL.LU.64 R200, [R1+0x960] ;  /* 0x0009600001c87983 */ /* 0x000f280000300a00 */
[----:B------:R-:W4:Y:S01]  /*31df0*/  LDL.LU.64 R198, [R1+0x958] ;  /* 0x0009580001c67983 */ /* 0x000f220000300a00 */
[----:B------:R-:W-:-:S02]  /*31e00*/  ISETP.GE.U32.AND P2, PT, R155, 0x7ffffca8, PT ;  /* 0x7ffffca89b00780c */ /* 0x000fc40003f46070 */
[----:B------:R-:W-:Y:S01]  /*31e10*/  IADD3 R154, R157, -0x2da, RZ ;  /* 0xfffffd269d9a7810 */ /* 0x000fe20007ffe0ff */
[C---:B------:R-:W-:Y:S01]  /*31e20*/  VIADD R157, R242.reuse, 0x100000 ;  /* 0x00100000f29d7836 */ /* 0x040fe20000000000 */
[----:B------:R-:W-:Y:S01]  /*31e30*/  IADD3 R156, R242, 0x100000, RZ ;  /* 0x00100000f29c7810 */ /* 0x000fe20007ffe0ff */
[----:B------:R-:W-:Y:S01]  /*31e40*/  VIADD R165, R165, 0xfffffd24 ;  /* 0xfffffd24a5a57836 */ /* 0x000fe20000000000 */
[----:B------:R-:W-:Y:S01]  /*31e50*/  ISETP.GE.U32.AND P3, PT, R154, 0x7ffffca7, PT ;  /* 0x7ffffca79a00780c */ /* 0x000fe20003f66070 */
[----:B------:R-:W-:Y:S01]  /*31e60*/  IMAD.WIDE R154, R250, 0x4, R166 ;  /* 0x00000004fa9a7825 */ /* 0x000fe200078e02a6 */
[C---:B------:R-:W-:Y:S01]  /*31e70*/  IADD3 R164, R242.reuse, 0x100000, RZ ;  /* 0x00100000f2a47810 */ /* 0x040fe20007ffe0ff */
[----:B------:R-:W4:Y:S04]  /*31e80*/  LDL.LU.64 R196, [R1+0x950] ;  /* 0x0009500001c47983 */ /* 0x000f280000300a00 */
[----:B------:R-:W-:Y:S04]  /*31e90*/  LDGSTS.E [R157+-0x50000], desc[UR8][R152.64], !P2 ;  /* 0xb0000000989d7fae */ /* 0x000fe8000d121848 */
[----:B------:R1:W-:Y:S01]  /*31ea0*/  LDGSTS.E [R156+-0x4c000], desc[UR8][R154.64], !P2 ;  /* 0xb40000009a9c7fae */ /* 0x0003e2000d121848 */
[----:B------:R-:W-:Y:S01]  /*31eb0*/  ISETP.GE.U32.AND P2, PT, R165, 0x7ffffca5, PT ;  /* 0x7ffffca5a500780c */ /* 0x000fe20003f46070 */
[----:B------:R-:W-:-:S02]  /*31ec0*/  VIADD R167, R242, 0x100000 ;  /* 0x00100000f2a77836 */ /* 0x000fc40000000000 */
[----:B------:R-:W4:Y:S01]  /*31ed0*/  LDL.LU.64 R194, [R1+0x948] ;  /* 0x0009480001c27983 */ /* 0x000f220000300a00 */
[----:B------:R-:W-:Y:S01]  /*31ee0*/  VIADD R169, R169, 0xfffffd07 ;  /* 0xfffffd07a9a97836 */ /* 0x000fe20000000000 */
[----:B------:R-:W-:Y:S02]  /*31ef0*/  IADD3 R166, R242, 0x100000, RZ ;  /* 0x00100000f2a67810 */ /* 0x000fe40007ffe0ff */
[----:B---3--:R-:W-:Y:S01]  /*31f00*/  IADD3 R168, R168, -0x2fa, RZ ;  /* 0xfffffd06a8a87810 */ /* 0x008fe20007ffe0ff */
[----:B------:R-:W3:Y:S01]  /*31f10*/  LDL.LU.64 R192, [R1+0x940] ;  /* 0x0009400001c07983 */ /* 0x000ee20000300a00 */
[----:B-1----:R-:W-:Y:S01]  /*31f20*/  IMAD.WIDE R156, R250, 0x4, R162 ;  /* 0x00000004fa9c7825 */ /* 0x002fe200078e02a2 */
[C---:B------:R-:W-:Y:S02]  /*31f30*/  IADD3 R162, R242.reuse, 0x100000, RZ ;  /* 0x00100000f2a27810 */ /* 0x040fe40007ffe0ff */
[----:B------:R-:W3:Y:S01]  /*31f40*/  LDL.LU.64 R188, [R1+0x9c8] ;  /* 0x0009c80001bc7983 */ /* 0x000ee20000300a00 */
[----:B------:R-:W-:-:S03]  /*31f50*/  VIADD R163, R242, 0x100000 ;  /* 0x00100000f2a37836 */ /* 0x000fc60000000000 */
[----:B------:R1:W-:Y:S04]  /*31f60*/  LDGSTS.E [R164+-0x4fffc], desc[UR8][R156.64], !P3 ;  /* 0xb00040009ca47fae */ /* 0x0003e8000d921848 */
[----:B------:R-:W-:Y:S04]  /*31f70*/  LDGSTS.E [R163+-0x4bffc], desc[UR8][R158.64], !P3 ;  /* 0xb40040009ea37fae */ /* 0x000fe8000d921848 */
[----:B------:R1:W-:Y:S02]  /*31f80*/  LDGSTS.E [R162+-0x4fff8], desc[UR8][R160.64], !P0 ;  /* 0xb0008000a0a27fae */ /* 0x0003e4000c121848 */
[----:B-1----:R-:W-:-:S04]  /*31f90*/  IMAD.WIDE R164, R250, 0x4, R174 ;  /* 0x00000004faa47825 */ /* 0x002fc800078e02ae */
[----:B------:R-:W-:-:S05]  /*31fa0*/  IMAD.WIDE R162, R250, 0x4, R176 ;  /* 0x00000004faa27825 */ /* 0x000fca00078e02b0 */
[----:B------:R-:W-:Y:S01]  /*31fb0*/  LDGSTS.E [R167+-0x4bff8], desc[UR8][R162.64], !P0 ;  /* 0xb4008000a2a77fae */ /* 0x000fe2000c121848 */
[----:B------:R-:W-:Y:S01]  /*31fc0*/  ISETP.GE.U32.AND P0, PT, R169, 0x7ffffc88, PT ;  /* 0x7ffffc88a900780c */ /* 0x000fe20003f06070 */
[----:B------:R-:W-:Y:S02]  /*31fd0*/  VIADD R177, R242, 0x100000 ;  /* 0x00100000f2b17836 */ /* 0x000fe40000000000 */
[----:B------:R1:W-:Y:S01]  /*31fe0*/  LDGSTS.E [R166+-0x4fff4], desc[UR8][R164.64], !P2 ;  /* 0xb000c000a4a67fae */ /* 0x0003e2000d121848 */
[----:B------:R-:W-:Y:S02]  /*31ff0*/  ISETP.GE.U32.AND P3, PT, R168, 0x7ffffc87, PT ;  /* 0x7ffffc87a800780c */ /* 0x000fe40003f66070 */
[----:B------:R-:W-:Y:S01]  /*32000*/  IADD3 R176, R242, 0x100000, RZ ;  /* 0x00100000f2b07810 */ /* 0x000fe20007ffe0ff */
[----:B------:R-:W-:-:S04]  /*32010*/  IMAD.WIDE R168, R250, 0x4, R170 ;  /* 0x00000004faa87825 */ /* 0x000fc800078e02aa */
[----:B-1----:R-:W-:-:S05]  /*32020*/  IMAD.WIDE R166, R250, 0x4, R172 ;  /* 0x00000004faa67825 */ /* 0x002fca00078e02ac */
[----:B------:R1:W-:Y:S04]  /*32030*/  LDGSTS.E [R177+-0x4bff4], desc[UR8][R166.64], !P2 ;  /* 0xb400c000a6b17fae */ /* 0x0003e8000d121848 */
[----:B------:R4:W-:Y:S01]  /*32040*/  LDGSTS.E [R176+-0x48000], desc[UR8][R168.64], !P0 ;  /* 0xb8000000a8b07fae */ /* 0x0009e2000c121848 */
[----:B-1----:R-:W-:-:S05]  /*32050*/  VIADD R177, R178, 0xfffffd05 ;  /* 0xfffffd05b2b17836 */ /* 0x002fca0000000000 */
[----:B------:R-:W-:Y:S01]  /*32060*/  ISETP.GE.U32.AND P2, PT, R177, 0x7ffffc86, PT ;  /* 0x7ffffc86b100780c */ /* 0x000fe20003f46070 */
[C---:B--2---:R-:W-:Y:S02]  /*32070*/  IMAD.WIDE R170, R250.reuse, 0x4, R236 ;  /* 0x00000004faaa7825 */ /* 0x044fe400078e02ec */
[----:B------:R-:W2:Y:S02]  /*32080*/  LDL.LU.64 R236, [R1+0x9d0] ;  /* 0x0009d00001ec7983 */ /* 0x000ea40000300a00 */
[C---:B----4-:R-:W-:Y:S02]  /*32090*/  IMAD.WIDE R172, R250.reuse, 0x4, R238 ;  /* 0x00000004faac7825 */ /* 0x050fe400078e02ee */
[----:B------:R-:W4:Y:S04]  /*320a0*/  LDL.LU.64 R238, [R1+0x9d8] ;  /* 0x0009d80001ee7983 */ /* 0x000f280000300a00 */
[----:B------:R-:W3:Y:S01]  /*320b0*/  LDL.LU.64 R202, [R1+0x9e0] ;  /* 0x0009e00001ca7983 */ /* 0x000ee20000300a00 */
[----:B------:R-:W-:-:S03]  /*320c0*/  IMAD.WIDE R176, R250, 0x4, R198 ;  /* 0x00000004fab07825 */ /* 0x000fc600078e02c6 */
[----:B------:R-:W3:Y:S01]  /*320d0*/  LDL.LU.64 R198, [R1+0x9e8] ;  /* 0x0009e80001c67983 */ /* 0x000ee20000300a00 */
[C---:B------:R-:W-:Y:S01]  /*320e0*/  IADD3 R174, R242.reuse, 0x100000, RZ ;  /* 0x00100000f2ae7810 */ /* 0x040fe20007ffe0ff */
[----:B------:R-:W-:-:S05]  /*320f0*/  VIADD R175, R242, 0x100000 ;  /* 0x00100000f2af7836 */ /* 0x000fca0000000000 */
[----:B------:R-:W-:Y:S01]  /*32100*/  LDGSTS.E [R175+-0x44000], desc[UR8][R170.64], !P0 ;  /* 0xbc000000aaaf7fae */ /* 0x000fe2000c121848 */
[----:B------:R-:W-:-:S03]  /*32110*/  IMAD.WIDE R178, R250, 0x4, R196 ;  /* 0x00000004fab27825 */ /* 0x000fc600078e02c4 */
[----:B------:R1:W-:Y:S04]  /*32120*/  LDGSTS.E [R174+-0x47ffc], desc[UR8][R172.64], !P3 ;  /* 0xb8004000acae7fae */ /* 0x0003e8000d921848 */
[----:B------:R-:W3:Y:S01]  /*32130*/  LDL.LU.64 R196, [R1+0x9f0] ;  /* 0x0009f00001c47983 */ /* 0x000ee20000300a00 */
[----:B-1----:R-:W-:-:S05]  /*32140*/  IMAD.WIDE R174, R250, 0x4, R200 ;  /* 0x00000004faae7825 */ /* 0x002fca00078e02c8 */
[----:B------:R-:W-:Y:S04]  /*32150*/  LDGSTS.E [R182+-0x43ffc], desc[UR8][R174.64], !P3 ;  /* 0xbc004000aeb67fae */ /* 0x000fe8000d921848 */
[----:B------:R-:W-:Y:S04]  /*32160*/  LDGSTS.E [R181+-0x47ff8], desc[UR8][R176.64], !P2 ;  /* 0xb8008000b0b57fae */ /* 0x000fe8000d121848 */
[----:B------:R1:W-:Y:S02]  /*32170*/  LDGSTS.E [R180+-0x43ff8], desc[UR8][R178.64], !P2 ;  /* 0xbc008000b2b47fae */ /* 0x0003e4000d121848 */
[----:B-1----:R-:W-:-:S02]  /*32180*/  IMAD.WIDE R180, R250, 0x4, R194 ;  /* 0x00000004fab47825 */ /* 0x002fc400078e02c2 */
[----:B------:R-:W3:Y:S04]  /*32190*/  LDL.LU.64 R194, [R1+0x9f8] ;  /* 0x0009f80001c27983 */ /* 0x000ee80000300a00 */
[----:B------:R-:W3:Y:S01]  /*321a0*/  LDL.LU.64 R200, [R1+0xab8] ;  /* 0x000ab80001c87983 */ /* 0x000ee20000300a00 */
[----:B--2---:R-:W-:-:S03]  /*321b0*/  IMAD.WIDE R42, R250, 0x4, R236 ;  /* 0x00000004fa2a7825 */ /* 0x004fc600078e02ec */
        /* <DEDUP_REMOVED lines=11> */
[----:B--2---:R-:W-:-:S04]  /*32270*/  IMAD.WIDE R222, R250, 0x4, R236 ;  /* 0x00000004fade7825 */ /* 0x004fc800078e02ec */
[C---:B----4-:R-:W-:Y:S02]  /*32280*/  IMAD.WIDE R246, R250.reuse, 0x4, R238 ;  /* 0x00000004faf67825 */ /* 0x050fe400078e02ee */
[----:B------:R-:W2:Y:S04]  /*32290*/  LDL.LU.64 R238, [R1+0xa80] ;  /* 0x000a800001ee7983 */ /* 0x000ea80000300a00 */
[----:B------:R-:W4:Y:S01]  /*322a0*/  LDL.LU.64 R236, [R1+0xa78] ;  /* 0x000a780001ec7983 */ /* 0x000f220000300a00 */
[----:B---3--:R-:W-:-:S03]  /*322b0*/  IMAD.WIDE R226, R250, 0x4, R198 ;  /* 0x00000004fae27825 */ /* 0x008fc600078e02c6 */
[----:B------:R-:W3:Y:S01]  /*322c0*/  LDL.LU.64 R198, [R1+0xa70] ;  /* 0x000a700001c67983 */ /* 0x000ee20000300a00 */
[----:B------:R-:W-:Y:S01]  /*322d0*/  ISETP.GE.U32.AND P4, PT, R183, 0x7ffffc85, PT ;  /* 0x7ffffc85b700780c */ /* 0x000fe20003f86070 */
[----:B------:R-:W-:Y:S01]  /*322e0*/  IMAD.WIDE R44, R250, 0x4, R188 ;  /* 0x00000004fa2c7825 */ /* 0x000fe200078e02bc */
[----:B------:R-:W-:Y:S01]  /*322f0*/  ISETP.GE.U32.AND P0, PT, R184, 0x7ffffce4, PT ;  /* 0x7ffffce4b800780c */ /* 0x000fe20003f06070 */
[----:B------:R-:W1:Y:S01]  /*32300*/  LDC R189, c[0x0][0x230] ;  /* 0x00008c00ffbd7b82 */ /* 0x000e620000000800 */
[----:B------:R-:W-:Y:S01]  /*32310*/  ISETP.GE.U32.AND P2, PT, R187, 0x7ffffce3, PT ;  /* 0x7ffffce3bb00780c */ /* 0x000fe20003f46070 */
[----:B------:R-:W-:Y:S01]  /*32320*/  IMAD.WIDE R182, R250, 0x4, R192 ;  /* 0x00000004fab67825 */ /* 0x000fe200078e02c0 */
[----:B------:R-:W-:Y:S01]  /*32330*/  IADD3 R184, R243, 0x100000, RZ ;  /* 0x00100000f3b87810 */ /* 0x000fe20007ffe0ff */
[----:B------:R-:W3:Y:S04]  /*32340*/  LDL.LU.64 R206, [R1+0xa68] ;  /* 0x000a680001ce7983 */ /* 0x000ee80000300a00 */
[----:B------:R-:W1:Y:S02]  /*32350*/  LDC R188, c[0x0][0x230] ;  /* 0x00008c00ffbc7b82 */ /* 0x000e640000000800 */
[----:B------:R1:W-:Y:S01]  /*32360*/  LDGSTS.E [R186+-0x47ff4], desc[UR8][R180.64], !P4 ;  /* 0xb800c000b4ba7fae */ /* 0x0003e2000e121848 */
[----:B------:R-:W-:-:S03]  /*32370*/  IADD3 R187, R190, -0x29f, RZ ;  /* 0xfffffd61bebb7810 */ /* 0x000fc60007ffe0ff */
[----:B------:R1:W-:Y:S01]  /*32380*/  LDGSTS.E [R185+-0x43ff4], desc[UR8][R182.64], !P4 ;  /* 0xbc00c000b6b97fae */ /* 0x0003e2000e121848 */
[----:B------:R-:W-:Y:S01]  /*32390*/  IMAD.WIDE R46, R250, 0x4, R202 ;  /* 0x00000004fa2e7825 */ /* 0x000fe200078e02ca */
[----:B------:R-:W1:Y:S02]  /*323a0*/  LDC R192, c[0x0][0x230] ;  /* 0x00008c00ffc07b82 */ /* 0x000e640000000800 */
[----:B------:R-:W-:Y:S01]  /*323b0*/  LDGSTS.E [R184+-0x60000], desc[UR8][R44.64], !P0 ;  /* 0xa00000002cb87fae */ /* 0x000fe2000c121848 */
[----:B-1----:R-:W-:-:S05]  /*323c0*/  VIADD R186, R191, 0xfffffd60 ;  /* 0xfffffd60bfba7836 */ /* 0x002fca0000000000 */
[----:B------:R-:W1:Y:S01]  /*323d0*/  LDC R191, c[0x0][0x230] ;  /* 0x00008c00ffbf7b82 */ /* 0x000e620000000800 */
[----:B------:R-:W-:-:S05]  /*323e0*/  VIADD R185, R243, 0x100000 ;  /* 0x00100000f3b97836 */ /* 0x000fca0000000000 */
[----:B------:R-:W-:Y:S01]  /*323f0*/  LDGSTS.E [R185+-0x5c000], desc[UR8][R42.64], !P0 ;  /* 0xa40000002ab97fae */ /* 0x000fe2000c121848 */
[----:B------:R-:W-:Y:S01]  /*32400*/  ISETP.GE.U32.AND P0, PT, R187, 0x7ffffce2, PT ;  /* 0x7ffffce2bb00780c */ /* 0x000fe20003f06070 */
[----:B------:R-:W-:Y:S01]  /*32410*/  IMAD.WIDE R8, R250, 0x4, R196 ;  /* 0x00000004fa087825 */ /* 0x000fe200078e02c4 */
[C---:B------:R-:W-:Y:S01]  /*32420*/  IADD3 R187, R243.reuse, 0x100000, RZ ;  /* 0x00100000f3bb7810 */ /* 0x040fe20007ffe0ff */
[----:B------:R-:W-:Y:S01]  /*32430*/  LDGSTS.E [R184+-0x5fffc], desc[UR8][R216.64], !P2 ;  /* 0xa0004000d8b87fae */ /* 0x000fe2000d121848 */
[----:B------:R-:W-:Y:S01]  /*32440*/  ISETP.GE.U32.AND P3, PT, R186, 0x7ffffce1, PT ;  /* 0x7ffffce1ba00780c */ /* 0x000fe20003f66070 */
[----:B------:R-:W-:Y:S01]  /*32450*/  VIADD R186, R243, 0x100000 ;  /* 0x00100000f3ba7836 */ /* 0x000fe20000000000 */
[----:B------:R-:W3:Y:S01]  /*32460*/  LDC R190, c[0x0][0x230] ;  /* 0x00008c00ffbe7b82 */ /* 0x000ee20000000800 */
[----:B------:R1:W-:Y:S06]  /*32470*/  LDGSTS.E [R187+-0x5bffc], desc[UR8][R46.64], !P2 ;  /* 0xa40040002ebb7fae */ /* 0x0003ec000d121848 */
[----:B------:R-:W-:Y:S01]  /*32480*/  LDGSTS.E [R186+-0x5fff8], desc[UR8][R48.64], !P0 ;  /* 0xa000800030ba7fae */ /* 0x000fe2000c121848 */
[----:B------:R-:W-:Y:S01]  /*32490*/  IMAD.WIDE R230, R250, 0x4, R194 ;  /* 0x00000004fae67825 */ /* 0x000fe200078e02c2 */
[----:B------:R-:W3:Y:S02]  /*324a0*/  LDC R193, c[0x0][0x230] ;  /* 0x00008c00ffc17b82 */ /* 0x000ee40000000800 */
[----:B------:R-:W-:Y:S01]  /*324b0*/  LDGSTS.E [R185+-0x5bff8], desc[UR8][R54.64], !P0 ;  /* 0xa400800036b97fae */ /* 0x000fe2000c121848 */
[----:B-1----:R-:W-:-:S03]  /*324c0*/  IADD3 R187, R189, -0x2bd, RZ ;  /* 0xfffffd43bdbb7810 */ /* 0x002fc60007ffe0ff */
[----:B------:R-:W-:Y:S02]  /*324d0*/  LDGSTS.E [R184+-0x5fff4], desc[UR8][R30.64], !P3 ;  /* 0xa000c0001eb87fae */ /* 0x000fe4000d921848 */
[----:B------:R-:W1:Y:S01]  /*324e0*/  LDC R189, c[0x0][0x230] ;  /* 0x00008c00ffbd7b82 */ /* 0x000e620000000800 */
[----:B------:R-:W-:Y:S01]  /*324f0*/  ISETP.GE.U32.AND P0, PT, R187, 0x7ffffcc4, PT ;  /* 0x7ffffcc4bb00780c */ /* 0x000fe20003f06070 */
[----:B------:R-:W-:Y:S01]  /*32500*/  VIADD R187, R188, 0xfffffd42 ;  /* 0xfffffd42bcbb7836 */ /* 0x000fe20000000000 */
[----:B------:R-:W-:Y:S04]  /*32510*/  LDGSTS.E [R186+-0x5bff4], desc[UR8][R50.64], !P3 ;  /* 0xa400c00032ba7fae */ /* 0x000fe8000d921848 */
[----:B------:R-:W-:Y:S01]  /*32520*/  ISETP.GE.U32.AND P2, PT, R187, 0x7ffffcc3, PT ;  /* 0x7ffffcc3bb00780c */ /* 0x000fe20003f46070 */
[----:B------:R-:W3:Y:S01]  /*32530*/  LDL.LU.64 R194, [R1+0xa60] ;  /* 0x000a600001c27983 */ /* 0x000ee20000300a00 */
[----:B------:R-:W-:Y:S01]  /*32540*/  IADD3 R187, R191, -0x2bf, RZ ;  /* 0xfffffd41bfbb7810 */ /* 0x000fe20007ffe0ff */
[----:B------:R-:W-:Y:S01]  /*32550*/  IMAD.WIDE R6, R250, 0x4, R200 ;  /* 0x00000004fa067825 */ /* 0x000fe200078e02c8 */
[----:B------:R-:W3:Y:S01]  /*32560*/  LDC R197, c[0x0][0x230] ;  /* 0x00008c00ffc57b82 */ /* 0x000ee20000000800 */
[----:B------:R-:W3:Y:S04]  /*32570*/  LDL.LU.64 R204, [R1+0xa58] ;  /* 0x000a580001cc7983 */ /* 0x000ee80000300a00 */
[----:B------:R-:W-:Y:S03]  /*32580*/  LDGSTS.E [R185+-0x58000], desc[UR8][R222.64], !P0 ;  /* 0xa8000000deb97fae */ /* 0x000fe6000c121848 */
[----:B------:R-:W3:Y:S01]  /*32590*/  LDC R196, c[0x0][0x230] ;  /* 0x00008c00ffc47b82 */ /* 0x000ee20000000800 */
[----:B------:R-:W-:Y:S01]  /*325a0*/  LDGSTS.E [R184+-0x54000], desc[UR8][R246.64], !P0 ;  /* 0xac000000f6b87fae */ /* 0x000fe2000c121848 */
[----:B------:R-:W-:Y:S01]  /*325b0*/  ISETP.GE.U32.AND P0, PT, R187, 0x7ffffcc2, PT ;  /* 0x7ffffcc2bb00780c */ /* 0x000fe20003f06070 */
[----:B------:R-:W-:-:S02]  /*325c0*/  VIADD R187, R192, 0xfffffd40 ;  /* 0xfffffd40c0bb7836 */ /* 0x000fc40000000000 */
[----:B------:R1:W-:Y:S04]  /*325d0*/  LDGSTS.E [R186+-0x57ffc], desc[UR8][R226.64], !P2 ;  /* 0xa8004000e2ba7fae */ /* 0x0003e8000d121848 */
[----:B------:R-:W-:Y:S01]  /*325e0*/  LDGSTS.E [R185+-0x53ffc], desc[UR8][R8.64], !P2 ;  /* 0xac00400008b97fae */ /* 0x000fe2000d121848 */
[----:B------:R-:W-:-:S03]  /*325f0*/  ISETP.GE.U32.AND P2, PT, R187, 0x7ffffcc1, PT ;  /* 0x7ffffcc1bb00780c */ /* 0x000fc60003f46070 */
[----:B------:R-:W3:Y:S01]  /*32600*/  LDL.LU.64 R202, [R1+0xa50] ;  /* 0x000a500001ca7983 */ /* 0x000ee20000300a00 */
[----:B-1----:R-:W-:-:S03]  /*32610*/  IADD3 R186, R189, -0x2dd, RZ ;  /* 0xfffffd23bdba7810 */ /* 0x002fc60007ffe0ff */
[----:B------:R-:W-:Y:S01]  /*32620*/  LDGSTS.E [R184+-0x57ff8], desc[UR8][R230.64], !P0 ;  /* 0xa8008000e6b87fae */ /* 0x000fe2000c121848 */
[----:B------:R-:W-:-:S03]  /*32630*/  ISETP.GE.U32.AND P3, PT, R186, 0x7ffffca4, PT ;  /* 0x7ffffca4ba00780c */ /* 0x000fc60003f66070 */
[----:B------:R-:W3:Y:S01]  /*32640*/  LDL.LU.64 R214, [R1+0xa48] ;  /* 0x000a480001d67983 */ /* 0x000ee20000300a00 */
[----:B------:R-:W-:-:S03]  /*32650*/  IADD3 R186, R243, 0x100000, RZ ;  /* 0x00100000f3ba7810 */ /* 0x000fc60007ffe0ff */
[----:B------:R-:W3:Y:S04]  /*32660*/  LDL.LU.64 R212, [R1+0xa40] ;  /* 0x000a400001d47983 */ /* 0x000ee80000300a00 */
[----:B------:R-:W-:Y:S01]  /*32670*/  LDGSTS.E [R186+-0x53ff8], desc[UR8][R6.64], !P0 ;  /* 0xac00800006ba7fae */ /* 0x000fe2000c121848 */
[----:B--2---:R-:W-:-:S04]  /*32680*/  IMAD.WIDE R238, R250, 0x4, R238 ;  /* 0x00000004faee7825 */ /* 0x004fc800078e02ee */
[C---:B----4-:R-:W-:Y:S01]  /*32690*/  IMAD.WIDE R236, R250.reuse, 0x4, R236 ;  /* 0x00000004faec7825 */ /* 0x050fe200078e02ec */
[----:B------:R-:W-:Y:S04]  /*326a0*/  LDGSTS.E [R185+-0x57ff4], desc[UR8][R238.64], !P2 ;  /* 0xa800c000eeb97fae */ /* 0x000fe8000d121848 */
[----:B------:R3:W-:Y:S02]  /*326b0*/  LDGSTS.E [R184+-0x53ff4], desc[UR8][R236.64], !P2 ;  /* 0xac00c000ecb87fae */ /* 0x0007e4000d121848 */
[----:B---3--:R-:W-:Y:S02]  /*326c0*/  IMAD.WIDE R184, R250, 0x4, R198 ;  /* 0x00000004fab87825 */ /* 0x008fe400078e02c6 */
[----:B------:R-:W2:Y:S04]  /*326d0*/  LDL.LU.64 R198, [R1+0xa38] ;  /* 0x000a380001c67983 */ /* 0x000ea80000300a00 */
[----:B------:R-:W3:Y:S04]  /*326e0*/  LDL.LU.64 R200, [R1+0xa30] ;  /* 0x000a300001c87983 */ /* 0x000ee80000300a00 */
[----:B------:R-:W4:Y:S04]  /*326f0*/  LDL.LU.64 R210, [R1+0xa28] ;  /* 0x000a280001d27983 */ /* 0x000f280000300a00 */
[----:B------:R-:W4:Y:S01]  /*32700*/  LDL.LU.64 R234, [R1+0xa20] ;  /* 0x000a200001ea7983 */ /* 0x000f220000300a00 */
[----:B------:R-:W-:Y:S01]  /*32710*/  VIADD R187, R190, 0xfffffd22 ;  /* 0xfffffd22bebb7836 */ /* 0x000fe20000000000 */
[C---:B------:R-:W-:Y:S01]  /*32720*/  IADD3 R192, R243.reuse, 0x100000, RZ ;  /* 0x00100000f3c07810 */ /* 0x040fe20007ffe0ff */
[----:B------:R-:W-:-:S02]  /*32730*/  VIADD R191, R243, 0x100000 ;  /* 0x00100000f3bf7836 */ /* 0x000fc40000000000 */
[----:B------:R-:W-:Y:S01]  /*32740*/  VIADD R193, R193, 0xfffffd21 ;  /* 0xfffffd21c1c17836 */ /* 0x000fe20000000000 */
[----:B------:R-:W-:Y:S01]  /*32750*/  ISETP.GE.U32.AND P0, PT, R187, 0x7ffffca3, PT ;  /* 0x7ffffca3bb00780c */ /* 0x000fe20003f06070 */
[----:B------:R-:W-:Y:S01]  /*32760*/  IMAD.WIDE R186, R250, 0x4, R206 ;  /* 0x00000004faba7825 */ /* 0x000fe200078e02ce */
[----:B------:R-:W-:Y:S01]  /*32770*/  IADD3 R190, R243, 0x100000, RZ ;  /* 0x00100000f3be7810 */ /* 0x000fe20007ffe0ff */
[----:B------:R-:W1:Y:S01]  /*32780*/  S2R R207, SR_TID.X ;  /* 0x0000000000cf7919 */ /* 0x000e620000002100 */
[----:B------:R-:W1:Y:S01]  /*32790*/  LDC R206, c[0x0][0x230] ;  /* 0x00008c00ffce7b82 */ /* 0x000e620000000800 */
[----:B------:R-:W-:Y:S01]  /*327a0*/  ISETP.GE.U32.AND P2, PT, R193, 0x7ffffca2, PT ;  /* 0x7ffffca2c100780c */ /* 0x000fe20003f46070 */
[----:B------:R-:W-:Y:S01]  /*327b0*/  LDGSTS.E [R192+-0x50000], desc[UR8][R184.64], !P3 ;  /* 0xb0000000b8c07fae */ /* 0x000fe2000d921848 */
[----:B------:R-:W-:-:S03]  /*327c0*/  VIADD R197, R197, 0xfffffd20 ;  /* 0xfffffd20c5c57836 */ /* 0x000fc60000000000 */
[----:B------:R-:W-:Y:S01]  /*327d0*/  LDGSTS.E [R191+-0x4c000], desc[UR8][R186.64], !P3 ;  /* 0xb4000000babf7fae */ /* 0x000fe2000d921848 */
[----:B------:R-:W-:Y:S02]  /*327e0*/  IADD3 R196, R196, -0x2fd, RZ ;  /* 0xfffffd03c4c47810 */ /* 0x000fe40007ffe0ff */
[----:B------:R-:W-:Y:S01]  /*327f0*/  IADD3 R208, R208, -0x300, RZ ;  /* 0xfffffd00d0d07810 */ /* 0x000fe20007ffe0ff */
[----:B------:R-:W4:Y:S01]  /*32800*/  LDL.LU.64 R64, [R1+0xa18] ;  /* 0x000a180001407983 */ /* 0x000f220000300a00 */
[----:B------:R-:W-:Y:S01]  /*32810*/  ISETP.GE.U32.AND P3, PT, R196, 0x7ffffc84, PT ;  /* 0x7ffffc84c400780c */ /* 0x000fe20003f66070 */
[----:B------:R-:W-:Y:S01]  /*32820*/  IMAD.WIDE R188, R250, 0x4, R194 ;  /* 0x00000004fabc7825 */ /* 0x000fe200078e02c2 */
[----:B------:R-:W-:-:S04]  /*32830*/  IADD3 R195, R243, 0x100000, RZ ;  /* 0x00100000f3c37810 */ /* 0x000fc80007ffe0ff */
[----:B------:R1:W-:Y:S01]  /*32840*/  LDGSTS.E [R190+-0x4fffc], desc[UR8][R188.64], !P0 ;  /* 0xb0004000bcbe7fae */ /* 0x0003e2000c121848 */
[----:B------:R-:W-:Y:S02]  /*32850*/  VIADD R194, R243, 0x100000 ;  /* 0x00100000f3c27836 */ /* 0x000fe40000000000 */
[----:B-1----:R-:W-:-:S05]  /*32860*/  IMAD.WIDE R190, R250, 0x4, R204 ;  /* 0x00000004fabe7825 */ /* 0x002fca00078e02cc */
[----:B------:R-:W-:Y:S01]  /*32870*/  LDGSTS.E [R195+-0x4bffc], desc[UR8][R190.64], !P0 ;  /* 0xb4004000bec37fae */ /* 0x000fe2000c121848 */
[----:B------:R-:W-:Y:S01]  /*32880*/  ISETP.GE.U32.AND P0, PT, R197, 0x7ffffca1, PT ;  /* 0x7ffffca1c500780c */ /* 0x000fe20003f06070 */
[----:B------:R-:W-:Y:S01]  /*32890*/  IMAD.WIDE R192, R250, 0x4, R202 ;  /* 0x00000004fac07825 */ /* 0x000fe200078e02ca */
[----:B------:R-:W-:-:S03]  /*328a0*/  IADD3 R204, R243, 0x100000, RZ ;  /* 0x00100000f3cc7810 */ /* 0x000fc60007ffe0ff */
[C---:B------:R-:W-:Y:S01]  /*328b0*/  VIADD R205, R243.reuse, 0x100000 ;  /* 0x00100000f3cd7836 */ /* 0x040fe20000000000 */
[----:B------:R1:W-:Y:S01]  /*328c0*/  LDGSTS.E [R194+-0x4fff8], desc[UR8][R192.64], !P2 ;  /* 0xb0008000c0c27fae */ /* 0x0003e2000d121848 */
[C---:B------:R-:W-:Y:S01]  /*328d0*/  VIADD R203, R243.reuse, 0x100000 ;  /* 0x00100000f3cb7836 */ /* 0x040fe20000000000 */
[----:B------:R-:W-:Y:S01]  /*328e0*/  IADD3 R202, R243, 0x100000, RZ ;  /* 0x00100000f3ca7810 */ /* 0x000fe20007ffe0ff */
[----:B------:R-:W-:-:S04]  /*328f0*/  IMAD.WIDE R196, R250, 0x4, R212 ;  /* 0x00000004fac47825 */ /* 0x000fc800078e02d4 */
[----:B-1----:R-:W-:Y:S01]  /*32900*/  IMAD.WIDE R194, R250, 0x4, R214 ;  /* 0x00000004fac27825 */ /* 0x002fe200078e02d6 */
[----:B------:R-:W-:Y:S01]  /*32910*/  LOP3.LUT R207, R207, 0x7f, RZ, 0xc0, !PT ;  /* 0x0000007fcfcf7812 */ /* 0x000fe200078ec0ff */
[----:B------:R-:W1:Y:S03]  /*32920*/  LDC R215, c[0x0][0x230] ;  /* 0x00008c00ffd77b82 */ /* 0x000e660000000800 */
[----:B------:R1:W-:Y:S04]  /*32930*/  LDGSTS.E [R205+-0x4bff8], desc[UR8][R194.64], !P2 ;  /* 0xb4008000c2cd7fae */ /* 0x0003e8000d121848 */
[----:B------:R4:W-:Y:S01]  /*32940*/  LDGSTS.E [R204+-0x4fff4], desc[UR8][R196.64], !P0 ;  /* 0xb000c000c4cc7fae */ /* 0x0009e2000c121848 */
[----:B------:R-:W-:-:S02]  /*32950*/  IADD3 R209, R209, -0x2ff, RZ ;  /* 0xfffffd01d1d17810 */ /* 0x000fc40007ffe0ff */
[----:B------:R-:W-:Y:S01]  /*32960*/  ISETP.GE.AND P4, PT, R207, R208, PT ;  /* 0x000000d0cf00720c */ /* 0x000fe20003f86270 */
[----:B-1----:R-:W-:Y:S02]  /*32970*/  VIADD R205, R206, 0xfffffd02 ;  /* 0xfffffd02cecd7836 */ /* 0x002fe40000000000 */
[----:B------:R-:W-:-:S03]  /*32980*/  VIADD R206, R243, 0x100000 ;  /* 0x00100000f3ce7836 */ /* 0x000fc60000000000 */
[----:B------:R-:W-:Y:S01]  /*32990*/  ISETP.GE.U32.AND P2, PT, R205, 0x7ffffc83, PT ;  /* 0x7ffffc83cd00780c */ /* 0x000fe20003f46070 */
[----:B--2---:R-:W-:-:S04]  /*329a0*/  IMAD.WIDE R198, R250, 0x4, R198 ;  /* 0x00000004fac67825 */ /* 0x004fc800078e02c6 */
[C---:B---3--:R-:W-:Y:S01]  /*329b0*/  IMAD.WIDE R200, R250.reuse, 0x4, R200 ;  /* 0x00000004fac87825 */ /* 0x048fe200078e02c8 */
[----:B------:R-:W-:Y:S04]  /*329c0*/  LDGSTS.E [R203+-0x4bff4], desc[UR8][R198.64], !P0 ;  /* 0xb400c000c6cb7fae */ /* 0x000fe8000c121848 */
[----:B------:R1:W-:Y:S01]  /*329d0*/  LDGSTS.E [R202+-0x48000], desc[UR8][R200.64], !P3 ;  /* 0xb8000000c8ca7fae */ /* 0x0003e2000d921848 */
[----:B----4-:R-:W-:-:S04]  /*329e0*/  IMAD.WIDE R204, R250, 0x4, R234 ;  /* 0x00000004facc7825 */ /* 0x010fc800078e02ea */
[----:B-1----:R-:W-:Y:S02]  /*329f0*/  IMAD.WIDE R202, R250, 0x4, R210 ;  /* 0x00000004faca7825 */ /* 0x002fe400078e02d2 */
[----:B------:R-:W2:Y:S04]  /*32a00*/  LDL.LU.64 R210, [R1+0xa08] ;  /* 0x000a080001d27983 */ /* 0x000ea80000300a00 */
[----:B------:R-:W3:Y:S04]  /*32a10*/  LDL.LU.64 R212, [R1+0xa00] ;  /* 0x000a000001d47983 */ /* 0x000ee80000300a00 */
[----:B------:R-:W4:Y:S04]  /*32a20*/  LDL.LU.64 R4, [R1+0x548] ;  /* 0x0005480001047983 */ /* 0x000f280000300a00 */
[----:B------:R-:W4:Y:S04]  /*32a30*/  LDL.LU.64 R56, [R1+0x538] ;  /* 0x0005380001387983 */ /* 0x000f280000300a00 */
[----:B------:R1:W-:Y:S01]  /*32a40*/  LDGSTS.E [R206+-0x44000], desc[UR8][R202.64], !P3 ;  /* 0xbc000000cace7fae */ /* 0x0003e2000d921848 */
[----:B------:R-:W-:-:S03]  /*32a50*/  ISETP.GE.U32.AND P3, PT, R209, 0x7ffffc82, PT ;  /* 0x7ffffc82d100780c */ /* 0x000fc60003f66070 */
[----:B------:R-:W4:Y:S04]  /*32a60*/  LDL.LU.64 R60, [R1+0x530] ;  /* 0x00053000013c7983 */ /* 0x000f280000300a00 */
[----:B------:R-:W4:Y:S01]  /*32a70*/  LDL.LU.64 R234, [R1+0x510] ;  /* 0x0005100001ea7983 */ /* 0x000f220000300a00 */
[----:B-1----:R-:W-:-:S03]  /*32a80*/  SEL R206, RZ, 0x4, P4 ;  /* 0x00000004ffce7807 */ /* 0x002fc60002000000 */
[----:B------:R-:W4:Y:S01]  /*32a90*/  LDL.LU.64 R98, [R1+0x4e8] ;  /* 0x0004e80001627983 */ /* 0x000f220000300a00 */
[----:B------:R-:W-:-:S03]  /*32aa0*/  ISETP.GE.U32.AND P4, PT, R208, 0x7ffffc81, PT ;  /* 0x7ffffc81d000780c */ /* 0x000fc60003f86070 */
[----:B------:R-:W4:Y:S01]  /*32ab0*/  LDL.LU.64 R208, [R1+0xa10] ;  /* 0x000a100001d07983 */ /* 0x000f220000300a00 */
[----:B------:R-:W-:Y:S01]  /*32ac0*/  VIADD R215, R215, 0x7f ;  /* 0x0000007fd7d77836 */ /* 0x000fe20000000000 */
[----:B------:R-:W-:Y:S02]  /*32ad0*/  IADD3 R207, R243, 0x100000, RZ ;  /* 0x00100000f3cf7810 */ /* 0x000fe40007ffe0ff */
[----:B------:R-:W4:Y:S02]  /*32ae0*/  LDL.LU.64 R10, [R1+0x3b8] ;  /* 0x0003b800010a7983 */ /* 0x000f240000300a00 */
[----:B------:R-:W-:Y:S02]  /*32af0*/  ISETP.GT.AND P0, PT, R215, 0x37f, PT ;  /* 0x0000037fd700780c */ /* 0x000fe40003f04270 */
[----:B------:R-:W4:Y:S02]  /*32b00*/  LDL.LU.64 R52, [R1+0x398] ;  /* 0x0003980001347983 */ /* 0x000f240000300a00 */
[----:B------:R-:W-:-:S02]  /*32b10*/  SEL R214, R206, RZ, P0 ;  /* 0x000000ffced67207 */ /* 0x000fc40000000000 */
[----:B------:R1:W-:Y:S01]  /*32b20*/  LDGSTS.E [R207+-0x47ffc], desc[UR8][R204.64], !P2 ;  /* 0xb8004000cccf7fae */ /* 0x0003e2000d121848 */
[----:B------:R-:W-:-:S03]  /*32b30*/  VIADD R252, R243, 0x100000 ;  /* 0x00100000f3fc7836 */ /* 0x000fc60000000000 */
[----:B------:R-:W4:Y:S01]  /*32b40*/  LDL.LU.64 R82, [R1+0x378] ;  /* 0x0003780001527983 */ /* 0x000f220000300a00 */
[----:B------:R-:W-:-:S03]  /*32b50*/  IADD3 R215, R243, 0x100000, RZ ;  /* 0x00100000f3d77810 */ /* 0x000fc60007ffe0ff */
[----:B------:R-:W4:Y:S01]  /*32b60*/  LDL.LU.64 R86, [R1+0x2f0] ;  /* 0x0002f00001567983 */ /* 0x000f220000300a00 */
[----:B-1----:R-:W-:-:S03]  /*32b70*/  IMAD.WIDE R206, R250, 0x4, R64 ;  /* 0x00000004face7825 */ /* 0x002fc600078e0240 */
[----:B------:R-:W4:Y:S04]  /*32b80*/  LDL.LU.64 R84, [R1+0x2e0] ;  /* 0x0002e00001547983 */ /* 0x000f280000300a00 */
[----:B------:R-:W4:Y:S04]  /*32b90*/  LDL.LU.64 R80, [R1+0x2d0] ;  /* 0x0002d00001507983 */ /* 0x000f280000300a00 */
[----:B------:R-:W4:Y:S04]  /*32ba0*/  LDL.LU.64 R76, [R1+0x2c0] ;  /* 0x0002c000014c7983 */ /* 0x000f280000300a00 */
[----:B------:R-:W4:Y:S01]  /*32bb0*/  LDL.LU.64 R72, [R1+0x2b0] ;  /* 0x0002b00001487983 */ /* 0x000f220000300a00 */
[----:B------:R-:W-:-:S03]  /*32bc0*/  ISETP.NE.U32.AND P0, PT, R214, RZ, PT ;  /* 0x000000ffd600720c */ /* 0x000fc60003f05070 */
[----:B------:R-:W4:Y:S04]  /*32bd0*/  LDL.LU.64 R68, [R1+0x2a0] ;  /* 0x0002a00001447983 */ /* 0x000f280000300a00 */
[----:B------:R-:W-:Y:S04]  /*32be0*/  LDGSTS.E [R240+-0x43ffc], desc[UR8][R206.64], !P2 ;  /* 0xbc004000cef07fae */ /* 0x000fe8000d121848 */
[----:B------:R-:W4:Y:S04]  /*32bf0*/  LDL.LU.64 R64, [R1+0x290] ;  /* 0x0002900001407983 */ /* 0x000f280000300a00 */
[----:B------:R-:W4:Y:S01]  /*32c00*/  LDL.LU R240, [R1+0x12dc] ;  /* 0x0012dc0001f07983 */ /* 0x000f220000300800 */
[----:B--2---:R-:W-:-:S04]  /*32c10*/  IMAD.WIDE R210, R250, 0x4, R210 ;  /* 0x00000004fad27825 */ /* 0x004fc800078e02d2 */
[----:B---3--:R-:W-:-:S04]  /*32c20*/  IMAD.WIDE R212, R250, 0x4, R212 ;  /* 0x00000004fad47825 */ /* 0x008fc800078e02d4 */
[----:B----4-:R-:W-:-:S04]  /*32c30*/  IMAD.WIDE R4, R250, 0x4, R4 ;  /* 0x00000004fa047825 */ /* 0x010fc800078e0204 */
[----:B------:R-:W-:-:S05]  /*32c40*/  IMAD.WIDE R208, R250, 0x4, R208 ;  /* 0x00000004fad07825 */ /* 0x000fca00078e02d0 */
[----:B------:R-:W-:Y:S04]  /*32c50*/  LDGSTS.E [R251+-0x47ff8], desc[UR8][R208.64], !P3 ;  /* 0xb8008000d0fb7fae */ /* 0x000fe8000d921848 */
[----:B------:R-:W-:Y:S04]  /*32c60*/  LDGSTS.E [R252+-0x43ff8], desc[UR8][R210.64], !P3 ;  /* 0xbc008000d2fc7fae */ /* 0x000fe8000d921848 */
[----:B------:R1:W-:Y:S04]  /*32c70*/  LDGSTS.E [R215+-0x47ff4], desc[UR8][R212.64], !P4 ;  /* 0xb800c000d4d77fae */ /* 0x0003e8000e121848 */
[----:B------:R-:W2:Y:S04]  /*32c80*/  LDL.LU R251, [R1+0x12d8] ;  /* 0x0012d80001fb7983 */ /* 0x000ea80000300800 */
[----:B------:R-:W1:Y:S04]  /*32c90*/  LDL.LU.64 R214, [R1+0xac0] ;  /* 0x000ac00001d67983 */ /* 0x000e680000300a00 */
[----:B------:R3:W-:Y:S04]  /*32ca0*/  STL.64 [R1+0xfe0], R242 ;  /* 0x000fe0f201007387 */ /* 0x0007e80000100a00 */
[----:B---3--:R-:W3:Y:S01]  /*32cb0*/  LDL.LU.64 R242, [R1+0x3d8] ;  /* 0x0003d80001f27983 */ /* 0x008ee20000300a00 */
[----:B------:R-:W-:-:S03]  /*32cc0*/  IMAD.WIDE R56, R250, 0x4, R56 ;  /* 0x00000004fa387825 */ /* 0x000fc600078e0238 */
[----:B------:R4:W-:Y:S01]  /*32cd0*/  STL.64 [R1+0x300], R4 ;  /* 0x0003000401007387 */ /* 0x0009e20000100a00 */
[----:B------:R-:W-:-:S04]  /*32ce0*/  IMAD.WIDE R60, R250, 0x4, R60 ;  /* 0x00000004fa3c7825 */ /* 0x000fc800078e023c */
[C---:B------:R-:W-:Y:S01]  /*32cf0*/  IMAD.WIDE R234, R250.reuse, 0x4, R234 ;  /* 0x00000004faea7825 */ /* 0x040fe200078e02ea */
[----:B----4-:R-:W4:Y:S04]  /*32d00*/  LDL.LU.64 R4, [R1+0x12d0] ;  /* 0x0012d00001047983 */ /* 0x010f280000300a00 */
[----:B------:R2:W-:Y:S04]  /*32d10*/  STL.64 [R1+0x310], R56 ;  /* 0x0003103801007387 */ /* 0x0005e80000100a00 */
[----:B--2---:R-:W2:Y:S04]  /*32d20*/  LDL.LU.64 R56, [R1+0x12c8] ;  /* 0x0012c80001387983 */ /* 0x004ea80000300a00 */
[----:B------:R1:W-:Y:S04]  /*32d30*/  STL.64 [R1+0x320], R60 ;  /* 0x0003203c01007387 */ /* 0x0003e80000100a00 */
[----:B-1----:R-:W4:Y:S04]  /*32d40*/  LDL.LU.64 R60, [R1+0x12c0] ;  /* 0x0012c000013c7983 */ /* 0x002f280000300a00 */
[----:B------:R1:W-:Y:S04]  /*32d50*/  STL.64 [R1+0x330], R234 ;  /* 0x000330ea01007387 */ /* 0x0003e80000100a00 */
[----:B-1----:R-:W2:Y:S01]  /*32d60*/  LDL.LU.64 R234, [R1+0x12b8] ;  /* 0x0012b80001ea7983 */ /* 0x002ea20000300a00 */
[----:B------:R-:W-:-:S05]  /*32d70*/  IMAD.WIDE R98, R250, 0x4, R98 ;  /* 0x00000004fa627825 */ /* 0x000fca00078e0262 */
[----:B------:R1:W-:Y:S04]  /*32d80*/  STL.64 [R1+0x340], R98 ;  /* 0x0003406201007387 */ /* 0x0003e80000100a00 */
[----:B-1----:R-:W4:Y:S01]  /*32d90*/  LDL.LU.64 R98, [R1+0x240] ;  /* 0x0002400001627983 */ /* 0x002f220000300a00 */
[----:B------:R-:W-:-:S04]  /*32da0*/  IMAD.WIDE R76, R250, 0x4, R76 ;  /* 0x00000004fa4c7825 */ /* 0x000fc800078e024c */
[----:B------:R-:W-:-:S04]  /*32db0*/  IMAD.WIDE R64, R250, 0x4, R64 ;  /* 0x00000004fa407825 */ /* 0x000fc800078e0240 */
[----:B---3--:R-:W-:-:S05]  /*32dc0*/  IMAD.WIDE R242, R250, 0x4, R242 ;  /* 0x00000004faf27825 */ /* 0x008fca00078e02f2 */
[----:B------:R1:W-:Y:S02]  /*32dd0*/  STL.64 [R1+0x350], R242 ;  /* 0x000350f201007387 */ /* 0x0003e40000100a00 */
[----:B-1----:R-:W-:-:S04]  /*32de0*/  IMAD.WIDE R242, R250, 0x4, R10 ;  /* 0x00000004faf27825 */ /* 0x002fc800078e020a */
[C---:B------:R-:W-:Y:S01]  /*32df0*/  IMAD.WIDE R10, R250.reuse, 0x4, R52 ;  /* 0x00000004fa0a7825 */ /* 0x040fe200078e0234 */
[----:B------:R-:W-:Y:S03]  /*32e00*/  STL.64 [R1+0x360], R242 ;  /* 0x000360f201007387 */ /* 0x000fe60000100a00 */
[C---:B------:R-:W-:Y:S01]  /*32e10*/  IMAD.WIDE R52, R250.reuse, 0x4, R82 ;  /* 0x00000004fa347825 */ /* 0x040fe200078e0252 */
[----:B------:R1:W-:Y:S03]  /*32e20*/  STL.64 [R1+0x370], R10 ;  /* 0x0003700a01007387 */ /* 0x0003e60000100a00 */
[C---:B------:R-:W-:Y:S01]  /*32e30*/  IMAD.WIDE R82, R250.reuse, 0x4, R86 ;  /* 0x00000004fa527825 */ /* 0x040fe200078e0256 */
[----:B------:R3:W-:Y:S04]  /*32e40*/  STL.64 [R1+0x378], R52 ;  /* 0x0003783401007387 */ /* 0x0007e80000100a00 */
[----:B------:R-:W-:Y:S01]  /*32e50*/  STL.64 [R1+0x2f0], R82 ;  /* 0x0002f05201007387 */ /* 0x000fe20000100a00 */
[----:B-1----:R-:W-:-:S04]  /*32e60*/  IMAD.WIDE R10, R250, 0x4, R84 ;  /* 0x00000004fa0a7825 */ /* 0x002fc800078e0254 */
[C---:B---3--:R-:W-:Y:S01]  /*32e70*/  IMAD.WIDE R52, R250.reuse, 0x4, R80 ;  /* 0x00000004fa347825 */ /* 0x048fe200078e0250 */
[----:B------:R1:W-:Y:S04]  /*32e80*/  STL.64 [R1+0x2e0], R10 ;  /* 0x0002e00a01007387 */ /* 0x0003e80000100a00 */
[----:B------:R3:W-:Y:S04]  /*32e90*/  STL.64 [R1+0x2d0], R52 ;  /* 0x0002d03401007387 */ /* 0x0007e80000100a00 */
[----:B------:R-:W-:Y:S01]  /*32ea0*/  STL.64 [R1+0x2c0], R76 ;  /* 0x0002c04c01007387 */ /* 0x000fe20000100a00 */
[----:B-1----:R-:W-:-:S04]  /*32eb0*/  IMAD.WIDE R10, R250, 0x4, R72 ;  /* 0x00000004fa0a7825 */ /* 0x002fc800078e0248 */
[C---:B---3--:R-:W-:Y:S01]  /*32ec0*/  IMAD.WIDE R52, R250.reuse, 0x4, R68 ;  /* 0x00000004fa347825 */ /* 0x048fe200078e0244 */
[----:B------:R2:W-:Y:S04]  /*32ed0*/  STL.64 [R1+0x2b0], R10 ;  /* 0x0002b00a01007387 */ /* 0x0005e80000100a00 */
[----:B------:R1:W-:Y:S01]  /*32ee0*/  STL.64 [R1+0x2a0], R52 ;  /* 0x0002a03401007387 */ /* 0x0003e20000100a00 */
[----:B--2---:R-:W-:-:S03]  /*32ef0*/  IMAD.WIDE R10, R250, 0x4, R234 ;  /* 0x00000004fa0a7825 */ /* 0x004fc600078e02ea */
[----:B-1----:R-:W2:Y:S04]  /*32f00*/  LDL.LU.64 R52, [R1+0x4d0] ;  /* 0x0004d00001347983 */ /* 0x002ea80000300a00 */
[----:B------:R-:W-:Y:S04]  /*32f10*/  STL.64 [R1+0x290], R64 ;  /* 0x0002904001007387 */ /* 0x000fe80000100a00 */
[----:B------:R-:W3:Y:S04]  /*32f20*/  LDL.LU.64 R82, [R1+0x4b8] ;  /* 0x0004b80001527983 */ /* 0x000ee80000300a00 */
[----:B------:R1:W-:Y:S04]  /*32f30*/  STL.64 [R1+0x390], R10 ;  /* 0x0003900a01007387 */ /* 0x0003e80000100a00 */
[----:B------:R-:W3:Y:S01]  /*32f40*/  LDL.LU.64 R242, [R1+0x498] ;  /* 0x0004980001f27983 */ /* 0x000ee20000300a00 */
[----:B----4-:R-:W-:-:S04]  /*32f50*/  IMAD.WIDE R60, R250, 0x4, R60 ;  /* 0x00000004fa3c7825 */ /* 0x010fc800078e023c */
[C---:B------:R-:W-:Y:S01]  /*32f60*/  IMAD.WIDE R56, R250.reuse, 0x4, R56 ;  /* 0x00000004fa387825 */ /* 0x040fe200078e0238 */
[----:B-1----:R-:W4:Y:S03]  /*32f70*/  LDL.LU.64 R10, [R1+0x488] ;  /* 0x00048800010a7983 */ /* 0x002f260000300a00 */
[C---:B------:R-:W-:Y:S01]  /*32f80*/  IMAD.WIDE R4, R250.reuse, 0x4, R4 ;  /* 0x00000004fa047825 */ /* 0x040fe200078e0204 */
[----:B------:R-:W4:Y:S04]  /*32f90*/  LDL.LU.64 R234, [R1+0x358] ;  /* 0x0003580001ea7983 */ /* 0x000f280000300a00 */
[----:B------:R1:W-:Y:S04]  /*32fa0*/  STL.64 [R1+0x3a0], R60 ;  /* 0x0003a03c01007387 */ /* 0x0003e80000100a00 */
[----:B------:R-:W4:Y:S04]  /*32fb0*/  LDL.LU.64 R86, [R1+0x338] ;  /* 0x0003380001567983 */ /* 0x000f280000300a00 */
[----:B------:R1:W-:Y:S04]  /*32fc0*/  STL.64 [R1+0x3b0], R56 ;  /* 0x0003b03801007387 */ /* 0x0003e80000100a00 */
[----:B------:R-:W4:Y:S04]  /*32fd0*/  LDL.LU.64 R84, [R1+0x318] ;  /* 0x0003180001547983 */ /* 0x000f280000300a00 */
[----:B------:R1:W-:Y:S04]  /*32fe0*/  STL.64 [R1+0x3c0], R4 ;  /* 0x0003c00401007387 */ /* 0x0003e80000100a00 */
[----:B------:R-:W4:Y:S04]  /*32ff0*/  LDL.LU.64 R80, [R1+0x2f8] ;  /* 0x0002f80001507983 */ /* 0x000f280000300a00 */
[----:B------:R-:W4:Y:S04]  /*33000*/  LDL.LU.64 R76, [R1+0x168] ;  /* 0x00016800014c7983 */ /* 0x000f280000300a00 */
[----:B------:R-:W4:Y:S04]  /*33010*/  LDL.LU.64 R72, [R1+0x158] ;  /* 0x0001580001487983 */ /* 0x000f280000300a00 */
[----:B------:R-:W4:Y:S04]  /*33020*/  LDL.LU.64 R68, [R1+0x148] ;  /* 0x0001480001447983 */ /* 0x000f280000300a00 */
[----:B------:R-:W4:Y:S04]  /*33030*/  LDL.LU.64 R64, [R1+0x138] ;  /* 0x0001380001407983 */ /* 0x000f280000300a00 */
[----:B-1----:R-:W4:Y:S04]  /*33040*/  LDL.LU.64 R60, [R1+0x128] ;  /* 0x00012800013c7983 */ /* 0x002f280000300a00 */
[----:B------:R-:W4:Y:S04]  /*33050*/  LDL.LU.64 R56, [R1+0x118] ;  /* 0x0001180001387983 */ /* 0x000f280000300a00 */
[----:B------:R-:W4:Y:S01]  /*33060*/  LDL.LU.64 R4, [R1+0x108] ;  /* 0x0001080001047983 */ /* 0x000f220000300a00 */
[----:B------:R-:W-:-:S04]  /*33070*/  IMAD.WIDE R98, R250, 0x4, R98 ;  /* 0x00000004fa627825 */ /* 0x000fc800078e0262 */
[C---:B------:R-:W-:Y:S01]  /*33080*/  IMAD.WIDE R96, R250.reuse, 0x4, R96 ;  /* 0x00000004fa607825 */ /* 0x040fe200078e0260 */
[----:B------:R1:W-:Y:S03]  /*33090*/  STL.64 [R1+0x3d0], R98 ;  /* 0x0003d06201007387 */ /* 0x0003e60000100a00 */
[----:B------:R-:W-:-:S04]  /*330a0*/  IMAD.WIDE R94, R250, 0x4, R94 ;  /* 0x00000004fa5e7825 */ /* 0x000fc800078e025e */
[C---:B------:R-:W-:Y:S01]  /*330b0*/  IMAD.WIDE R92, R250.reuse, 0x4, R92 ;  /* 0x00000004fa5c7825 */ /* 0x040fe200078e025c */
[----:B-1----:R-:W4:Y:S03]  /*330c0*/  LDL.LU.64 R98, [R1+0x12b0] ;  /* 0x0012b00001627983 */ /* 0x002f260000300a00 */
[C---:B------:R-:W-:Y:S01]  /*330d0*/  IMAD.WIDE R90, R250.reuse, 0x4, R90 ;  /* 0x00000004fa5a7825 */ /* 0x040fe200078e025a */
[----:B------:R1:W-:Y:S03]  /*330e0*/  STL.64 [R1+0x3e0], R96 ;  /* 0x0003e06001007387 */ /* 0x0003e60000100a00 */
[----:B------:R-:W-:-:S04]  /*330f0*/  IMAD.WIDE R88, R250, 0x4, R88 ;  /* 0x00000004fa587825 */ /* 0x000fc800078e0258 */
[C---:B------:R-:W-:Y:S01]  /*33100*/  IMAD.WIDE R24, R250.reuse, 0x4, R24 ;  /* 0x00000004fa187825 */ /* 0x040fe200078e0218 */
[----:B-1----:R-:W4:Y:S04]  /*33110*/  LDL.LU.64 R96, [R1+0x12a8] ;  /* 0x0012a80001607983 */ /* 0x002f280000300a00 */
[----:B------:R1:W-:Y:S01]  /*33120*/  STL.64 [R1+0x400], R94 ;  /* 0x0004005e01007387 */ /* 0x0003e20000100a00 */
[----:B------:R-:W-:-:S04]  /*33130*/  IMAD.WIDE R40, R250, 0x4, R40 ;  /* 0x00000004fa287825 */ /* 0x000fc800078e0228 */
[C---:B------:R-:W-:Y:S01]  /*33140*/  IMAD.WIDE R26, R250.reuse, 0x4, R26 ;  /* 0x00000004fa1a7825 */ /* 0x040fe200078e021a */
[----:B-1----:R-:W4:Y:S04]  /*33150*/  LDL.LU.64 R94, [R1+0x12a0] ;  /* 0x0012a000015e7983 */ /* 0x002f280000300a00 */
[----:B------:R1:W-:Y:S01]  /*33160*/  STL.64 [R1+0x410], R92 ;  /* 0x0004105c01007387 */ /* 0x0003e20000100a00 */
[----:B------:R-:W-:-:S03]  /*33170*/  IMAD.WIDE R44, R250, 0x4, R44 ;  /* 0x00000004fa2c7825 */ /* 0x000fc600078e022c */
        /* <DEDUP_REMOVED lines=22> */
[----:B--2---:R-:W-:-:S05]  /*332e0*/  IMAD.WIDE R52, R250, 0x4, R52 ;  /* 0x00000004fa347825 */ /* 0x004fca00078e0234 */
[----:B------:R1:W-:Y:S01]  /*332f0*/  STL.64 [R1+0x4d0], R52 ;  /* 0x0004d03401007387 */ /* 0x0003e20000100a00 */
[----:B---3--:R-:W-:-:S04]  /*33300*/  IMAD.WIDE R82, R250, 0x4, R82 ;  /* 0x00000004fa527825 */ /* 0x008fc800078e0252 */
[C---:B------:R-:W-:Y:S01]  /*33310*/  IMAD.WIDE R242, R250.reuse, 0x4, R242 ;  /* 0x00000004faf27825 */ /* 0x040fe200078e02f2 */
[----:B-1----:R-:W2:Y:S04]  /*33320*/  LDL.LU.64 R52, [R1+0x1248] ;  /* 0x0012480001347983 */ /* 0x002ea80000300a00 */
[----:B------:R1:W-:Y:S04]  /*33330*/  STL.64 [R1+0x4f0], R82 ;  /* 0x0004f05201007387 */ /* 0x0003e80000100a00 */
[----:B-1----:R-:W3:Y:S04]  /*33340*/  LDL.LU.64 R82, [R1+0x1240] ;  /* 0x0012400001527983 */ /* 0x002ee80000300a00 */
[----:B------:R1:W-:Y:S01]  /*33350*/  STL.64 [R1+0x500], R242 ;  /* 0x000500f201007387 */ /* 0x0003e20000100a00 */
[----:B----4-:R-:W-:-:S04]  /*33360*/  IMAD.WIDE R86, R250, 0x4, R86 ;  /* 0x00000004fa567825 */ /* 0x010fc800078e0256 */
[----:B-1----:R-:W-:-:S04]  /*33370*/  IMAD.WIDE R242, R250, 0x4, R10 ;  /* 0x00000004faf27825 */ /* 0x002fc800078e020a */
[C---:B------:R-:W-:Y:S02]  /*33380*/  IMAD.WIDE R10, R250.reuse, 0x4, R234 ;  /* 0x00000004fa0a7825 */ /* 0x040fe400078e02ea */
[----:B------:R-:W4:Y:S02]  /*33390*/  LDL.LU.64 R234, [R1+0x478] ;  /* 0x0004780001ea7983 */ /* 0x000f240000300a00 */
[C---:B------:R-:W-:Y:S02]  /*333a0*/  IMAD.WIDE R84, R250.reuse, 0x4, R84 ;  /* 0x00000004fa547825 */ /* 0x040fe400078e0254 */
[----:B------:R1:W-:Y:S02]  /*333b0*/  STL.64 [R1+0x510], R242 ;  /* 0x000510f201007387 */ /* 0x0003e40000100a00 */
[----:B------:R-:W-:-:S04]  /*333c0*/  IMAD.WIDE R80, R250, 0x4, R80 ;  /* 0x00000004fa507825 */ /* 0x000fc800078e0250 */
[C---:B------:R-:W-:Y:S01]  /*333d0*/  IMAD.WIDE R76, R250.reuse, 0x4, R76 ;  /* 0x00000004fa4c7825 */ /* 0x040fe200078e024c */
[----:B-1----:R-:W3:Y:S04]  /*333e0*/  LDL.LU.64 R242, [R1+0x458] ;  /* 0x0004580001f27983 */ /* 0x002ee80000300a00 */
[----:B------:R1:W-:Y:S01]  /*333f0*/  STL.64 [R1+0x528], R10 ;  /* 0x0005280a01007387 */ /* 0x0003e20000100a00 */
[----:B------:R-:W-:-:S04]  /*33400*/  IMAD.WIDE R72, R250, 0x4, R72 ;  /* 0x00000004fa487825 */ /* 0x000fc800078e0248 */
[C---:B------:R-:W-:Y:S01]  /*33410*/  IMAD.WIDE R68, R250.reuse, 0x4, R68 ;  /* 0x00000004fa447825 */ /* 0x040fe200078e0244 */
[----:B-1----:R-:W3:Y:S04]  /*33420*/  LDL.LU.64 R10, [R1+0x450] ;  /* 0x00045000010a7983 */ /* 0x002ee80000300a00 */
[----:B------:R1:W-:Y:S01]  /*33430*/  STL.64 [R1+0x538], R86 ;  /* 0x0005385601007387 */ /* 0x0003e20000100a00 */
[----:B------:R-:W-:-:S03]  /*33440*/  IMAD.WIDE R64, R250, 0x4, R64 ;  /* 0x00000004fa407825 */ /* 0x000fc600078e0240 */
        /* <DEDUP_REMOVED lines=21> */
[----:B-1----:R-:W3:Y:S01]  /*335a0*/  LDL.LU.64 R4, [R1+0x11f0] ;  /* 0x0011f00001047983 */ /* 0x002ee20000300a00 */
        /* <DEDUP_REMOVED lines=55> */
[----:B---3--:R-:W-:-:S05]  /*33920*/  IMAD.WIDE R238, R250, 0x4, R238 ;  /* 0x00000004faee7825 */ /* 0x008fca00078e02ee */
[----:B------:R1:W-:Y:S04]  /*33930*/  STL.64 [R1+0x6f8], R238 ;  /* 0x0006f8ee01007387 */ /* 0x0003e80000100a00 */
[----:B------:R-:W-:Y:S01]  /*33940*/  STL.64 [R1+0x708], R242 ;  /* 0x000708f201007387 */ /* 0x000fe20000100a00 */
[----:B-1----:R-:W-:-:S04]  /*33950*/  IMAD.WIDE R238, R250, 0x4, R10 ;  /* 0x00000004faee7825 */ /* 0x002fc800078e020a */
[C---:B----4-:R-:W-:Y:S02]  /*33960*/  IMAD.WIDE R10, R250.reuse, 0x4, R234 ;  /* 0x00000004fa0a7825 */ /* 0x050fe400078e02ea */
[----:B------:R-:W3:Y:S04]  /*33970*/  LDL.LU.64 R234, [R1+0x438] ;  /* 0x0004380001ea7983 */ /* 0x000ee80000300a00 */
[----:B------:R1:W-:Y:S04]  /*33980*/  STL.64 [R1+0x718], R238 ;  /* 0x000718ee01007387 */ /* 0x0003e80000100a00 */
[----:B-1----:R-:W4:Y:S04]  /*33990*/  LDL.LU.64 R238, [R1+0x420] ;  /* 0x0004200001ee7983 */ /* 0x002f280000300a00 */
[----:B------:R1:W-:Y:S04]  /*339a0*/  STL.64 [R1+0x728], R10 ;  /* 0x0007280a01007387 */ /* 0x0003e80000100a00 */
[----:B------:R-:W4:Y:S04]  /*339b0*/  LDL.LU.64 R242, [R1+0x408] ;  /* 0x0004080001f27983 */ /* 0x000f280000300a00 */
[----:B-1----:R-:W4:Y:S01]  /*339c0*/  LDL.LU.64 R10, [R1+0x3f0] ;  /* 0x0003f000010a7983 */ /* 0x002f220000300a00 */
[----:B--2---:R-:W-:-:S04]  /*339d0*/  IMAD.WIDE R230, R250, 0x4, R230 ;  /* 0x00000004fae67825 */ /* 0x004fc800078e02e6 */
        /* <DEDUP_REMOVED lines=11> */
[----:B------:R2:W-:Y:S04]  /*33a90*/  STL.64 [R1+0x788], R32 ;  /* 0x0007882001007387 */ /* 0x0005e80000100a00 */
[----:B------:R2:W-:Y:S01]  /*33aa0*/  STL.64 [R1+0x798], R36 ;  /* 0x0007982401007387 */ /* 0x0005e20000100a00 */
[----:B-1----:R-:W-:-:S04]  /*33ab0*/  IMAD.WIDE R28, R250, 0x4, R56 ;  /* 0x00000004fa1c7825 */ /* 0x002fc800078e0238 */
[C---:B--2---:R-:W-:Y:S01]  /*33ac0*/  IMAD.WIDE R32, R250.reuse, 0x4, R60 ;  /* 0x00000004fa207825 */ /* 0x044fe200078e023c */
        /* <DEDUP_REMOVED lines=36> */
[----:B------:R4:W-:Y:S04]  /*33d10*/  STL.64 [R1+0x960], R28 ;  /* 0x0009601c01007387 */ /* 0x0009e80000100a00 */
[----:B------:R1:W-:Y:S01]  /*33d20*/  STL.64 [R1+0x980], R32 ;  /* 0x0009802001007387 */ /* 0x0003e20000100a00 */
[----:B---3--:R-:W-:-:S05]  /*33d30*/  IMAD.WIDE R36, R250, 0x4, R234 ;  /* 0x00000004fa247825 */ /* 0x008fca00078e02ea */
[----:B------:R-:W-:Y:S01]  /*33d40*/  STL.64 [R1+0x9a0], R36 ;  /* 0x0009a02401007387 */ /* 0x000fe20000100a00 */
[----:B----4-:R-:W-:-:S05]  /*33d50*/  IMAD.WIDE R28, R250, 0x4, R238 ;  /* 0x00000004fa1c7825 */ /* 0x010fca00078e02ee */
[----:B------:R2:W-:Y:S01]  /*33d60*/  STL.64 [R1+0x9c0], R28 ;  /* 0x0009c01c01007387 */ /* 0x0005e20000100a00 */
[----:B-1----:R-:W-:-:S04]  /*33d70*/  IMAD.WIDE R32, R250, 0x4, R242 ;  /* 0x00000004fa207825 */ /* 0x002fc800078e02f2 */
[C---:B------:R-:W-:Y:S01]  /*33d80*/  IMAD.WIDE R10, R250.reuse, 0x4, R10 ;  /* 0x00000004fa0a7825 */ /* 0x040fe200078e020a */
[----:B------:R-:W-:Y:S03]  /*33d90*/  STL.64 [R1+0x9e0], R32 ;  /* 0x0009e02001007387 */ /* 0x000fe60000100a00 */
[C---:B--2---:R-:W-:Y:S01]  /*33da0*/  IMAD.WIDE R28, R250.reuse, 0x4, R12 ;  /* 0x00000004fa1c7825 */ /* 0x044fe200078e020c */
[----:B------:R1:W-:Y:S03]  /*33db0*/  STL.64 [R1+0xa00], R10 ;  /* 0x000a000a01007387 */ /* 0x0003e60000100a00 */
[C---:B------:R-:W-:Y:S01]  /*33dc0*/  IMAD.WIDE R12, R250.reuse, 0x4, R14 ;  /* 0x00000004fa0c7825 */ /* 0x040fe200078e020e */
[----:B------:R-:W-:Y:S03]  /*33dd0*/  STL.64 [R1+0xa20], R28 ;  /* 0x000a201c01007387 */ /* 0x000fe60000100a00 */
[C---:B------:R-:W-:Y:S01]  /*33de0*/  IMAD.WIDE R14, R250.reuse, 0x4, R18 ;  /* 0x00000004fa0e7825 */ /* 0x040fe200078e0212 */
[----:B------:R2:W-:Y:S03]  /*33df0*/  STL.64 [R1+0xa40], R12 ;  /* 0x000a400c01007387 */ /* 0x0005e60000100a00 */
[----:B-1----:R-:W-:-:S04]  /*33e00*/  IMAD.WIDE R10, R250, 0x4, R16 ;  /* 0x00000004fa0a7825 */ /* 0x002fc800078e0210 */
[C---:B------:R-:W-:Y:S01]  /*33e10*/  IMAD.WIDE R16, R250.reuse, 0x4, R48 ;  /* 0x00000004fa107825 */ /* 0x040fe200078e0230 */
[----:B------:R1:W-:Y:S03]  /*33e20*/  STL.64 [R1+0xa60], R10 ;  /* 0x000a600a01007387 */ /* 0x0003e60000100a00 */
[C---:B--2---:R-:W-:Y:S01]  /*33e30*/  IMAD.WIDE R12, R250.reuse, 0x4, R40 ;  /* 0x00000004fa0c7825 */ /* 0x044fe200078e0228 */
[----:B------:R2:W-:Y:S04]  /*33e40*/  STL.64 [R1+0xa80], R14 ;  /* 0x000a800e01007387 */ /* 0x0005e80000100a00 */
[----:B------:R3:W-:Y:S01]  /*33e50*/  STL.64 [R1+0xaa0], R12 ;  /* 0x000aa00c01007387 */ /* 0x0007e20000100a00 */
[----:B-1----:R-:W-:-:S03]  /*33e60*/  IMAD.WIDE R10, R250, 0x4, R44 ;  /* 0x00000004fa0a7825 */ /* 0x002fc600078e022c */
[----:B------:R-:W-:Y:S01]  /*33e70*/  STL.64 [R1+0xae8], R16 ;  /* 0x000ae81001007387 */ /* 0x000fe20000100a00 */
[----:B--2---:R-:W-:-:S03]  /*33e80*/  IMAD.WIDE R14, R250, 0x4, R52 ;  /* 0x00000004fa0e7825 */ /* 0x004fc600078e0234 */
[----:B------:R-:W-:Y:S01]  /*33e90*/  STL.64 [R1+0xac0], R10 ;  /* 0x000ac00a01007387 */ /* 0x000fe20000100a00 */
[----:B---3--:R-:W-:-:S03]  /*33ea0*/  IMAD.WIDE R12, R250, 0x4, R72 ;  /* 0x00000004fa0c7825 */ /* 0x008fc600078e0248 */
[----:B------:R1:W-:Y:S04]  /*33eb0*/  STL.64 [R1+0xcf8], R14 ;  /* 0x000cf80e01007387 */ /* 0x0003e80000100a00 */
[----:B------:R2:W-:Y:S04]  /*33ec0*/  STL.64 [R1+0xff8], R10 ;  /* 0x000ff80a01007387 */ /* 0x0005e80000100a00 */
[----:B------:R3:W-:Y:S01]  /*33ed0*/  STL.64 [R1+0xd38], R12 ;  /* 0x000d380c01007387 */ /* 0x0007e20000100a00 */
[----:B-1----:R-:W-:-:S04]  /*33ee0*/  IMAD.WIDE R14, R250, 0x4, R76 ;  /* 0x00000004fa0e7825 */ /* 0x002fc800078e024c */
[C---:B--2---:R-:W-:Y:S01]  /*33ef0*/  IMAD.WIDE R10, R250.reuse, 0x4, R84 ;  /* 0x00000004fa0a7825 */ /* 0x044fe200078e0254 */
[----:B------:R1:W-:Y:S03]  /*33f00*/  STL.64 [R1+0xd88], R14 ;  /* 0x000d880e01007387 */ /* 0x0003e60000100a00 */
[----:B---3--:R-:W-:-:S05]  /*33f10*/  IMAD.WIDE R12, R250, 0x4, R80 ;  /* 0x00000004fa0c7825 */ /* 0x008fca00078e0250 */
[----:B------:R2:W-:Y:S01]  /*33f20*/  STL.64 [R1+0xdc8], R12 ;  /* 0x000dc80c01007387 */ /* 0x0005e20000100a00 */
[----:B-1----:R-:W-:-:S03]  /*33f30*/  IMAD.WIDE R14, R250, 0x4, R104 ;  /* 0x00000004fa0e7825 */ /* 0x002fc600078e0268 */
[----:B------:R1:W-:Y:S04]  /*33f40*/  STL.64 [R1+0xe18], R10 ;  /* 0x000e180a01007387 */ /* 0x0003e80000100a00 */
[----:B------:R3:W-:Y:S01]  /*33f50*/  STL.64 [R1+0xe58], R14 ;  /* 0x000e580e01007387 */ /* 0x0007e20000100a00 */
[----:B--2---:R-:W-:-:S03]  /*33f60*/  IMAD.WIDE R12, R250, 0x4, R108 ;  /* 0x00000004fa0c7825 */ /* 0x004fc600078e026c */
[----:B------:R-:W2:Y:S01]  /*33f70*/  LDL.LU.64 R96, [R1+0x520] ;  /* 0x0005200001607983 */ /* 0x000ea20000300a00 */
[----:B-1----:R-:W-:-:S03]  /*33f80*/  IMAD.WIDE R10, R250, 0x4, R112 ;  /* 0x00000004fa0a7825 */ /* 0x002fc600078e0270 */
[----:B------:R1:W-:Y:S04]  /*33f90*/  STL.64 [R1+0xea8], R12 ;  /* 0x000ea80c01007387 */ /* 0x0003e80000100a00 */
[----:B------:R-:W4:Y:S04]  /*33fa0*/  LDL.LU.64 R92, [R1+0x508] ;  /* 0x00050800015c7983 */ /* 0x000f280000300a00 */
[----:B------:R1:W-:Y:S04]  /*33fb0*/  STL.64 [R1+0xee8], R10 ;  /* 0x000ee80a01007387 */ /* 0x0003e80000100a00 */
[----:B------:R-:W4:Y:S04]  /*33fc0*/  LDL.LU.64 R88, [R1+0x4f8] ;  /* 0x0004f80001587983 */ /* 0x000f280000300a00 */
[----:B------:R-:W4:Y:S04]  /*33fd0*/  LDL.LU.64 R68, [R1+0x3c8] ;  /* 0x0003c80001447983 */ /* 0x000f280000300a00 */
[----:B------:R-:W4:Y:S04]  /*33fe0*/  LDL.LU.64 R60, [R1+0x3a8] ;  /* 0x0003a800013c7983 */ /* 0x000f280000300a00 */
[----:B------:R-:W4:Y:S01]  /*33ff0*/  LDL.LU.64 R56, [R1+0x388] ;  /* 0x0003880001387983 */ /* 0x000f220000300a00 */
[----:B---3--:R-:W-:-:S03]  /*34000*/  IMAD.WIDE R14, R250, 0x4, R116 ;  /* 0x00000004fa0e7825 */ /* 0x008fc600078e0274 */
[----:B------:R-:W3:Y:S01]  /*34010*/  LDL.LU.64 R36, [R1+0x368] ;  /* 0x0003680001247983 */ /* 0x000ee20000300a00 */
[----:B-1----:R-:W-:-:S03]  /*34020*/  IMAD.WIDE R12, R250, 0x4, R136 ;  /* 0x00000004fa0c7825 */ /* 0x002fc600078e0288 */
[----:B------:R-:W3:Y:S01]  /*34030*/  LDL.LU.64 R32, [R1+0x2e8] ;  /* 0x0002e80001207983 */ /* 0x000ee20000300a00 */
[----:B------:R-:W-:-:S03]  /*34040*/  IMAD.WIDE R10, R250, 0x4, R140 ;  /* 0x00000004fa0a7825 */ /* 0x000fc600078e028c */
[----:B------:R-:W3:Y:S04]  /*34050*/  LDL.LU.64 R230, [R1+0x2d8] ;  /* 0x0002d80001e67983 */ /* 0x000ee80000300a00 */
[----:B------:R-:W3:Y:S04]  /*34060*/  LDL.LU.64 R234, [R1+0x2c8] ;  /* 0x0002c80001ea7983 */ /* 0x000ee80000300a00 */
[----:B------:R-:W3:Y:S04]  /*34070*/  LDL.LU.64 R238, [R1+0x2b8] ;  /* 0x0002b80001ee7983 */ /* 0x000ee80000300a00 */
[----:B------:R-:W-:Y:S04]  /*34080*/  STL.64 [R1+0xf38], R14 ;  /* 0x000f380e01007387 */ /* 0x000fe80000100a00 */
[----:B------:R1:W-:Y:S04]  /*34090*/  STL.64 [R1+0xf40], R12 ;  /* 0x000f400c01007387 */ /* 0x0003e80000100a00 */
[----:B------:R1:W-:Y:S01]  /*340a0*/  STL.64 [R1+0xf48], R10 ;  /* 0x000f480a01007387 */ /* 0x0003e20000100a00 */
[----:B------:R-:W-:-:S03]  /*340b0*/  IMAD.WIDE R242, R250, 0x4, R144 ;  /* 0x00000004faf27825 */ /* 0x000fc600078e0290 */
[----:B------:R-:W3:Y:S01]  /*340c0*/  LDL.LU.64 R28, [R1+0x298] ;  /* 0x00029800011c7983 */ /* 0x000ee20000300a00 */
[----:B-1----:R-:W-:-:S04]  /*340d0*/  IMAD.WIDE R12, R250, 0x4, R148 ;  /* 0x00000004fa0c7825 */ /* 0x002fc800078e0294 */
[C---:B------:R-:W-:Y:S01]  /*340e0*/  IMAD.WIDE R10, R250.reuse, 0x4, R168 ;  /* 0x00000004fa0a7825 */ /* 0x040fe200078e02a8 */
[----:B------:R1:W-:Y:S04]  /*340f0*/  STL.64 [R1+0xf58], R12 ;  /* 0x000f580c01007387 */ /* 0x0003e80000100a00 */
[----:B------:R-:W3:Y:S04]  /*34100*/  LDL.LU.64 R218, [R1+0x288] ;  /* 0x0002880001da7983 */ /* 0x000ee80000300a00 */
[----:B------:R1:W-:Y:S01]  /*34110*/  STL.64 [R1+0xf60], R10 ;  /* 0x000f600a01007387 */ /* 0x0003e20000100a00 */
[----:B------:R-:W-:-:S03]  /*34120*/  IMAD.WIDE R14, R250, 0x4, R180 ;  /* 0x00000004fa0e7825 */ /* 0x000fc600078e02b4 */
[----:B------:R-:W3:Y:S01]  /*34130*/  LDL.LU.64 R222, [R1+0x278] ;  /* 0x0002780001de7983 */ /* 0x000ee20000300a00 */
[----:B-1----:R-:W-:-:S03]  /*34140*/  IMAD.WIDE R12, R250, 0x4, R176 ;  /* 0x00000004fa0c7825 */ /* 0x002fc600078e02b0 */
[----:B------:R-:W3:Y:S01]  /*34150*/  LDL.LU.64 R226, [R1+0x268] ;  /* 0x0002680001e27983 */ /* 0x000ee20000300a00 */
[----:B------:R-:W-:-:S03]  /*34160*/  IMAD.WIDE R10, R250, 0x4, R172 ;  /* 0x00000004fa0a7825 */ /* 0x000fc600078e02ac */
[----:B------:R-:W-:Y:S04]  /*34170*/  STL.64 [R1+0xf50], R242 ;  /* 0x000f50f201007387 */ /* 0x000fe80000100a00 */
[----:B------:R-:W-:Y:S04]  /*34180*/  STL.64 [R1+0xfe8], R242 ;  /* 0x000fe8f201007387 */ /* 0x000fe80000100a00 */
[----:B------:R1:W-:Y:S04]  /*34190*/  STL.64 [R1+0xf68], R10 ;  /* 0x000f680a01007387 */ /* 0x0003e80000100a00 */
[----:B------:R1:W-:Y:S04]  /*341a0*/  STL.64 [R1+0xf70], R12 ;  /* 0x000f700c01007387 */ /* 0x0003e80000100a00 */
[----:B------:R1:W-:Y:S04]  /*341b0*/  STL.64 [R1+0xf78], R14 ;  /* 0x000f780e01007387 */ /* 0x0003e80000100a00 */
[----:B------:R-:W3:Y:S01]  /*341c0*/  LDL.LU.64 R64, [R1+0x258] ;  /* 0x0002580001407983 */ /* 0x000ee20000300a00 */
[----:B-1----:R-:W-:-:S04]  /*341d0*/  IMAD.WIDE R10, R250, 0x4, R200 ;  /* 0x00000004fa0a7825 */ /* 0x002fc800078e02c8 */
[C---:B------:R-:W-:Y:S01]  /*341e0*/  IMAD.WIDE R12, R250.reuse, 0x4, R204 ;  /* 0x00000004fa0c7825 */ /* 0x040fe200078e02cc */
[----:B------:R1:W-:Y:S03]  /*341f0*/  STL.64 [R1+0xf80], R10 ;  /* 0x000f800a01007387 */ /* 0x0003e60000100a00 */
[C---:B------:R-:W-:Y:S01]  /*34200*/  IMAD.WIDE R14, R250.reuse, 0x4, R212 ;  /* 0x00000004fa0e7825 */ /* 0x040fe200078e02d4 */
[----:B------:R2:W-:Y:S03]  /*34210*/  STL.64 [R1+0xf88], R12 ;  /* 0x000f880c01007387 */ /* 0x0005e60000100a00 */
[----:B-1----:R-:W-:-:S05]  /*34220*/  IMAD.WIDE R10, R250, 0x4, R208 ;  /* 0x00000004fa0a7825 */ /* 0x002fca00078e02d0 */
[----:B------:R4:W-:Y:S04]  /*34230*/  STL.64 [R1+0xf90], R10 ;  /* 0x000f900a01007387 */ /* 0x0009e80000100a00 */
[----:B------:R1:W-:Y:S01]  /*34240*/  STL.64 [R1+0xf98], R14 ;  /* 0x000f980e01007387 */ /* 0x0003e20000100a00 */
[----:B------:R-:W-:-:S04]  /*34250*/  IMAD.WIDE R4, R250, 0x4, R4 ;  /* 0x00000004fa047825 */ /* 0x000fc800078e0204 */
[----:B--2---:R-:W-:-:S05]  /*34260*/  IMAD.WIDE R12, R250, 0x4, R96 ;  /* 0x00000004fa0c7825 */ /* 0x004fca00078e0260 */
[----:B------:R2:W-:Y:S01]  /*34270*/  STL.64 [R1+0x108], R12 ;  /* 0x0001080c01007387 */ /* 0x0005e20000100a00 */
[----:B----4-:R-:W-:-:S05]  /*34280*/  IMAD.WIDE R10, R250, 0x4, R92 ;  /* 0x00000004fa0a7825 */ /* 0x010fca00078e025c */
[----:B------:R4:W-:Y:S01]  /*34290*/  STL.64 [R1+0x118], R10 ;  /* 0x0001180a01007387 */ /* 0x0009e20000100a00 */
[----:B-1----:R-:W-:-:S04]  /*342a0*/  IMAD.WIDE R14, R250, 0x4, R88 ;  /* 0x00000004fa0e7825 */ /* 0x002fc800078e0258 */
[C---:B--2---:R-:W-:Y:S01]  /*342b0*/  IMAD.WIDE R12, R250.reuse, 0x4, R68 ;  /* 0x00000004fa0c7825 */ /* 0x044fe200078e0244 */
[----:B------:R1:W-:Y:S03]  /*342c0*/  STL.64 [R1+0x128], R14 ;  /* 0x0001280e01007387 */ /* 0x0003e60000100a00 */
[C---:B----4-:R-:W-:Y:S01]  /*342d0*/  IMAD.WIDE R10, R250.reuse, 0x4, R60 ;  /* 0x00000004fa0a7825 */ /* 0x050fe200078e023c */
[----:B------:R3:W-:Y:S04]  /*342e0*/  STL.64 [R1+0x138], R12 ;  /* 0x0001380c01007387 */ /* 0x0007e80000100a00 */
[----:B------:R2:W-:Y:S01]  /*342f0*/  STL.64 [R1+0x148], R10 ;  /* 0x0001480a01007387 */ /* 0x0005e20000100a00 */
[----:B-1----:R-:W-:-:S04]  /*34300*/  IMAD.WIDE R14, R250, 0x4, R56 ;  /* 0x00000004fa0e7825 */ /* 0x002fc800078e0238 */
[C---:B---3--:R-:W-:Y:S01]  /*34310*/  IMAD.WIDE R12, R250.reuse, 0x4, R36 ;  /* 0x00000004fa0c7825 */ /* 0x048fe200078e0224 */
[----:B------:R1:W-:Y:S03]  /*34320*/  STL.64 [R1+0x158], R14 ;  /* 0x0001580e01007387 */ /* 0x0003e60000100a00 */
[C---:B--2---:R-:W-:Y:S01]  /*34330*/  IMAD.WIDE R10, R250.reuse, 0x4, R32 ;  /* 0x00000004fa0a7825 */ /* 0x044fe200078e0220 */
[----:B------:R2:W-:Y:S04]  /*34340*/  STL.64 [R1+0x168], R12 ;  /* 0x0001680c01007387 */ /* 0x0005e80000100a00 */
[----:B------:R3:W-:Y:S01]  /*34350*/  STL.64 [R1+0x180], R10 ;  /* 0x0001800a01007387 */ /* 0x0007e20000100a00 */
[----:B-1----:R-:W-:-:S04]  /*34360*/  IMAD.WIDE R14, R250, 0x4, R230 ;  /* 0x00000004fa0e7825 */ /* 0x002fc800078e02e6 */
[C---:B--2---:R-:W-:Y:S01]  /*34370*/  IMAD.WIDE R12, R250.reuse, 0x4, R234 ;  /* 0x00000004fa0c7825 */ /* 0x044fe200078e02ea */
[----:B------:R1:W-:Y:S03]  /*34380*/  STL.64 [R1+0x190], R14 ;  /* 0x0001900e01007387 */ /* 0x0003e60000100a00 */
[C---:B---3--:R-:W-:Y:S01]  /*34390*/  IMAD.WIDE R10, R250.reuse, 0x4, R238 ;  /* 0x00000004fa0a7825 */ /* 0x048fe200078e02ee */
[----:B------:R-:W-:Y:S04]  /*343a0*/  STL.64 [R1+0x1a0], R12 ;  /* 0x0001a00c01007387 */ /* 0x000fe80000100a00 */
[----:B------:R-:W2:Y:S04]  /*343b0*/  LDL.LU.64 R60, [R1+0x628] ;  /* 0x00062800013c7983 */ /* 0x000ea80000300a00 */
[----:B------:R3:W-:Y:S04]  /*343c0*/  STL.64 [R1+0x1b0], R10 ;  /* 0x0001b00a01007387 */ /* 0x0007e80000100a00 */
[----:B------:R-:W4:Y:S04]  /*343d0*/  LDL.LU.64 R230, [R1+0x618] ;  /* 0x0006180001e67983 */ /* 0x000f280000300a00 */
[----:B------:R3:W-:Y:S01]  /*343e0*/  STL.64 [R1+0x1c0], R4 ;  /* 0x0001c00401007387 */ /* 0x0007e20000100a00 */
[----:B-1----:R-:W-:-:S03]  /*343f0*/  IMAD.WIDE R14, R250, 0x4, R218 ;  /* 0x00000004fa0e7825 */ /* 0x002fc600078e02da */
[----:B------:R-:W2:Y:S01]  /*34400*/  LDL.LU.64 R234, [R1+0x5f0] ;  /* 0x0005f00001ea7983 */ /* 0x000ea20000300a00 */
[----:B---3--:R-:W-:-:S03]  /*34410*/  IMAD.WIDE R10, R250, 0x4, R28 ;  /* 0x00000004fa0a7825 */ /* 0x008fc600078e021c */
[----:B------:R-:W3:Y:S01]  /*34420*/  LDL.LU.64 R238, [R1+0x5b8] ;  /* 0x0005b80001ee7983 */ /* 0x000ee20000300a00 */
[----:B------:R-:W-:-:S03]  /*34430*/  IMAD.WIDE R12, R250, 0x4, R222 ;  /* 0x00000004fa0c7825 */ /* 0x000fc600078e02de */
[----:B------:R-:W3:Y:S04]  /*34440*/  LDL.LU.64 R4, [R1+0x348] ;  /* 0x0003480001047983 */ /* 0x000ee80000300a00 */
[----:B------:R1:W-:Y:S04]  /*34450*/  STL.64 [R1+0x1d0], R10 ;  /* 0x0001d00a01007387 */ /* 0x0003e80000100a00 */
[----:B------:R-:W-:Y:S04]  /*34460*/  STL.64 [R1+0x1e0], R14 ;  /* 0x0001e00e01007387 */ /* 0x000fe80000100a00 */
[----:B------:R-:W3:Y:S01]  /*34470*/  LDL.LU.64 R56, [R1+0x328] ;  /* 0x0003280001387983 */ /* 0x000ee20000300a00 */
[----:B-1----:R-:W-:-:S03]  /*34480*/  IMAD.WIDE R10, R250, 0x4, R226 ;  /* 0x00000004fa0a7825 */ /* 0x002fc600078e02e2 */
[----:B------:R1:W-:Y:S04]  /*34490*/  STL.64 [R1+0x1f0], R12 ;  /* 0x0001f00c01007387 */ /* 0x0003e80000100a00 */
[----:B------:R-:W3:Y:S04]  /*344a0*/  LDL.LU.64 R36, [R1+0x308] ;  /* 0x0003080001247983 */ /* 0x000ee80000300a00 */
[----:B------:R1:W-:Y:S04]  /*344b0*/  STL.64 [R1+0x200], R10 ;  /* 0x0002000a01007387 */ /* 0x0003e80000100a00 */
[----:B------:R-:W3:Y:S01]  /*344c0*/  LDL.LU.64 R32, [R1+0x170] ;  /* 0x0001700001207983 */ /* 0x000ee20000300a00 */
[----:B-1----:R-:W-:-:S03]  /*344d0*/  IMAD.WIDE R12, R250, 0x4, R64 ;  /* 0x00000004fa0c7825 */ /* 0x002fc600078e0240 */
[----:B------:R-:W3:Y:S04]  /*344e0*/  LDL.LU.64 R28, [R1+0x160] ;  /* 0x00016000011c7983 */ /* 0x000ee80000300a00 */
[----:B------:R-:W3:Y:S01]  /*344f0*/  LDL.LU.64 R218, [R1+0x150] ;  /* 0x0001500001da7983 */ /* 0x000ee20000300a00 */
[----:B------:R-:W-:-:S03]  /*34500*/  IMAD.WIDE R10, R250, 0x4, R86 ;  /* 0x00000004fa0a7825 */ /* 0x000fc600078e0256 */
[----:B------:R-:W3:Y:S04]  /*34510*/  LDL.LU.64 R222, [R1+0x140] ;  /* 0x0001400001de7983 */ /* 0x000ee80000300a00 */
[----:B------:R-:W3:Y:S04]  /*34520*/  LDL.LU.64 R226, [R1+0x130] ;  /* 0x0001300001e27983 */ /* 0x000ee80000300a00 */
[----:B------:R-:W3:Y:S04]  /*34530*/  LDL.LU.64 R86, [R1+0x1160] ;  /* 0x0011600001567983 */ /* 0x000ee80000300a00 */
[----:B------:R1:W-:Y:S02]  /*34540*/  STL.64 [R1+0x210], R12 ;  /* 0x0002100c01007387 */ /* 0x0003e40000100a00 */
[----:B-1----:R-:W-:-:S02]  /*34550*/  IMAD.WIDE R12, R250, 0x4, R82 ;  /* 0x00000004fa0c7825 */ /* 0x002fc400078e0252 */
[----:B------:R-:W3:Y:S04]  /*34560*/  LDL.LU.64 R82, [R1+0x1158] ;  /* 0x0011580001527983 */ /* 0x000ee80000300a00 */
[----:B------:R1:W-:Y:S02]  /*34570*/  STL.64 [R1+0x220], R10 ;  /* 0x0002200a01007387 */ /* 0x0003e40000100a00 */
[C---:B-1----:R-:W-:Y:S02]  /*34580*/  IMAD.WIDE R10, R250.reuse, 0x4, R78 ;  /* 0x00000004fa0a7825 */ /* 0x042fe400078e024e */
        /* <DEDUP_REMOVED lines=34> */
[----:B------:R2:W-:Y:S01]  /*347b0*/  STL.64 [R1+0x258], R10 ;  /* 0x0002580a01007387 */ /* 0x0005e20000100a00 */
[----:B----4-:R-:W-:-:S03]  /*347c0*/  IMAD.WIDE R14, R250, 0x4, R230 ;  /* 0x00000004fa0e7825 */ /* 0x010fc600078e02e6 */
[----:B------:R1:W-:Y:S01]  /*347d0*/  STL.64 [R1+0x260], R12 ;  /* 0x0002600c01007387 */ /* 0x0003e20000100a00 */
[----:B--2---:R-:W-:-:S04]  /*347e0*/  IMAD.WIDE R10, R250, 0x4, R60 ;  /* 0x00000004fa0a7825 */ /* 0x004fc800078e023c */
[C---:B-1----:R-:W-:Y:S01]  /*347f0*/  IMAD.WIDE R12, R250.reuse, 0x4, R234 ;  /* 0x00000004fa0c7825 */ /* 0x042fe200078e02ea */
[----:B------:R1:W-:Y:S03]  /*34800*/  STL.64 [R1+0x268], R10 ;  /* 0x0002680a01007387 */ /* 0x0003e60000100a00 */
[C---:B---3--:R-:W-:Y:S01]  /*34810*/  IMAD.WIDE R4, R250.reuse, 0x4, R4 ;  /* 0x00000004fa047825 */ /* 0x048fe200078e0204 */
[----:B------:R-:W-:Y:S04]  /*34820*/  STL.64 [R1+0x270], R14 ;  /* 0x0002700e01007387 */ /* 0x000fe80000100a00 */
[----:B------:R2:W-:Y:S01]  /*34830*/  STL.64 [R1+0x278], R12 ;  /* 0x0002780c01007387 */ /* 0x0005e20000100a00 */
[----:B-1----:R-:W-:-:S03]  /*34840*/  IMAD.WIDE R10, R250, 0x4, R238 ;  /* 0x00000004fa0a7825 */ /* 0x002fc600078e02ee */
[----:B------:R-:W3:Y:S04]  /*34850*/  LDL.LU.64 R230, [R1+0x580] ;  /* 0x0005800001e67983 */ /* 0x000ee80000300a00 */
[----:B------:R1:W-:Y:S01]  /*34860*/  STL.64 [R1+0x280], R10 ;  /* 0x0002800a01007387 */ /* 0x0003e20000100a00 */
[----:B--2---:R-:W-:-:S03]  /*34870*/  IMAD.WIDE R12, R250, 0x4, R56 ;  /* 0x00000004fa0c7825 */ /* 0x004fc600078e0238 */
[----:B------:R-:W2:Y:S04]  /*34880*/  LDL.LU.64 R234, [R1+0x4a8] ;  /* 0x0004a80001ea7983 */ /* 0x000ea80000300a00 */
[----:B------:R4:W-:Y:S01]  /*34890*/  STL.64 [R1+0x288], R4 ;  /* 0x0002880401007387 */ /* 0x0009e20000100a00 */
[----:B------:R-:W-:-:S03]  /*348a0*/  IMAD.WIDE R14, R250, 0x4, R32 ;  /* 0x00000004fa0e7825 */ /* 0x000fc600078e0220 */
[----:B------:R-:W2:Y:S01]  /*348b0*/  LDL.LU.64 R238, [R1+0x460] ;  /* 0x0004600001ee7983 */ /* 0x000ea20000300a00 */
[----:B-1----:R-:W-:-:S03]  /*348c0*/  IMAD.WIDE R10, R250, 0x4, R36 ;  /* 0x00000004fa0a7825 */ /* 0x002fc600078e0224 */
[----:B----4-:R-:W4:Y:S04]  /*348d0*/  LDL.LU.64 R4, [R1+0x448] ;  /* 0x0004480001047983 */ /* 0x010f280000300a00 */
[----:B------:R1:W-:Y:S04]  /*348e0*/  STL.64 [R1+0x298], R12 ;  /* 0x0002980c01007387 */ /* 0x0003e80000100a00 */
[----:B------:R1:W-:Y:S04]  /*348f0*/  STL.64 [R1+0x2a8], R10 ;  /* 0x0002a80a01007387 */ /* 0x0003e80000100a00 */
[----:B------:R1:W-:Y:S02]  /*34900*/  STL.64 [R1+0x2b8], R14 ;  /* 0x0002b80e01007387 */ /* 0x0003e40000100a00 */
[----:B-1----:R-:W-:-:S04]  /*34910*/  IMAD.WIDE R12, R250, 0x4, R28 ;  /* 0x00000004fa0c7825 */ /* 0x002fc800078e021c */
[C---:B------:R-:W-:Y:S01]  /*34920*/  IMAD.WIDE R10, R250.reuse, 0x4, R218 ;  /* 0x00000004fa0a7825 */ /* 0x040fe200078e02da */
[----:B------:R1:W-:Y:S03]  /*34930*/  STL.64 [R1+0x2c8], R12 ;  /* 0x0002c80c01007387 */ /* 0x0003e60000100a00 */
[C---:B------:R-:W-:Y:S01]  /*34940*/  IMAD.WIDE R14, R250.reuse, 0x4, R222 ;  /* 0x00000004fa0e7825 */ /* 0x040fe200078e02de */
[----:B------:R1:W-:Y:S04]  /*34950*/  STL.64 [R1+0x2d8], R10 ;  /* 0x0002d80a01007387 */ /* 0x0003e80000100a00 */
[----:B------:R-:W-:Y:S01]  /*34960*/  STL.64 [R1+0x2e8], R14 ;  /* 0x0002e80e01007387 */ /* 0x000fe20000100a00 */
[----:B-1----:R-:W-:-:S04]  /*34970*/  IMAD.WIDE R12, R250, 0x4, R226 ;  /* 0x00000004fa0c7825 */ /* 0x002fc800078e02e2 */
[C---:B------:R-:W-:Y:S02]  /*34980*/  IMAD.WIDE R10, R250.reuse, 0x4, R46 ;  /* 0x00000004fa0a7825 */ /* 0x040fe400078e022e */
[----:B------:R-:W4:Y:S04]  /*34990*/  LDL.LU.64 R46, [R1+0x10f0] ;  /* 0x0010f000012e7983 */ /* 0x000f280000300a00 */
[----:B------:R1:W-:Y:S02]  /*349a0*/  STL.64 [R1+0x2f8], R12 ;  /* 0x0002f80c01007387 */ /* 0x0003e40000100a00 */
[C---:B-1----:R-:W-:Y:S02]  /*349b0*/  IMAD.WIDE R12, R250.reuse, 0x4, R42 ;  /* 0x00000004fa0c7825 */ /* 0x042fe400078e022a */
[----:B------:R-:W4:Y:S04]  /*349c0*/  LDL.LU.64 R42, [R1+0x10e8] ;  /* 0x0010e800012a7983 */ /* 0x000f280000300a00 */
[----:B------:R1:W-:Y:S02]  /*349d0*/  STL.64 [R1+0x308], R10 ;  /* 0x0003080a01007387 */ /* 0x0003e40000100a00 */
[----:B-1----:R-:W-:-:S02]  /*349e0*/  IMAD.WIDE R10, R250, 0x4, R38 ;  /* 0x00000004fa0a7825 */ /* 0x002fc400078e0226 */
        /* <DEDUP_REMOVED lines=49> */
[----:B------:R1:W-:Y:S01]  /*34d00*/  STL.64 [R1+0x418], R12 ;  /* 0x0004180c01007387 */ /* 0x0003e20000100a00 */
[----:B---3--:R-:W-:-:S03]  /*34d10*/  IMAD.WIDE R14, R250, 0x4, R230 ;  /* 0x00000004fa0e7825 */ /* 0x008fc600078e02e6 */
[----:B------:R2:W-:Y:S01]  /*34d20*/  STL.64 [R1+0x428], R10 ;  /* 0x0004280a01007387 */ /* 0x0005e20000100a00 */
[----:B-1----:R-:W-:-:S04]  /*34d30*/  IMAD.WIDE R12, R250, 0x4, R236 ;  /* 0x00000004fa0c7825 */ /* 0x002fc800078e02ec */
[C---:B--2---:R-:W-:Y:S01]  /*34d40*/  IMAD.WIDE R10, R250.reuse, 0x4, R234 ;  /* 0x00000004fa0a7825 */ /* 0x044fe200078e02ea */
[----:B------:R1:W-:Y:S03]  /*34d50*/  STL.64 [R1+0x438], R12 ;  /* 0x0004380c01007387 */ /* 0x0003e60000100a00 */
[C---:B----4-:R-:W-:Y:S01]  /*34d60*/  IMAD.WIDE R4, R250.reuse, 0x4, R4 ;  /* 0x00000004fa047825 */ /* 0x050fe200078e0204 */
[----:B------:R2:W-:Y:S04]  /*34d70*/  STL.64 [R1+0x450], R14 ;  /* 0x0004500e01007387 */ /* 0x0005e80000100a00 */
[----:B------:R-:W-:Y:S01]  /*34d80*/  STL.64 [R1+0x458], R10 ;  /* 0x0004580a01007387 */ /* 0x000fe20000100a00 */
[----:B-1----:R-:W-:-:S05]  /*34d90*/  IMAD.WIDE R12, R250, 0x4, R238 ;  /* 0x00000004fa0c7825 */ /* 0x002fca00078e02ee */
[----:B------:R-:W-:Y:S04]  /*34da0*/  STL.64 [R1+0x468], R12 ;  /* 0x0004680c01007387 */ /* 0x000fe80000100a00 */
[----:B------:R1:W-:Y:S01]  /*34db0*/  STL.64 [R1+0x478], R4 ;  /* 0x0004780401007387 */ /* 0x0003e20000100a00 */
[----:B--2---:R-:W-:-:S04]  /*34dc0*/  IMAD.WIDE R14, R250, 0x4, R38 ;  /* 0x00000004fa0e7825 */ /* 0x004fc800078e0226 */
[----:B-1----:R-:W-:-:S04]  /*34dd0*/  IMAD.WIDE R4, R250, 0x4, R224 ;  /* 0x00000004fa047825 */ /* 0x002fc800078e02e0 */
[----:B------:R-:W-:-:S04]  /*34de0*/  IMAD.WIDE R12, R250, 0x4, R228 ;  /* 0x00000004fa0c7825 */ /* 0x000fc800078e02e4 */
[----:B------:R-:W-:-:S05]  /*34df0*/  IMAD.WIDE R10, R250, 0x4, R232 ;  /* 0x00000004fa0a7825 */ /* 0x000fca00078e02e8 */
[----:B------:R1:W-:Y:S04]  /*34e00*/  STL.64 [R1+0x488], R10 ;  /* 0x0004880a01007387 */ /* 0x0003e80000100a00 */
[----:B------:R2:W-:Y:S04]  /*34e10*/  STL.64 [R1+0x498], R12 ;  /* 0x0004980c01007387 */ /* 0x0005e80000100a00 */
[----:B------:R3:W-:Y:S01]  /*34e20*/  STL.64 [R1+0x4a8], R4 ;  /* 0x0004a80401007387 */ /* 0x0007e20000100a00 */
[----:B-1----:R-:W-:-:S04]  /*34e30*/  IMAD.WIDE R10, R250, 0x4, R220 ;  /* 0x00000004fa0a7825 */ /* 0x002fc800078e02dc */
[C---:B--2---:R-:W-:Y:S01]  /*34e40*/  IMAD.WIDE R12, R250.reuse, 0x4, R216 ;  /* 0x00000004fa0c7825 */ /* 0x044fe200078e02d8 */
[----:B------:R1:W-:Y:S03]  /*34e50*/  STL.64 [R1+0x4b8], R10 ;  /* 0x0004b80a01007387 */ /* 0x0003e60000100a00 */
[C---:B---3--:R-:W-:Y:S01]  /*34e60*/  IMAD.WIDE R4, R250.reuse, 0x4, R30 ;  /* 0x00000004fa047825 */ /* 0x048fe200078e021e */
        /* <DEDUP_REMOVED lines=11> */
[----:B--2---:R-:W-:-:S04]  /*34f20*/  IMAD.WIDE R10, R250, 0x4, R66 ;  /* 0x00000004fa0a7825 */ /* 0x004fc800078e0242 */
[C---:B---3--:R-:W-:Y:S01]  /*34f30*/  IMAD.WIDE R4, R250.reuse, 0x4, R90 ;  /* 0x00000004fa047825 */ /* 0x048fe200078e025a */
        /* <DEDUP_REMOVED lines=31> */
[----:B------:R2:W-:Y:S03]  /*35130*/  STL.64 [R1+0x628], R12 ;  /* 0x0006280c01007387 */ /* 0x0005e60000100a00 */
[----:B------:R-:W-:-:S04]  /*35140*/  IMAD.WIDE R14, R250, 0x4, R246 ;  /* 0x00000004fa0e7825 */ /* 0x000fc800078e02f6 */
[C---:B-1----:R-:W-:Y:S02]  /*35150*/  IMAD.WIDE R10, R250.reuse, 0x4, R6 ;  /* 0x00000004fa0a7825 */ /* 0x042fe400078e0206 */
[----:B------:R-:W3:Y:S02]  /*35160*/  LDL.LU.64 R6, [R1+0x1058] ;  /* 0x0010580001067983 */ /* 0x000ee40000300a00 */
[C---:B--2---:R-:W-:Y:S02]  /*35170*/  IMAD.WIDE R12, R250.reuse, 0x4, R244 ;  /* 0x00000004fa0c7825 */ /* 0x044fe400078e02f4 */
[----:B------:R1:W-:Y:S02]  /*35180*/  STL.64 [R1+0x640], R4 ;  /* 0x0006400401007387 */ /* 0x0003e40000100a00 */
[C---:B-1----:R-:W-:Y:S02]  /*35190*/  IMAD.WIDE R4, R250.reuse, 0x4, R8 ;  /* 0x00000004fa047825 */ /* 0x042fe400078e0208 */
[----:B------:R-:W2:Y:S04]  /*351a0*/  LDL.LU.64 R8, [R1+0x1050] ;  /* 0x0010500001087983 */ /* 0x000ea80000300a00 */
[----:B------:R1:W-:Y:S04]  /*351b0*/  STL.64 [R1+0x650], R10 ;  /* 0x0006500a01007387 */ /* 0x0003e80000100a00 */
[----:B------:R4:W-:Y:S04]  /*351c0*/  STL.64 [R1+0x678], R14 ;  /* 0x0006780e01007387 */ /* 0x0009e80000100a00 */
[----:B------:R-:W-:Y:S01]  /*351d0*/  STL.64 [R1+0x660], R4 ;  /* 0x0006600401007387 */ /* 0x000fe20000100a00 */
[----:B-1----:R-:W-:-:S03]  /*351e0*/  IMAD.WIDE R10, R250, 0x4, R20 ;  /* 0x00000004fa0a7825 */ /* 0x002fc600078e0214 */
[----:B------:R1:W-:Y:S04]  /*351f0*/  STL.64 [R1+0x688], R12 ;  /* 0x0006880c01007387 */ /* 0x0003e80000100a00 */
[----:B------:R1:W-:Y:S01]  /*35200*/  STL.64 [R1+0x1010], R4 ;  /* 0x0010100401007387 */ /* 0x0003e20000100a00 */
[----:B----4-:R-:W-:-:S03]  /*35210*/  IMAD.WIDE R14, R250, 0x4, R42 ;  /* 0x00000004fa0e7825 */ /* 0x010fc600078e022a */
[----:B------:R4:W-:Y:S01]  /*35220*/  STL.64 [R1+0x698], R10 ;  /* 0x0006980a01007387 */ /* 0x0009e20000100a00 */
[----:B-1----:R-:W-:-:S04]  /*35230*/  IMAD.WIDE R12, R250, 0x4, R22 ;  /* 0x00000004fa0c7825 */ /* 0x002fc800078e0216 */
[C---:B------:R-:W-:Y:S01]  /*35240*/  IMAD.WIDE R4, R250.reuse, 0x4, R24 ;  /* 0x00000004fa047825 */ /* 0x040fe200078e0218 */
[----:B------:R1:W-:Y:S03]  /*35250*/  STL.64 [R1+0x6a8], R12 ;  /* 0x0006a80c01007387 */ /* 0x0003e60000100a00 */
[C---:B----4-:R-:W-:Y:S01]  /*35260*/  IMAD.WIDE R10, R250.reuse, 0x4, R26 ;  /* 0x00000004fa0a7825 */ /* 0x050fe200078e021a */
[----:B------:R4:W-:Y:S04]  /*35270*/  STL.64 [R1+0x6b8], R4 ;  /* 0x0006b80401007387 */ /* 0x0009e80000100a00 */
[----:B------:R-:W-:Y:S01]  /*35280*/  STL.64 [R1+0x6d0], R14 ;  /* 0x0006d00e01007387 */ /* 0x000fe20000100a00 */
[----:B-1----:R-:W-:-:S03]  /*35290*/  IMAD.WIDE R12, R250, 0x4, R46 ;  /* 0x00000004fa0c7825 */ /* 0x002fc600078e022e */
[----:B------:R-:W-:Y:S01]  /*352a0*/  STL.64 [R1+0x6c8], R10 ;  /* 0x0006c80a01007387 */ /* 0x000fe20000100a00 */
[----:B----4-:R-:W-:-:S03]  /*352b0*/  IMAD.WIDE R4, R250, 0x4, R50 ;  /* 0x00000004fa047825 */ /* 0x010fc600078e0232 */
[----:B------:R1:W-:Y:S04]  /*352c0*/  STL.64 [R1+0x6e0], R12 ;  /* 0x0006e00c01007387 */ /* 0x0003e80000100a00 */
[----:B------:R4:W-:Y:S04]  /*352d0*/  STL.64 [R1+0x1018], R10 ;  /* 0x0010180a01007387 */ /* 0x0009e80000100a00 */
[----:B------:R4:W-:Y:S01]  /*352e0*/  STL.64 [R1+0x6f0], R4 ;  /* 0x0006f00401007387 */ /* 0x0009e20000100a00 */
[----:B-1----:R-:W-:-:S04]  /*352f0*/  IMAD.WIDE R12, R250, 0x4, R74 ;  /* 0x00000004fa0c7825 */ /* 0x002fc800078e024a */
[----:B----4-:R-:W-:-:S04]  /*35300*/  IMAD.WIDE R10, R250, 0x4, R78 ;  /* 0x00000004fa0a7825 */ /* 0x010fc800078e024e */
[----:B------:R-:W-:-:S05]  /*35310*/  IMAD.WIDE R4, R250, 0x4, R54 ;  /* 0x00000004fa047825 */ /* 0x000fca00078e0236 */
[----:B------:R1:W-:Y:S04]  /*35320*/  STL.64 [R1+0x700], R4 ;  /* 0x0007000401007387 */ /* 0x0003e80000100a00 */
[----:B------:R4:W-:Y:S04]  /*35330*/  STL.64 [R1+0x710], R12 ;  /* 0x0007100c01007387 */ /* 0x0009e80000100a00 */
[----:B------:R4:W-:Y:S01]  /*35340*/  STL.64 [R1+0x720], R10 ;  /* 0x0007200a01007387 */ /* 0x0009e20000100a00 */
[----:B-1----:R-:W-:-:S04]  /*35350*/  IMAD.WIDE R4, R250, 0x4, R82 ;  /* 0x00000004fa047825 */ /* 0x002fc800078e0252 */
[C---:B----4-:R-:W-:Y:S01]  /*35360*/  IMAD.WIDE R12, R250.reuse, 0x4, R86 ;  /* 0x00000004fa0c7825 */ /* 0x050fe200078e0256 */
[----:B------:R1:W-:Y:S03]  /*35370*/  STL.64 [R1+0x730], R4 ;  /* 0x0007300401007387 */ /* 0x0003e60000100a00 */
[C---:B------:R-:W-:Y:S01]  /*35380*/  IMAD.WIDE R10, R250.reuse, 0x4, R106 ;  /* 0x00000004fa0a7825 */ /* 0x040fe200078e026a */
[----:B------:R4:W-:Y:S04]  /*35390*/  STL.64 [R1+0x740], R12 ;  /* 0x0007400c01007387 */ /* 0x0009e80000100a00 */
[----:B------:R-:W3:Y:S01]  /*353a0*/  LDL.LU.64 R244, [R1+0xf30] ;  /* 0x000f300001f47983 */ /* 0x000ee20000300a00 */
[----:B-1----:R-:W-:-:S03]  /*353b0*/  IMAD.WIDE R4, R250, 0x4, R110 ;  /* 0x00000004fa047825 */ /* 0x002fc600078e026e */
[----:B------:R1:W-:Y:S04]  /*353c0*/  STL.64 [R1+0x750], R10 ;  /* 0x0007500a01007387 */ /* 0x0003e80000100a00 */
[----:B------:R-:W2:Y:S01]  /*353d0*/  LDL.LU.64 R234, [R1+0xf28] ;  /* 0x000f280001ea7983 */ /* 0x000ea20000300a00 */
[----:B----4-:R-:W-:-:S03]  /*353e0*/  IMAD.WIDE R12, R250, 0x4, R142 ;  /* 0x00000004fa0c7825 */ /* 0x010fc600078e028e */
[----:B------:R4:W-:Y:S01]  /*353f0*/  STL.64 [R1+0x760], R4 ;  /* 0x0007600401007387 */ /* 0x0009e20000100a00 */
[----:B-1----:R-:W-:-:S03]  /*35400*/  IMAD.WIDE R10, R250, 0x4, R114 ;  /* 0x00000004fa0a7825 */ /* 0x002fc600078e0272 */
[----:B------:R-:W3:Y:S01]  /*35410*/  LDL.LU.64 R246, [R1+0xf20] ;  /* 0x000f200001f67983 */ /* 0x000ee20000300a00 */
[----:B----4-:R-:W-:-:S03]  /*35420*/  IMAD.WIDE R4, R250, 0x4, R118 ;  /* 0x00000004fa047825 */ /* 0x010fc600078e0276 */
[----:B------:R1:W-:Y:S04]  /*35430*/  STL.64 [R1+0x770], R10 ;  /* 0x0007700a01007387 */ /* 0x0003e80000100a00 */
[----:B------:R4:W-:Y:S04]  /*35440*/  STL.64 [R1+0x780], R4 ;  /* 0x0007800401007387 */ /* 0x0009e80000100a00 */
[----:B------:R-:W-:Y:S04]  /*35450*/  STL.64 [R1+0x7a0], R12 ;  /* 0x0007a00c01007387 */ /* 0x000fe80000100a00 */
[----:B------:R-:W3:Y:S01]  /*35460*/  LDL.LU.64 R238, [R1+0xf18] ;  /* 0x000f180001ee7983 */ /* 0x000ee20000300a00 */
[----:B-1----:R-:W-:-:S04]  /*35470*/  IMAD.WIDE R10, R250, 0x4, R146 ;  /* 0x00000004fa0a7825 */ /* 0x002fc800078e0292 */
[C---:B------:R-:W-:Y:S01]  /*35480*/  IMAD.WIDE R242, R250.reuse, 0x4, R138 ;  /* 0x00000004faf27825 */ /* 0x040fe200078e028a */
[----:B------:R1:W-:Y:S03]  /*35490*/  STL.64 [R1+0x7b0], R10 ;  /* 0x0007b00a01007387 */ /* 0x0003e60000100a00 */
[C---:B----4-:R-:W-:Y:S01]  /*354a0*/  IMAD.WIDE R4, R250.reuse, 0x4, R150 ;  /* 0x00000004fa047825 */ /* 0x050fe200078e0296 */
[----:B------:R-:W-:Y:S04]  /*354b0*/  STL.64 [R1+0x790], R242 ;  /* 0x000790f201007387 */ /* 0x000fe80000100a00 */
[----:B------:R4:W-:Y:S01]  /*354c0*/  STL.64 [R1+0x7c0], R4 ;  /* 0x0007c00401007387 */ /* 0x0009e20000100a00 */
[----:B-1----:R-:W-:-:S03]  /*354d0*/  IMAD.WIDE R10, R250, 0x4, R170 ;  /* 0x00000004fa0a7825 */ /* 0x002fc600078e02aa */
[----:B------:R-:W-:Y:S01]  /*354e0*/  STL.64 [R1+0x1020], R242 ;  /* 0x001020f201007387 */ /* 0x000fe20000100a00 */
[----:B------:R-:W-:-:S04]  /*354f0*/  IMAD.WIDE R12, R250, 0x4, R178 ;  /* 0x00000004fa0c7825 */ /* 0x000fc800078e02b2 */
[C---:B----4-:R-:W-:Y:S01]  /*35500*/  IMAD.WIDE R4, R250.reuse, 0x4, R174 ;  /* 0x00000004fa047825 */ /* 0x050fe200078e02ae */
[----:B------:R1:W-:Y:S03]  /*35510*/  STL.64 [R1+0x7d0], R10 ;  /* 0x0007d00a01007387 */ /* 0x0003e60000100a00 */
[C---:B------:R-:W-:Y:S01]  /*35520*/  IMAD.WIDE R214, R250.reuse, 0x4, R214 ;  /* 0x00000004fad67825 */ /* 0x040fe200078e02d6 */
[----:B------:R4:W-:Y:S04]  /*35530*/  STL.64 [R1+0x7e0], R4 ;  /* 0x0007e00401007387 */ /* 0x0009e80000100a00 */
[----:B------:R4:W-:Y:S01]  /*35540*/  STL.64 [R1+0x7f0], R12 ;  /* 0x0007f00c01007387 */ /* 0x0009e20000100a00 */
[----:B-1----:R-:W-:Y:S01]  /*35550*/  IMAD.WIDE R10, R250, 0x4, R182 ;  /* 0x00000004fa0a7825 */ /* 0x002fe200078e02b6 */
[----:B------:R-:W-:-:S02]  /*35560*/  IADD3 R231, R248, -0x302, RZ ;  /* 0xfffffcfef8e77810 */ /* 0x000fc40007ffe0ff */
[----:B------:R1:W-:Y:S01]  /*35570*/  LDGSTS.E [R252+-0x43ff4], desc[UR8][R214.64], !P4 ;  /* 0xbc00c000d6fc7fae */ /* 0x0003e2000e121848 */
[----:B----4-:R-:W-:-:S03]  /*35580*/  IMAD.WIDE R4, R250, 0x4, R202 ;  /* 0x00000004fa047825 */ /* 0x010fc600078e02ca */
[----:B------:R4:W-:Y:S01]  /*35590*/  STL.64 [R1+0x800], R10 ;  /* 0x0008000a01007387 */ /* 0x0009e20000100a00 */
[----:B------:R-:W-:-:S03]  /*355a0*/  IMAD.WIDE R12, R250, 0x4, R206 ;  /* 0x00000004fa0c7825 */ /* 0x000fc600078e02ce */
[----:B------:R1:W-:Y:S01]  /*355b0*/  STL.64 [R1+0x810], R4 ;  /* 0x0008100401007387 */ /* 0x0003e20000100a00 */
[----:B------:R-:W-:-:S03]  /*355c0*/  VIADD R230, R249, 0xfffffcff ;  /* 0xfffffcfff9e67836 */ /* 0x000fc60000000000 */
[----:B------:R-:W-:Y:S01]  /*355d0*/  STL.64 [R1+0x820], R12 ;  /* 0x0008200c01007387 */ /* 0x000fe20000100a00 */
[C---:B----4-:R-:W-:Y:S01]  /*355e0*/  IMAD.WIDE R10, R250.reuse, 0x4, R210 ;  /* 0x00000004fa0a7825 */ /* 0x050fe200078e02d2 */
[----:B------:R-:W-:Y:S02]  /*355f0*/  ISETP.GE.U32.AND P3, PT, R231, 0x7ffffc7f, PT ;  /* 0x7ffffc7fe700780c */ /* 0x000fe40003f66070 */
[----:B------:R-:W0:Y:S01]  /*35600*/  LDGDEPBAR ;  /* 0x00000000000079af */ /* 0x000e220000000000 */
[----:B-1----:R-:W-:-:S03]  /*35610*/  IMAD.WIDE R4, R250, 0x4, R214 ;  /* 0x00000004fa047825 */ /* 0x002fc600078e02d6 */
[----:B------:R-:W-:Y:S01]  /*35620*/  STL.64 [R1+0x830], R10 ;  /* 0x0008300a01007387 */ /* 0x000fe20000100a00 */
[C---:B------:R-:W-:Y:S01]  /*35630*/  IADD3 R250, R2.reuse, 0x100000, RZ ;  /* 0x0010000002fa7810 */ /* 0x040fe20007ffe0ff */
[----:B------:R-:W-:Y:S02]  /*35640*/  VIADD R252, R2, 0x100000 ;  /* 0x0010000002fc7836 */ /* 0x000fe40000000000 */
[----:B------:R-:W-:Y:S04]  /*35650*/  STL.64 [R1+0x848], R4 ;  /* 0x0008480401007387 */ /* 0x000fe80000100a00 */
[----:B------:R-:W4:Y:S04]  /*35660*/  LDL.LU.64 R248, [R1+0xf10] ;  /* 0x000f100001f87983 */ /* 0x000f280000300a00 */
[----:B------:R2:W-:Y:S04]  /*35670*/  STL.64 [R1+0x1028], R2 ;  /* 0x0010280201007387 */ /* 0x0005e80000100a00 */
[----:B------:R-:W4:Y:S01]  /*35680*/  LDL.LU.64 R192, [R1+0xf08] ;  /* 0x000f080001c07983 */ /* 0x000f220000300a00 */
[----:B------:R-:W-:Y:S01]  /*35690*/  ISETP.GE.U32.AND P2, PT, R230, 0x7ffffc80, PT ;  /* 0x7ffffc80e600780c */ /* 0x000fe20003f46070 */
[----:B--2---:R-:W-:-:S05]  /*356a0*/  IMAD.WIDE R2, R251, 0x4, R234 ;  /* 0x00000004fb027825 */ /* 0x004fca00078e02ea */
[----:B------:R1:W-:Y:S04]  /*356b0*/  STL.64 [R1+0x60], R2 ;  /* 0x0000600201007387 */ /* 0x0003e80000100a00 */
[----:B------:R-:W2:Y:S01]  /*356c0*/  LDL.LU.64 R188, [R1+0xf00] ;  /* 0x000f000001bc7983 */ /* 0x000ea20000300a00 */
[----:B---3--:R-:W-:-:S03]  /*356d0*/  IMAD.WIDE R246, R251, 0x4, R246 ;  /* 0x00000004fbf67825 */ /* 0x008fc600078e02f6 */
[----:B------:R-:W3:Y:S04]  /*356e0*/  LDL.LU.64 R184, [R1+0xef8] ;  /* 0x000ef80001b87983 */ /* 0x000ee80000300a00 */
[----:B------:R-:W3:Y:S04]  /*356f0*/  LDL.LU.64 R164, [R1+0xef0] ;  /* 0x000ef00001a47983 */ /* 0x000ee80000300a00 */
[----:B------:R-:W3:Y:S04]  /*35700*/  LDL.LU.64 R160, [R1+0xee0] ;  /* 0x000ee00001a07983 */ /* 0x000ee80000300a00 */
[----:B------:R-:W3:Y:S01]  /*35710*/  LDL.LU.64 R156, [R1+0xed8] ;  /* 0x000ed800019c7983 */ /* 0x000ee20000300a00 */
[----:B-1----:R-:W-:-:S03]  /*35720*/  IMAD.WIDE R2, R251, 0x4, R238 ;  /* 0x00000004fb027825 */ /* 0x002fc600078e02ee */
[----:B------:R-:W3:Y:S04]  /*35730*/  LDL.LU.64 R152, [R1+0xed0] ;  /* 0x000ed00001987983 */ /* 0x000ee80000300a00 */
[----:B------:R-:W-:Y:S04]  /*35740*/  STL.64 [R1+0x1040], R246 ;  /* 0x001040f601007387 */ /* 0x000fe80000100a00 */
[----:B------:R-:W3:Y:S04]  /*35750*/  LDL.LU.64 R238, [R1+0xeb8] ;  /* 0x000eb80001ee7983 */ /* 0x000ee80000300a00 */
[----:B------:R-:W3:Y:S04]  /*35760*/  LDL.LU.64 R132, [R1+0xeb0] ;  /* 0x000eb00001847983 */ /* 0x000ee80000300a00 */
[----:B------:R4:W-:Y:S04]  /*35770*/  STL.64 [R1+0x50], R2 ;  /* 0x0000500201007387 */ /* 0x0009e80000100a00 */
        /* <DEDUP_REMOVED lines=19> */
[----:B----4-:R-:W-:-:S05]  /*358b0*/  IMAD.WIDE R2, R251, 0x4, R192 ;  /* 0x00000004fb027825 */ /* 0x010fca00078e02c0 */
[----:B------:R1:W-:Y:S01]  /*358c0*/  STL.64 [R1+0x40], R2 ;  /* 0x0000400201007387 */ /* 0x0003e20000100a00 */
[----:B--2---:R-:W-:-:S04]  /*358d0*/  IMAD.WIDE R10, R251, 0x4, R188 ;  /* 0x00000004fb0a7825 */ /* 0x004fc800078e02bc */
[C---:B---3--:R-:W-:Y:S01]  /*358e0*/  IMAD.WIDE R4, R251.reuse, 0x4, R184 ;  /* 0x00000004fb047825 */ /* 0x048fe200078e02b8 */
[----:B------:R2:W-:Y:S04]  /*358f0*/  STL.64 [R1+0x38], R10 ;  /* 0x0000380a01007387 */ /* 0x0005e80000100a00 */
[----:B------:R3:W-:Y:S01]  /*35900*/  STL.64 [R1+0x30], R4 ;  /* 0x0000300401007387 */ /* 0x0007e20000100a00 */
[----:B------:R-:W-:-:S04]  /*35910*/  IMAD.WIDE R236, R251, 0x4, R132 ;  /* 0x00000004fbec7825 */ /* 0x000fc800078e0284 */
[C---:B------:R-:W-:Y:S02]  /*35920*/  IMAD.WIDE R224, R251.reuse, 0x4, R32 ;  /* 0x00000004fbe07825 */ /* 0x040fe400078e0220 */
[----:B------:R-:W4:Y:S04]  /*35930*/  LDL.LU.64 R32, [R1+0xdf8] ;  /* 0x000df80001207983 */ /* 0x000f280000300a00 */
[----:B------:R-:W4:Y:S01]  /*35940*/  LDL.LU.64 R104, [R1+0xdf0] ;  /* 0x000df00001687983 */ /* 0x000f220000300a00 */
[----:B------:R-:W-:-:S04]  /*35950*/  IMAD.WIDE R22, R251, 0x4, R64 ;  /* 0x00000004fb167825 */ /* 0x000fc800078e0240 */
[----:B------:R-:W-:-:S04]  /*35960*/  IMAD.WIDE R24, R251, 0x4, R60 ;  /* 0x00000004fb187825 */ /* 0x000fc800078e023c */
[C---:B------:R-:W-:Y:S02]  /*35970*/  IMAD.WIDE R30, R251.reuse, 0x4, R36 ;  /* 0x00000004fb1e7825 */ /* 0x040fe400078e0224 */
[----:B------:R-:W4:Y:S04]  /*35980*/  LDL.LU.64 R36, [R1+0xde8] ;  /* 0x000de80001247983 */ /* 0x000f280000300a00 */
[----:B------:R-:W4:Y:S04]  /*35990*/  LDL.LU.64 R84, [R1+0xde0] ;  /* 0x000de00001547983 */ /* 0x000f280000300a00 */
[----:B------:R-:W4:Y:S04]  /*359a0*/  LDL.LU.64 R40, [R1+0xdd8] ;  /* 0x000dd80001287983 */ /* 0x000f280000300a00 */
[----:B------:R-:W4:Y:S04]  /*359b0*/  LDL.LU.64 R80, [R1+0xdd0] ;  /* 0x000dd00001507983 */ /* 0x000f280000300a00 */
[----:B------:R-:W4:Y:S04]  /*359c0*/  LDL.LU.64 R44, [R1+0xdc0] ;  /* 0x000dc000012c7983 */ /* 0x000f280000300a00 */
[----:B------:R-:W4:Y:S01]  /*359d0*/  LDL.LU.64 R76, [R1+0xdb8] ;  /* 0x000db800014c7983 */ /* 0x000f220000300a00 */
[----:B------:R-:W-:-:S03]  /*359e0*/  IMAD.WIDE R26, R251, 0x4, R56 ;  /* 0x00000004fb1a7825 */ /* 0x000fc600078e0238 */
        /* <DEDUP_REMOVED lines=9> */
[----:B------:R-:W4:Y:S01]  /*35a80*/  LDL.LU.64 R132, [R1+0xd60] ;  /* 0x000d600001847983 */ /* 0x000f220000300a00 */
[----:B------:R-:W-:-:S03]  /*35a90*/  IMAD.WIDE R20, R251, 0x4, R68 ;  /* 0x00000004fb147825 */ /* 0x000fc600078e0244 */
[----:B------:R-:W4:Y:S01]  /*35aa0*/  LDL.LU.64 R68, [R1+0xd58] ;  /* 0x000d580001447983 */ /* 0x000f220000300a00 */
[----:B-1----:R-:W-:-:S03]  /*35ab0*/  IMAD.WIDE R2, R251, 0x4, R164 ;  /* 0x00000004fb027825 */ /* 0x002fc600078e02a4 */
[----:B------:R-:W4:Y:S01]  /*35ac0*/  LDL.LU.64 R184, [R1+0xd50] ;  /* 0x000d500001b87983 */ /* 0x000f220000300a00 */
[----:B------:R-:W-:-:S03]  /*35ad0*/  IMAD.WIDE R242, R251, 0x4, R160 ;  /* 0x00000004fbf27825 */ /* 0x000fc600078e02a0 */
[----:B------:R-:W4:Y:S01]  /*35ae0*/  LDL.LU.64 R164, [R1+0xd48] ;  /* 0x000d480001a47983 */ /* 0x000f220000300a00 */
[----:B--2---:R-:W-:-:S03]  /*35af0*/  IMAD.WIDE R10, R251, 0x4, R156 ;  /* 0x00000004fb0a7825 */ /* 0x004fc600078e029c */
[----:B------:R-:W2:Y:S01]  /*35b00*/  LDL.LU.64 R160, [R1+0xd40] ;  /* 0x000d400001a07983 */ /* 0x000ea20000300a00 */
[----:B---3--:R-:W-:-:S03]  /*35b10*/  IMAD.WIDE R4, R251, 0x4, R152 ;  /* 0x00000004fb047825 */ /* 0x008fc600078e0298 */
[----:B------:R-:W3:Y:S01]  /*35b20*/  LDL.LU.64 R156, [R1+0xd30] ;  /* 0x000d3000019c7983 */ /* 0x000ee20000300a00 */
[----:B------:R-:W-:-:S03]  /*35b30*/  IMAD.WIDE R232, R251, 0x4, R128 ;  /* 0x00000004fbe87825 */ /* 0x000fc600078e0280 */
        /* <DEDUP_REMOVED lines=11> */
[----:B------:R-:W2:Y:S01]  /*35bf0*/  LDL.LU.64 R96, [R1+0xcf0] ;  /* 0x000cf00001607983 */ /* 0x000ea20000300a00 */
[----:B------:R-:W-:-:S03]  /*35c00*/  IMAD.WIDE R16, R251, 0x4, R92 ;  /* 0x00000004fb107825 */ /* 0x000fc600078e025c */
[----:B------:R-:W2:Y:S01]  /*35c10*/  LDL.LU.64 R92, [R1+0xce8] ;  /* 0x000ce800015c7983 */ /* 0x000ea20000300a00 */
[----:B----4-:R-:W-:-:S03]  /*35c20*/  IMAD.WIDE R66, R251, 0x4, R132 ;  /* 0x00000004fb427825 */ /* 0x010fc600078e0284 */
[----:B------:R-:W4:Y:S01]  /*35c30*/  LDL.LU.64 R132, [R1+0xce0] ;  /* 0x000ce00001847983 */ /* 0x000f220000300a00 */
[----:B------:R-:W-:-:S04]  /*35c40*/  IMAD.WIDE R34, R251, 0x4, R104 ;  /* 0x00000004fb227825 */ /* 0x000fc800078e0268 */
[----:B------:R-:W-:-:S04]  /*35c50*/  IMAD.WIDE R38, R251, 0x4, R84 ;  /* 0x00000004fb267825 */ /* 0x000fc800078e0254 */
[----:B------:R-:W-:-:S04]  /*35c60*/  IMAD.WIDE R42, R251, 0x4, R80 ;  /* 0x00000004fb2a7825 */ /* 0x000fc800078e0250 */
[----:B------:R-:W-:-:S04]  /*35c70*/  IMAD.WIDE R46, R251, 0x4, R76 ;  /* 0x00000004fb2e7825 */ /* 0x000fc800078e024c */
[----:B---3--:R-:W-:-:S04]  /*35c80*/  IMAD.WIDE R76, R251, 0x4, R156 ;  /* 0x00000004fb4c7825 */ /* 0x008fc800078e029c */
[----:B--2---:R-:W-:-:S04]  /*35c90*/  IMAD.WIDE R86, R251, 0x4, R100 ;  /* 0x00000004fb567825 */ /* 0x004fc800078e0264 */
[C---:B------:R-:W-:Y:S02]  /*35ca0*/  IMAD.WIDE R90, R251.reuse, 0x4, R96 ;  /* 0x00000004fb5a7825 */ /* 0x040fe400078e0260 */
[----:B------:R-:W2:Y:S04]  /*35cb0*/  LDL.LU.64 R96, [R1+0xcd8] ;  /* 0x000cd80001607983 */ /* 0x000ea80000300a00 */
[----:B------:R-:W3:Y:S04]  /*35cc0*/  LDL.LU.64 R212, [R1+0xcd0] ;  /* 0x000cd00001d47983 */ /* 0x000ee80000300a00 */
[----:B------:R-:W2:Y:S04]  /*35cd0*/  LDL.LU.64 R100, [R1+0xcc8] ;  /* 0x000cc80001647983 */ /* 0x000ea80000300a00 */
[----:B------:R-:W2:Y:S04]  /*35ce0*/  LDL.LU.64 R208, [R1+0xcc0] ;  /* 0x000cc00001d07983 */ /* 0x000ea80000300a00 */
[----:B------:R-:W2:Y:S04]  /*35cf0*/  LDL.LU.64 R104, [R1+0xcb8] ;  /* 0x000cb80001687983 */ /* 0x000ea80000300a00 */
[----:B------:R-:W2:Y:S04]  /*35d00*/  LDL.LU.64 R204, [R1+0xcb0] ;  /* 0x000cb00001cc7983 */ /* 0x000ea80000300a00 */
[----:B------:R-:W2:Y:S04]  /*35d10*/  LDL.LU.64 R108, [R1+0xca8] ;  /* 0x000ca800016c7983 */ /* 0x000ea80000300a00 */
[----:B------:R-:W2:Y:S01]  /*35d20*/  LDL.LU.64 R200, [R1+0xca0] ;  /* 0x000ca00001c87983 */ /* 0x000ea20000300a00 */
[----:B------:R-:W-:-:S03]  /*35d30*/  IMAD.WIDE R84, R251, 0x4, R120 ;  /* 0x00000004fb547825 */ /* 0x000fc600078e0278 */
[----:B------:R-:W2:Y:S04]  /*35d40*/  LDL.LU.64 R112, [R1+0xc98] ;  /* 0x000c980001707983 */ /* 0x000ea80000300a00 */
[----:B------:R-:W2:Y:S01]  /*35d50*/  LDL.LU.64 R180, [R1+0xc90] ;  /* 0x000c900001b47983 */ /* 0x000ea20000300a00 */
[----:B------:R-:W-:-:S03]  /*35d60*/  IMAD.WIDE R82, R251, 0x4, R124 ;  /* 0x00000004fb527825 */ /* 0x000fc600078e027c */
[----:B------:R-:W2:Y:S04]  /*35d70*/  LDL.LU.64 R116, [R1+0xc88] ;  /* 0x000c880001747983 */ /* 0x000ea80000300a00 */
[----:B------:R-:W2:Y:S01]  /*35d80*/  LDL.LU.64 R176, [R1+0xc80] ;  /* 0x000c800001b07983 */ /* 0x000ea20000300a00 */
[----:B------:R-:W-:-:S03]  /*35d90*/  IMAD.WIDE R80, R251, 0x4, R128 ;  /* 0x00000004fb507825 */ /* 0x000fc600078e0280 */
[----:B------:R-:W2:Y:S04]  /*35da0*/  LDL.LU.64 R120, [R1+0xc78] ;  /* 0x000c780001787983 */ /* 0x000ea80000300a00 */
[----:B------:R-:W2:Y:S04]  /*35db0*/  LDL.LU.64 R172, [R1+0xc70] ;  /* 0x000c700001ac7983 */ /* 0x000ea80000300a00 */
[----:B------:R-:W2:Y:S04]  /*35dc0*/  LDL.LU.64 R124, [R1+0xc68] ;  /* 0x000c6800017c7983 */ /* 0x000ea80000300a00 */
[----:B------:R-:W2:Y:S04]  /*35dd0*/  LDL.LU.64 R168, [R1+0xc60] ;  /* 0x000c600001a87983 */ /* 0x000ea80000300a00 */
[----:B------:R-:W2:Y:S04]  /*35de0*/  LDL.LU.64 R128, [R1+0xc58] ;  /* 0x000c580001807983 */ /* 0x000ea80000300a00 */
[----:B------:R-:W2:Y:S01]  /*35df0*/  LDL.LU.64 R156, [R1+0xc50] ;  /* 0x000c5000019c7983 */ /* 0x000ea20000300a00 */
        /* <DEDUP_REMOVED lines=8> */
[C---:B----4-:R-:W-:Y:S02]  /*35e80*/  IMAD.WIDE R94, R251.reuse, 0x4, R132 ;  /* 0x00000004fb5e7825 */ /* 0x050fe400078e0284 */
        /* <DEDUP_REMOVED lines=12> */
[----:B------:R-:W-:-:S05]  /*35f50*/  IMAD.WIDE R244, R251, 0x4, R244 ;  /* 0x00000004fbf47825 */ /* 0x000fca00078e02f4 */
[----:B------:R1:W-:Y:S01]  /*35f60*/  LDGSTS.E [R240+0x50000], desc[UR8][R244.64], P1 ;  /* 0x50000000f4f07fae */ /* 0x0003e20008921848 */
[----:B---3--:R-:W-:-:S03]  /*35f70*/  IMAD.WIDE R98, R251, 0x4, R212 ;  /* 0x00000004fb627825 */ /* 0x008fc600078e02d4 */
[----:B------:R-:W-:Y:S01]  /*35f80*/  LDGSTS.E [R240+0x50400], desc[UR8][R2.64], P1 ;  /* 0x5040000002f07fae */ /* 0x000fe20008921848 */
[----:B--2---:R-:W-:-:S04]  /*35f90*/  IMAD.WIDE R102, R251, 0x4, R208 ;  /* 0x00000004fb667825 */ /* 0x004fc800078e02d0 */
[----:B-1----:R-:W-:-:S04]  /*35fa0*/  IMAD.WIDE R244, R251, 0x4, R244 ;  /* 0x00000004fbf47825 */ /* 0x002fc800078e02f4 */
[----:B------:R-:W-:-:S04]  /*35fb0*/  IMAD.WIDE R106, R251, 0x4, R204 ;  /* 0x00000004fb6a7825 */ /* 0x000fc800078e02cc */
[----:B------:R-:W-:-:S04]  /*35fc0*/  IMAD.WIDE R114, R251, 0x4, R180 ;  /* 0x00000004fb727825 */ /* 0x000fc800078e02b4 */
[----:B------:R-:W-:-:S04]  /*35fd0*/  IMAD.WIDE R118, R251, 0x4, R176 ;  /* 0x00000004fb767825 */ /* 0x000fc800078e02b0 */
[----:B------:R-:W-:-:S04]  /*35fe0*/  IMAD.WIDE R122, R251, 0x4, R172 ;  /* 0x00000004fb7a7825 */ /* 0x000fc800078e02ac */
[----:B------:R-:W-:-:S04]  /*35ff0*/  IMAD.WIDE R126, R251, 0x4, R168 ;  /* 0x00000004fb7e7825 */ /* 0x000fc800078e02a8 */
[C---:B------:R-:W-:Y:S02]  /*36000*/  IMAD.WIDE R130, R251.reuse, 0x4, R156 ;  /* 0x00000004fb827825 */ /* 0x040fe400078e029c */
[----:B------:R-:W2:Y:S04]  /*36010*/  LDL.LU.64 R156, [R1+0xbe0] ;  /* 0x000be000019c7983 */ /* 0x000ea80000300a00 */
[----:B------:R-:W3:Y:S01]  /*36020*/  LDL.LU.64 R158, [R1+0xbd8] ;  /* 0x000bd800019e7983 */ /* 0x000ee20000300a00 */
[----:B------:R-:W-:-:S04]  /*36030*/  IMAD.WIDE R110, R251, 0x4, R200 ;  /* 0x00000004fb6e7825 */ /* 0x000fc800078e02c8 */
[----:B----4-:R-:W-:-:S04]  /*36040*/  IMAD.WIDE R134, R251, 0x4, R148 ;  /* 0x00000004fb867825 */ /* 0x010fc800078e0294 */
[----:B------:R-:W-:-:S04]  /*36050*/  IMAD.WIDE R138, R251, 0x4, R144 ;  /* 0x00000004fb8a7825 */ /* 0x000fc800078e0290 */
        /* <DEDUP_REMOVED lines=8> */
[----:B------:R-:W2:Y:S04]  /*360e0*/  LDL.LU.64 R170, [R1+0xba8] ;  /* 0x000ba80001aa7983 */ /* 0x000ea80000300a00 */
[----:B------:R-:W3:Y:S04]  /*360f0*/  LDL.LU.64 R172, [R1+0xba0] ;  /* 0x000ba00001ac7983 */ /* 0x000ee80000300a00 */
[----:B------:R-:W4:Y:S01]  /*36100*/  LDL.LU.64 R174, [R1+0xb98] ;  /* 0x000b980001ae7983 */ /* 0x000f220000300a00 */
[----:B------:R-:W-:-:S03]  /*36110*/  IMAD.WIDE R148, R251, 0x4, R184 ;  /* 0x00000004fb947825 */ /* 0x000fc600078e02b8 */
[----:B------:R-:W4:Y:S04]  /*36120*/  LDL.LU.64 R176, [R1+0xb90] ;  /* 0x000b900001b07983 */ /* 0x000f280000300a00 */
[----:B------:R-:W4:Y:S01]  /*36130*/  LDL.LU.64 R178, [R1+0xb88] ;  /* 0x000b880001b27983 */ /* 0x000f220000300a00 */
[----:B------:R-:W-:-:S03]  /*36140*/  IMAD.WIDE R146, R251, 0x4, R188 ;  /* 0x00000004fb927825 */ /* 0x000fc600078e02bc */
[----:B------:R-:W4:Y:S04]  /*36150*/  LDL.LU.64 R180, [R1+0xb80] ;  /* 0x000b800001b47983 */ /* 0x000f280000300a00 */
[----:B------:R-:W4:Y:S01]  /*36160*/  LDL.LU.64 R182, [R1+0xb78] ;  /* 0x000b780001b67983 */ /* 0x000f220000300a00 */
[----:B------:R-:W-:-:S03]  /*36170*/  IMAD.WIDE R144, R251, 0x4, R192 ;  /* 0x00000004fb907825 */ /* 0x000fc600078e02c0 */
[----:B------:R-:W4:Y:S04]  /*36180*/  LDL.LU.64 R184, [R1+0xb70] ;  /* 0x000b700001b87983 */ /* 0x000f280000300a00 */
        /* <DEDUP_REMOVED lines=17> */
[----:B------:R1:W-:Y:S04]  /*362a0*/  STL.64 [R1+0x840], R244 ;  /* 0x000840f401007387 */ /* 0x0003e80000100a00 */
[----:B-1----:R-:W4:Y:S01]  /*362b0*/  LDL.LU.64 R244, [R1+0x1048] ;  /* 0x0010480001f47983 */ /* 0x002f220000300a00 */
[----:B------:R-:W-:-:S04]  /*362c0*/  IMAD.WIDE R234, R251, 0x4, R234 ;  /* 0x00000004fbea7825 */ /* 0x000fc800078e02ea */
[C---:B------:R-:W-:Y:S01]  /*362d0*/  IMAD.WIDE R218, R251.reuse, 0x4, R218 ;  /* 0x00000004fbda7825 */ /* 0x040fe200078e02da */
        /* <DEDUP_REMOVED lines=11> */
[----:B--2---:R-:W-:-:S05]  /*36390*/  IMAD.WIDE R170, R251, 0x4, R170 ;  /* 0x00000004fbaa7825 */ /* 0x004fca00078e02aa */
[----:B------:R-:W-:Y:S01]  /*363a0*/  LDGSTS.E [R240+0x53400], desc[UR8][R170.64], P1 ;  /* 0x53400000aaf07fae */ /* 0x000fe20008921848 */
[----:B---3--:R-:W-:-:S05]  /*363b0*/  IMAD.WIDE R186, R251, 0x4, R186 ;  /* 0x00000004fbba7825 */ /* 0x008fca00078e02ba */
[----:B------:R-:W-:Y:S01]  /*363c0*/  LDGSTS.E [R240+0x53800], desc[UR8][R186.64], P1 ;  /* 0x53800000baf07fae */ /* 0x000fe20008921848 */
[----:B----4-:R-:W-:-:S05]  /*363d0*/  IMAD.WIDE R202, R251, 0x4, R202 ;  /* 0x00000004fbca7825 */ /* 0x010fca00078e02ca */
[----:B------:R-:W-:Y:S04]  /*363e0*/  LDGSTS.E [R240+0x53c00], desc[UR8][R202.64], P1 ;  /* 0x53c00000caf07fae */ /* 0x000fe80008921848 */
[----:B------:R1:W-:Y:S01]  /*363f0*/  LDGSTS.E [R244+0x50080], desc[UR8][R246.64], P1 ;  /* 0x50080000f6f47fae */ /* 0x0003e20008921848 */
[----:B------:R-:W-:-:S03]  /*36400*/  IMAD.WIDE R28, R251, 0x4, R28 ;  /* 0x00000004fb1c7825 */ /* 0x000fc600078e021c */
[----:B------:R-:W-:Y:S01]  /*36410*/  LDGSTS.E [R244+0x50480], desc[UR8][R242.64], P1 ;  /* 0x50480000f2f47fae */ /* 0x000fe20008921848 */
[----:B------:R-:W-:-:S03]  /*36420*/  IMAD.WIDE R44, R251, 0x4, R44 ;  /* 0x00000004fb2c7825 */ /* 0x000fc600078e022c */
[----:B------:R-:W-:Y:S01]  /*36430*/  LDGSTS.E [R244+0x50880], desc[UR8][R232.64], P1 ;  /* 0x50880000e8f47fae */ /* 0x000fe20008921848 */
[----:B-1----:R-:W-:-:S03]  /*36440*/  IMAD.WIDE R246, R251, 0x4, R246 ;  /* 0x00000004fbf67825 */ /* 0x002fc600078e02f6 */
[----:B------:R-:W-:Y:S04]  /*36450*/  LDGSTS.E [R244+0x50c80], desc[UR8][R12.64], P1 ;  /* 0x50c800000cf47fae */ /* 0x000fe80008921848 */
[----:B------:R1:W-:Y:S01]  /*36460*/  STL.64 [R1+0x850], R246 ;  /* 0x000850f601007387 */ /* 0x0003e20000100a00 */
[----:B------:R-:W-:-:S03]  /*36470*/  IMAD.WIDE R60, R251, 0x4, R60 ;  /* 0x00000004fb3c7825 */ /* 0x000fc600078e023c */
[----:B------:R-:W-:Y:S01]  /*36480*/  LDGSTS.E [R244+0x51080], desc[UR8][R28.64], P1 ;  /* 0x510800001cf47fae */ /* 0x000fe20008921848 */
[----:B------:R-:W-:-:S03]  /*36490*/  IMAD.WIDE R92, R251, 0x4, R92 ;  /* 0x00000004fb5c7825 */ /* 0x000fc600078e025c */
[----:B------:R-:W-:Y:S04]  /*364a0*/  LDGSTS.E [R244+0x51480], desc[UR8][R44.64], P1 ;  /* 0x514800002cf47fae */ /* 0x000fe80008921848 */
[----:B-1----:R-:W2:Y:S01]  /*364b0*/  LDL.LU.64 R246, [R1+0x1040] ;  /* 0x0010400001f67983 */ /* 0x002ea20000300a00 */
[----:B------:R-:W-:-:S03]  /*364c0*/  IMAD.WIDE R108, R251, 0x4, R108 ;  /* 0x00000004fb6c7825 */ /* 0x000fc600078e026c */
[----:B------:R-:W-:Y:S01]  /*364d0*/  LDGSTS.E [R244+0x51880], desc[UR8][R60.64], P1 ;  /* 0x518800003cf47fae */ /* 0x000fe20008921848 */
        /* <DEDUP_REMOVED lines=13> */
[----:B------:R-:W-:Y:S04]  /*365b0*/  LDGSTS.E [R244+0x53480], desc[UR8][R172.64], P1 ;  /* 0x53480000acf47fae */ /* 0x000fe80008921848 */
[----:B------:R-:W-:Y:S04]  /*365c0*/  LDGSTS.E [R244+0x53880], desc[UR8][R188.64], P1 ;  /* 0x53880000bcf47fae */ /* 0x000fe80008921848 */
[----:B------:R-:W-:Y:S01]  /*365d0*/  LDGSTS.E [R244+0x53c80], desc[UR8][R204.64], P1 ;  /* 0x53c80000ccf47fae */ /* 0x000fe20008921848 */
[----:B------:R-:W-:-:S04]  /*365e0*/  IMAD.WIDE R158, R251, 0x4, R158 ;  /* 0x00000004fb9e7825 */ /* 0x000fc800078e029e */
[----:B------:R-:W-:-:S04]  /*365f0*/  IMAD.WIDE R174, R251, 0x4, R174 ;  /* 0x00000004fbae7825 */ /* 0x000fc800078e02ae */
[----:B------:R-:W-:-:S04]  /*36600*/  IMAD.WIDE R190, R251, 0x4, R190 ;  /* 0x00000004fbbe7825 */ /* 0x000fc800078e02be */
[C---:B------:R-:W-:Y:S01]  /*36610*/  IMAD.WIDE R206, R251.reuse, 0x4, R206 ;  /* 0x00000004fbce7825 */ /* 0x040fe200078e02ce */
[----:B--2---:R1:W-:Y:S04]  /*36620*/  LDGSTS.E [R245+0x50100], desc[UR8][R246.64], P1 ;  /* 0x50100000f6f57fae */ /* 0x0043e80008921848 */
[----:B------:R-:W-:Y:S04]  /*36630*/  LDGSTS.E [R245+0x50500], desc[UR8][R10.64], P1 ;  /* 0x505000000af57fae */ /* 0x000fe80008921848 */
[----:B------:R-:W-:Y:S04]  /*36640*/  LDGSTS.E [R245+0x50900], desc[UR8][R230.64], P1 ;  /* 0x50900000e6f57fae */ /* 0x000fe80008921848 */
[----:B------:R-:W-:Y:S04]  /*36650*/  LDGSTS.E [R245+0x50d00], desc[UR8][R14.64], P1 ;  /* 0x50d000000ef57fae */ /* 0x000fe80008921848 */
[----:B------:R-:W-:Y:S01]  /*36660*/  LDGSTS.E [R245+0x51100], desc[UR8][R30.64], P1 ;  /* 0x511000001ef57fae */ /* 0x000fe20008921848 */
[----:B-1----:R-:W-:-:S03]  /*36670*/  IMAD.WIDE R246, R251, 0x4, R246 ;  /* 0x00000004fbf67825 */ /* 0x002fc600078e02f6 */
        /* <DEDUP_REMOVED lines=8> */
[----:B------:R1:W-:Y:S04]  /*36700*/  STL.64 [R1+0x858], R246 ;  /* 0x000858f601007387 */ /* 0x0003e80000100a00 */
[----:B------:R-:W-:Y:S04]  /*36710*/  LDGSTS.E [R245+0x53500], desc[UR8][R174.64], P1 ;  /* 0x53500000aef57fae */ /* 0x000fe80008921848 */
[----:B------:R-:W-:Y:S04]  /*36720*/  LDGSTS.E [R245+0x53900], desc[UR8][R190.64], P1 ;  /* 0x53900000bef57fae */ /* 0x000fe80008921848 */
[----:B-1----:R-:W2:Y:S04]  /*36730*/  LDL.LU.64 R246, [R1+0x1038] ;  /* 0x0010380001f67983 */ /* 0x002ea80000300a00 */
[----:B------:R-:W-:Y:S04]  /*36740*/  LDGSTS.E [R245+0x53d00], desc[UR8][R206.64], P1 ;  /* 0x53d00000cef57fae */ /* 0x000fe80008921848 */
        /* <DEDUP_REMOVED lines=30> */
[----:B------:R1:W-:Y:S04]  /*36930*/  LDGSTS.E [R247+0x50200], desc[UR8][R248.64], P1 ;  /* 0x50200000f8f77fae */ /* 0x0003e80008921848 */
[----:B------:R2:W-:Y:S01]  /*36940*/  STL.64 [R1+0x868], R244 ;  /* 0x000868f401007387 */ /* 0x0005e20000100a00 */
[----:B-1----:R-:W-:-:S03]  /*36950*/  IMAD.WIDE R248, R251, 0x4, R248 ;  /* 0x00000004fbf87825 */ /* 0x002fc600078e02f8 */
[----:B--2---:R-:W2:Y:S04]  /*36960*/  LDL.LU.64 R244, [R1+0x40] ;  /* 0x0000400001f47983 */ /* 0x004ea80000300a00 */
[----:B------:R1:W-:Y:S04]  /*36970*/  STL.64 [R1+0x870], R248 ;  /* 0x000870f801007387 */ /* 0x0003e80000100a00 */
[----:B-1----:R-:W2:Y:S01]  /*36980*/  LDL.LU.64 R248, [R1+0x1030] ;  /* 0x0010300001f87983 */ /* 0x002ea20000300a00 */
[----:B------:R-:W-:-:S04]  /*36990*/  IMAD.WIDE R8, R251, 0x4, R8 ;  /* 0x00000004fb087825 */ /* 0x000fc800078e0208 */
[C---:B------:R-:W-:Y:S01]  /*369a0*/  IMAD.WIDE R226, R251.reuse, 0x4, R226 ;  /* 0x00000004fbe27825 */ /* 0x040fe200078e02e2 */
[----:B------:R-:W-:Y:S04]  /*369b0*/  LDGSTS.E [R247+0x50600], desc[UR8][R8.64], P1 ;  /* 0x5060000008f77fae */ /* 0x000fe80008921848 */
[----:B------:R-:W-:Y:S04]  /*369c0*/  LDGSTS.E [R247+0x50a00], desc[UR8][R226.64], P1 ;  /* 0x50a00000e2f77fae */ /* 0x000fe80008921848 */
        /* <DEDUP_REMOVED lines=18> */
[----:B-1----:R-:W3:Y:S04]  /*36af0*/  LDL.LU.64 R246, [R1+0x38] ;  /* 0x0000380001f67983 */ /* 0x002ee80000300a00 */
[----:B--2---:R1:W-:Y:S02]  /*36b00*/  LDGSTS.E [R248+0x50280], desc[UR8][R244.64], P1 ;  /* 0x50280000f4f87fae */ /* 0x0043e40008921848 */
[----:B-1----:R-:W-:-:S05]  /*36b10*/  IMAD.WIDE R244, R251, 0x4, R244 ;  /* 0x00000004fbf47825 */ /* 0x002fca00078e02f4 */
[----:B------:R1:W-:Y:S04]  /*36b20*/  STL.64 [R1+0x878], R244 ;  /* 0x000878f401007387 */ /* 0x0003e80000100a00 */
[----:B-1----:R-:W2:Y:S01]  /*36b30*/  LDL.LU.64 R244, [R1+0x30] ;  /* 0x0000300001f47983 */ /* 0x002ea20000300a00 */
[----:B------:R-:W-:-:S04]  /*36b40*/  IMAD.WIDE R6, R251, 0x4, R6 ;  /* 0x00000004fb067825 */ /* 0x000fc800078e0206 */
[C---:B------:R-:W-:Y:S01]  /*36b50*/  IMAD.WIDE R36, R251.reuse, 0x4, R36 ;  /* 0x00000004fb247825 */ /* 0x040fe200078e0224 */
[----:B------:R-:W-:Y:S03]  /*36b60*/  LDGSTS.E [R248+0x50680], desc[UR8][R6.64], P1 ;  /* 0x5068000006f87fae */ /* 0x000fe60008921848 */
        /* <DEDUP_REMOVED lines=21> */
[----:B------:R-:W-:Y:S04]  /*36cc0*/  LDGSTS.E [R248+0x53280], desc[UR8][R164.64], P1 ;  /* 0x53280000a4f87fae */ /* 0x000fe80008921848 */
[----:B------:R-:W-:Y:S04]  /*36cd0*/  LDGSTS.E [R248+0x53680], desc[UR8][R180.64], P1 ;  /* 0x53680000b4f87fae */ /* 0x000fe80008921848 */
[----:B------:R-:W-:Y:S04]  /*36ce0*/  LDGSTS.E [R248+0x53a80], desc[UR8][R196.64], P1 ;  /* 0x53a80000c4f87fae */ /* 0x000fe80008921848 */
[----:B------:R-:W-:Y:S04]  /*36cf0*/  LDGSTS.E [R248+0x53e80], desc[UR8][R212.64], P1 ;  /* 0x53e80000d4f87fae */ /* 0x000fe80008921848 */
[----:B---3--:R1:W-:Y:S04]  /*36d00*/  LDGSTS.E [R249+0x50300], desc[UR8][R246.64], P1 ;  /* 0x50300000f6f97fae */ /* 0x0083e80008921848 */
[----:B------:R-:W-:Y:S04]  /*36d10*/  LDGSTS.E [R249+0x50700], desc[UR8][R238.64], P1 ;  /* 0x50700000eef97fae */ /* 0x000fe80008921848 */
[----:B------:R-:W-:Y:S04]  /*36d20*/  LDGSTS.E [R249+0x50b00], desc[UR8][R222.64], P1 ;  /* 0x50b00000def97fae */ /* 0x000fe80008921848 */
[----:B------:R-:W-:Y:S01]  /*36d30*/  LDGSTS.E [R249+0x50f00], desc[UR8][R22.64], P1 ;  /* 0x50f0000016f97fae */ /* 0x000fe20008921848 */
[----:B------:R-:W-:-:S03]  /*36d40*/  IMAD.WIDE R166, R251, 0x4, R166 ;  /* 0x00000004fba67825 */ /* 0x000fc600078e02a6 */
[----:B------:R-:W-:Y:S01]  /*36d50*/  LDGSTS.E [R249+0x51300], desc[UR8][R38.64], P1 ;  /* 0x5130000026f97fae */ /* 0x000fe20008921848 */
[----:B------:R-:W-:-:S03]  /*36d60*/  IMAD.WIDE R182, R251, 0x4, R182 ;  /* 0x00000004fbb67825 */ /* 0x000fc600078e02b6 */
[----:B------:R-:W-:Y:S01]  /*36d70*/  LDGSTS.E [R249+0x51700], desc[UR8][R54.64], P1 ;  /* 0x5170000036f97fae */ /* 0x000fe20008921848 */
[----:B-1----:R-:W-:-:S03]  /*36d80*/  IMAD.WIDE R246, R251, 0x4, R246 ;  /* 0x00000004fbf67825 */ /* 0x002fc600078e02f6 */
        /* <DEDUP_REMOVED lines=9> */
[----:B------:R-:W-:Y:S04]  /*36e20*/  STL.64 [R1+0x888], R246 ;  /* 0x000888f601007387 */ /* 0x000fe80000100a00 */
[----:B------:R-:W-:Y:S04]  /*36e30*/  LDGSTS.E [R249+0x53700], desc[UR8][R182.64], P1 ;  /* 0x53700000b6f97fae */ /* 0x000fe80008921848 */
[----:B------:R-:W-:Y:S04]  /*36e40*/  LDGSTS.E [R249+0x53b00], desc[UR8][R198.64], P1 ;  /* 0x53b00000c6f97fae */ /* 0x000fe80008921848 */
[----:B------:R1:W-:Y:S04]  /*36e50*/  LDGSTS.E [R249+0x53f00], desc[UR8][R214.64], P1 ;  /* 0x53f00000d6f97fae */ /* 0x0003e80008921848 */
[----:B------:R1:W-:Y:S01]  /*36e60*/  STL.64 [R1+0xfc0], R248 ;  /* 0x000fc0f801007387 */ /* 0x0003e20000100a00 */
[----:B------:R-:W-:-:S04]  /*36e70*/  IMAD.WIDE R232, R251, 0x4, R232 ;  /* 0x00000004fbe87825 */ /* 0x000fc800078e02e8 */
[----:B------:R-:W-:-:S04]  /*36e80*/  IMAD.WIDE R226, R251, 0x4, R226 ;  /* 0x00000004fbe27825 */ /* 0x000fc800078e02e2 */
[----:B------:R-:W-:-:S04]  /*36e90*/  IMAD.WIDE R12, R251, 0x4, R12 ;  /* 0x00000004fb0c7825 */ /* 0x000fc800078e020c */
[----:B-1----:R-:W-:-:S04]  /*36ea0*/  IMAD.WIDE R248, R251, 0x4, R34 ;  /* 0x00000004fbf87825 */ /* 0x002fc800078e0222 */
[C---:B--2---:R-:W-:Y:S01]  /*36eb0*/  IMAD.WIDE R246, R251.reuse, 0x4, R244 ;  /* 0x00000004fbf67825 */ /* 0x044fe200078e02f4 */
[----:B------:R1:W-:Y:S04]  /*36ec0*/  LDGSTS.E [R0+0x50380], desc[UR8][R244.64], P1 ;  /* 0x50380000f4007fae */ /* 0x0003e80008921848 */
[----:B------:R-:W-:Y:S01]  /*36ed0*/  LDGSTS.E [R0+0x50780], desc[UR8][R236.64], P1 ;  /* 0x50780000ec007fae */ /* 0x000fe20008921848 */
[----:B------:R-:W-:-:S03]  /*36ee0*/  IMAD.WIDE R40, R251, 0x4, R40 ;  /* 0x00000004fb287825 */ /* 0x000fc600078e0228 */
[----:B------:R-:W-:Y:S01]  /*36ef0*/  LDGSTS.E [R0+0x50b80], desc[UR8][R220.64], P1 ;  /* 0x50b80000dc007fae */ /* 0x000fe20008921848 */
[----:B-1----:R-:W-:-:S03]  /*36f00*/  IMAD.WIDE R244, R251, 0x4, R2 ;  /* 0x00000004fbf47825 */ /* 0x002fc600078e0202 */
[----:B------:R-:W-:Y:S04]  /*36f10*/  LDGSTS.E [R0+0x50f80], desc[UR8][R24.64], P1 ;  /* 0x50f8000018007fae */ /* 0x000fe80008921848 */
[----:B------:R-:W2:Y:S04]  /*36f20*/  LDL.LU.64 R2, [R1+0x1028] ;  /* 0x0010280001027983 */ /* 0x000ea80000300a00 */
[----:B------:R1:W-:Y:S01]  /*36f30*/  STL.64 [R1+0x890], R246 ;  /* 0x000890f601007387 */ /* 0x0003e20000100a00 */
[----:B------:R-:W-:-:S03]  /*36f40*/  IMAD.WIDE R56, R251, 0x4, R56 ;  /* 0x00000004fb387825 */ /* 0x000fc600078e0238 */
[----:B------:R3:W-:Y:S01]  /*36f50*/  LDGSTS.E [R0+0x51380], desc[UR8][R40.64], P1 ;  /* 0x5138000028007fae */ /* 0x0007e20008921848 */
[----:B------:R-:W-:-:S03]  /*36f60*/  IMAD.WIDE R48, R251, 0x4, R48 ;  /* 0x00000004fb307825 */ /* 0x000fc600078e0230 */
[----:B------:R4:W-:Y:S01]  /*36f70*/  LDGSTS.E [R0+0x51780], desc[UR8][R56.64], P1 ;  /* 0x5178000038007fae */ /* 0x0009e20008921848 */
[----:B-1----:R-:W-:-:S03]  /*36f80*/  IMAD.WIDE R246, R251, 0x4, R242 ;  /* 0x00000004fbf67825 */ /* 0x002fc600078e02f2 */
[----:B------:R-:W-:Y:S04]  /*36f90*/  LDGSTS.E [R0+0x51b80], desc[UR8][R72.64], P1 ;  /* 0x51b8000048007fae */ /* 0x000fe80008921848 */
[----:B------:R-:W2:Y:S04]  /*36fa0*/  LDL.LU.64 R242, [R1+0x1020] ;  /* 0x0010200001f27983 */ /* 0x000ea80000300a00 */
[----:B------:R1:W-:Y:S02]  /*36fb0*/  STL.64 [R1+0x898], R244 ;  /* 0x000898f401007387 */ /* 0x0003e40000100a00 */
[----:B-1----:R-:W-:-:S02]  /*36fc0*/  IMAD.WIDE R244, R251, 0x4, R10 ;  /* 0x00000004fbf47825 */ /* 0x002fc400078e020a */
[----:B------:R-:W2:Y:S04]  /*36fd0*/  LDL.LU.64 R10, [R1+0x1018] ;  /* 0x00101800010a7983 */ /* 0x000ea80000300a00 */
[----:B------:R1:W-:Y:S02]  /*36fe0*/  STL.64 [R1+0x8a8], R246 ;  /* 0x0008a8f601007387 */ /* 0x0003e40000100a00 */
[C---:B-1----:R-:W-:Y:S02]  /*36ff0*/  IMAD.WIDE R246, R251.reuse, 0x4, R4 ;  /* 0x00000004fbf67825 */ /* 0x042fe400078e0204 */
[----:B------:R-:W2:Y:S04]  /*37000*/  LDL.LU.64 R4, [R1+0x1010] ;  /* 0x0010100001047983 */ /* 0x000ea80000300a00 */
[----:B------:R1:W-:Y:S04]  /*37010*/  STL.64 [R1+0x8b0], R244 ;  /* 0x0008b0f401007387 */ /* 0x0003e80000100a00 */
[----:B------:R-:W-:Y:S01]  /*37020*/  STL.64 [R1+0x8b8], R246 ;  /* 0x0008b8f601007387 */ /* 0x000fe20000100a00 */
[----:B-1----:R-:W-:-:S04]  /*37030*/  IMAD.WIDE R244, R251, 0x4, R8 ;  /* 0x00000004fbf47825 */ /* 0x002fc800078e0208 */
[C---:B------:R-:W-:Y:S01]  /*37040*/  IMAD.WIDE R8, R251.reuse, 0x4, R6 ;  /* 0x00000004fb087825 */ /* 0x040fe200078e0206 */
[----:B------:R-:W-:Y:S03]  /*37050*/  STL.64 [R1+0x8c8], R244 ;  /* 0x0008c8f401007387 */ /* 0x000fe60000100a00 */
[C---:B------:R-:W-:Y:S01]  /*37060*/  IMAD.WIDE R6, R251.reuse, 0x4, R238 ;  /* 0x00000004fb067825 */ /* 0x040fe200078e02ee */
[----:B------:R1:W-:Y:S04]  /*37070*/  STL.64 [R1+0x8d0], R8 ;  /* 0x0008d00801007387 */ /* 0x0003e80000100a00 */
[----:B------:R3:W-:Y:S01]  /*37080*/  STL.64 [R1+0x8d8], R6 ;  /* 0x0008d80601007387 */ /* 0x0007e20000100a00 */
[----:B-1----:R-:W-:-:S04]  /*37090*/  IMAD.WIDE R8, R251, 0x4, R236 ;  /* 0x00000004fb087825 */ /* 0x002fc800078e02ec */
[C---:B---3--:R-:W-:Y:S01]  /*370a0*/  IMAD.WIDE R6, R251.reuse, 0x4, R234 ;  /* 0x00000004fb067825 */ /* 0x048fe200078e02ea */
[----:B------:R1:W-:Y:S04]  /*370b0*/  STL.64 [R1+0x8e8], R8 ;  /* 0x0008e80801007387 */ /* 0x0003e80000100a00 */
[----:B------:R3:W-:Y:S04]  /*370c0*/  STL.64 [R1+0x8f0], R6 ;  /* 0x0008f00601007387 */ /* 0x0007e80000100a00 */
[----:B------:R-:W-:Y:S01]  /*370d0*/  STL.64 [R1+0x8f8], R232 ;  /* 0x0008f8e801007387 */ /* 0x000fe20000100a00 */
[----:B-1----:R-:W-:-:S04]  /*370e0*/  IMAD.WIDE R8, R251, 0x4, R230 ;  /* 0x00000004fb087825 */ /* 0x002fc800078e02e6 */
[C---:B---3--:R-:W-:Y:S01]  /*370f0*/  IMAD.WIDE R6, R251.reuse, 0x4, R228 ;  /* 0x00000004fb067825 */ /* 0x048fe200078e02e4 */
[----:B------:R1:W-:Y:S01]  /*37100*/  STL.64 [R1+0x908], R8 ;  /* 0x0009080801007387 */ /* 0x0003e20000100a00 */
[----:B------:R-:W3:Y:S03]  /*37110*/  LDC R229, c[0x0][0x230] ;  /* 0x00008c00ffe57b82 */ /* 0x000ee60000000800 */
[----:B------:R4:W-:Y:S04]  /*37120*/  STL.64 [R1+0x910], R6 ;  /* 0x0009100601007387 */ /* 0x0009e80000100a00 */
[----:B------:R-:W-:Y:S01]  /*37130*/  STL.64 [R1+0x918], R226 ;  /* 0x000918e201007387 */ /* 0x000fe20000100a00 */
[C---:B------:R-:W-:Y:S01]  /*37140*/  IMAD.WIDE R246, R251.reuse, 0x4, R46 ;  /* 0x00000004fbf67825 */ /* 0x040fe200078e022e */
[----:B------:R-:W3:Y:S03]  /*37150*/  LDC R228, c[0x0][0x230] ;  /* 0x00008c00ffe47b82 */ /* 0x000ee60000000800 */
[----:B-1----:R-:W-:-:S04]  /*37160*/  IMAD.WIDE R8, R251, 0x4, R224 ;  /* 0x00000004fb087825 */ /* 0x002fc800078e02e0 */
[C---:B----4-:R-:W-:Y:S01]  /*37170*/  IMAD.WIDE R6, R251.reuse, 0x4, R222 ;  /* 0x00000004fb067825 */ /* 0x050fe200078e02de */
[----:B------:R1:W-:Y:S04]  /*37180*/  STL.64 [R1+0x928], R8 ;  /* 0x0009280801007387 */ /* 0x0003e80000100a00 */
[----:B------:R4:W-:Y:S01]  /*37190*/  STL.64 [R1+0x930], R6 ;  /* 0x0009300601007387 */ /* 0x0009e20000100a00 */
[----:B-1----:R-:W-:-:S04]  /*371a0*/  IMAD.WIDE R8, R251, 0x4, R220 ;  /* 0x00000004fb087825 */ /* 0x002fc800078e02dc */
[C---:B----4-:R-:W-:Y:S02]  /*371b0*/  IMAD.WIDE R6, R251.reuse, 0x4, R218 ;  /* 0x00000004fb067825 */ /* 0x050fe400078e02da */
[----:B------:R-:W4:Y:S04]  /*371c0*/  LDL.64 R218, [R1+0x340] ;  /* 0x0003400001da7983 */ /* 0x000f280000100a00 */
[----:B------:R1:W-:Y:S04]  /*371d0*/  STL.64 [R1+0x938], R8 ;  /* 0x0009380801007387 */ /* 0x0003e80000100a00 */
[----:B------:R3:W-:Y:S04]  /*371e0*/  STL.64 [R1+0x948], R6 ;  /* 0x0009480601007387 */ /* 0x0007e80000100a00 */
[----:B------:R3:W-:Y:S01]  /*371f0*/  STL.64 [R1+0x950], R12 ;  /* 0x0009500c01007387 */ /* 0x0007e20000100a00 */
[----:B-1----:R-:W-:-:S04]  /*37200*/  IMAD.WIDE R8, R251, 0x4, R14 ;  /* 0x00000004fb087825 */ /* 0x002fc800078e020e */
[C---:B---3--:R-:W-:Y:S01]  /*37210*/  IMAD.WIDE R6, R251.reuse, 0x4, R16 ;  /* 0x00000004fb067825 */ /* 0x048fe200078e0210 */
[----:B------:R1:W-:Y:S01]  /*37220*/  STL.64 [R1+0x958], R8 ;  /* 0x0009580801007387 */ /* 0x0003e20000100a00 */
[----:B------:R-:W3:Y:S02]  /*37230*/  LDC R17, c[0x0][0x230] ;  /* 0x00008c00ff117b82 */ /* 0x000ee40000000800 */
[C---:B------:R-:W-:Y:S01]  /*37240*/  IMAD.WIDE R12, R251.reuse, 0x4, R18 ;  /* 0x00000004fb0c7825 */ /* 0x040fe200078e0212 */
[----:B------:R1:W-:Y:S03]  /*37250*/  STL.64 [R1+0x968], R6 ;  /* 0x0009680601007387 */ /* 0x0003e60000100a00 */
[C---:B------:R-:W-:Y:S01]  /*37260*/  IMAD.WIDE R14, R251.reuse, 0x4, R26 ;  /* 0x00000004fb0e7825 */ /* 0x040fe200078e021a */
[----:B------:R1:W-:Y:S01]  /*37270*/  STL.64 [R1+0x970], R12 ;  /* 0x0009700c01007387 */ /* 0x0003e20000100a00 */
[----:B------:R-:W3:Y:S02]  /*37280*/  LDC R19, c[0x0][0x230] ;  /* 0x00008c00ff137b82 */ /* 0x000ee40000000800 */
[----:B-1----:R-:W-:-:S04]  /*37290*/  IMAD.WIDE R8, R251, 0x4, R20 ;  /* 0x00000004fb087825 */ /* 0x002fc800078e0214 */
[C---:B------:R-:W-:Y:S01]  /*372a0*/  IMAD.WIDE R6, R251.reuse, 0x4, R22 ;  /* 0x00000004fb067825 */ /* 0x040fe200078e0216 */
[----:B------:R1:W-:Y:S01]  /*372b0*/  STL.64 [R1+0x978], R8 ;  /* 0x0009780801007387 */ /* 0x0003e20000100a00 */
[----:B------:R-:W3:Y:S02]  /*372c0*/  LDC R18, c[0x0][0x230] ;  /* 0x00008c00ff127b82 */ /* 0x000ee40000000800 */
[C---:B------:R-:W-:Y:S01]  /*372d0*/  IMAD.WIDE R12, R251.reuse, 0x4, R28 ;  /* 0x00000004fb0c7825 */ /* 0x040fe200078e021c */
[----:B------:R1:W-:Y:S04]  /*372e0*/  STL.64 [R1+0x988], R6 ;  /* 0x0009880601007387 */ /* 0x0003e80000100a00 */
[----:B------:R-:W-:Y:S01]  /*372f0*/  STL.64 [R1+0x998], R14 ;  /* 0x0009980e01007387 */ /* 0x000fe20000100a00 */
[C---:B------:R-:W-:Y:S01]  /*37300*/  IMAD.WIDE R50, R251.reuse, 0x4, R50 ;  /* 0x00000004fb327825 */ /* 0x040fe200078e0232 */
[----:B------:R-:W3:Y:S03]  /*37310*/  LDC R20, c[0x0][0x230] ;  /* 0x00008c00ff147b82 */ /* 0x000ee60000000800 */
[----:B-1----:R-:W-:-:S04]  /*37320*/  IMAD.WIDE R8, R251, 0x4, R24 ;  /* 0x00000004fb087825 */ /* 0x002fc800078e0218 */
[C---:B------:R-:W-:Y:S01]  /*37330*/  IMAD.WIDE R6, R251.reuse, 0x4, R30 ;  /* 0x00000004fb067825 */ /* 0x040fe200078e021e */
[----:B------:R-:W-:Y:S01]  /*37340*/  STL.64 [R1+0x990], R8 ;  /* 0x0009900801007387 */ /* 0x000fe20000100a00 */
[----:B------:R-:W1:Y:S03]  /*37350*/  LDC R21, c[0x0][0x230] ;  /* 0x00008c00ff157b82 */ /* 0x000e660000000800 */
[----:B------:R-:W-:Y:S04]  /*37360*/  STL.64 [R1+0x9a8], R12 ;  /* 0x0009a80c01007387 */ /* 0x000fe80000100a00 */
[----:B------:R3:W-:Y:S01]  /*37370*/  STL.64 [R1+0xfb8], R8 ;  /* 0x000fb80801007387 */ /* 0x0007e20000100a00 */
[C---:B------:R-:W-:Y:S01]  /*37380*/  IMAD.WIDE R54, R251.reuse, 0x4, R54 ;  /* 0x00000004fb367825 */ /* 0x040fe200078e0236 */
[----:B------:R-:W1:Y:S02]  /*37390*/  LDC R22, c[0x0][0x230] ;  /* 0x00008c00ff167b82 */ /* 0x000e640000000800 */
[----:B------:R3:W-:Y:S02]  /*373a0*/  STL.64 [R1+0x9b0], R6 ;  /* 0x0009b00601007387 */ /* 0x0007e40000100a00 */
[----:B---3--:R-:W-:-:S04]  /*373b0*/  IMAD.WIDE R8, R251, 0x4, R32 ;  /* 0x00000004fb087825 */ /* 0x008fc800078e0220 */
[C---:B------:R-:W-:Y:S01]  /*373c0*/  IMAD.WIDE R6, R251.reuse, 0x4, R36 ;  /* 0x00000004fb067825 */ /* 0x040fe200078e0224 */
[----:B------:R3:W-:Y:S04]  /*373d0*/  STL.64 [R1+0x9b8], R8 ;  /* 0x0009b80801007387 */ /* 0x0007e80000100a00 */
[----:B------:R3:W-:Y:S04]  /*373e0*/  STL.64 [R1+0x9d0], R6 ;  /* 0x0009d00601007387 */ /* 0x0007e80000100a00 */
[----:B------:R-:W-:Y:S04]  /*373f0*/  STL.64 [R1+0x9c8], R248 ;  /* 0x0009c8f801007387 */ /* 0x000fe80000100a00 */
[----:B------:R3:W-:Y:S04]  /*37400*/  STL.64 [R1+0xfd0], R248 ;  /* 0x000fd0f801007387 */ /* 0x0007e80000100a00 */
[----:B------:R-:W2:Y:S04]  /*37410*/  LDL.64 R238, [R1+0x300] ;  /* 0x0003000001ee7983 */ /* 0x000ea80000100a00 */
[----:B------:R-:W4:Y:S01]  /*37420*/  LDL.64 R236, [R1+0x310] ;  /* 0x0003100001ec7983 */ /* 0x000f220000100a00 */
[----:B------:R-:W-:-:S04]  /*37430*/  IMAD.WIDE R12, R251, 0x4, R42 ;  /* 0x00000004fb0c7825 */ /* 0x000fc800078e022a */
[C---:B---3--:R-:W-:Y:S01]  /*37440*/  IMAD.WIDE R8, R251.reuse, 0x4, R38 ;  /* 0x00000004fb087825 */ /* 0x048fe200078e0226 */
[----:B------:R3:W-:Y:S03]  /*37450*/  STL.64 [R1+0x9f0], R12 ;  /* 0x0009f00c01007387 */ /* 0x0007e60000100a00 */
[C---:B------:R-:W-:Y:S01]  /*37460*/  IMAD.WIDE R6, R251.reuse, 0x4, R40 ;  /* 0x00000004fb067825 */ /* 0x040fe200078e0228 */
[----:B------:R-:W4:Y:S03]  /*37470*/  LDL.64 R232, [R1+0x320] ;  /* 0x0003200001e87983 */ /* 0x000f260000100a00 */
        /* <DEDUP_REMOVED lines=153> */
[----:B------:R-:W-:Y:S04]  /*37e10*/  STL.64 [R1+0xc48], R174 ;  /* 0x000c48ae01007387 */ /* 0x000fe80000100a00 */
[----:B------:R-:W0:Y:S01]  /*37e20*/  LDGDEPBAR ;  /* 0x00000000000079af */ /* 0x000e220000000000 */
[----:B------:R-:W-:-:S03]  /*37e30*/  IMAD.WIDE R188, R251, 0x4, R188 ;  /* 0x00000004fbbc7825 */ /* 0x000fc600078e02bc */
[----:B------:R-:W-:Y:S01]  /*37e40*/  STL.64 [R1+0xc50], R176 ;  /* 0x000c50b001007387 */ /* 0x000fe20000100a00 */
[C---:B------:R-:W-:Y:S01]  /*37e50*/  IMAD.WIDE R190, R251.reuse, 0x4, R190 ;  /* 0x00000004fbbe7825 */ /* 0x040fe200078e02be */
[----:B------:R-:W-:Y:S03]  /*37e60*/  BAR.SYNC.DEFER_BLOCKING 0x0 ;  /* 0x0000000000007b1d */ /* 0x000fe60000010000 */
[----:B------:R-:W-:-:S04]  /*37e70*/  IMAD.WIDE R192, R251, 0x4, R192 ;  /* 0x00000004fbc07825 */ /* 0x000fc800078e02c0 */
        /* <DEDUP_REMOVED lines=15> */
[----:B------:R-:W-:Y:S04]  /*37f70*/  STL.64 [R1+0xc90], R192 ;  /* 0x000c90c001007387 */ /* 0x000fe80000100a00 */
[----:B------:R-:W-:Y:S01]  /*37f80*/  STL.64 [R1+0xc98], R194 ;  /* 0x000c98c201007387 */ /* 0x000fe20000100a00 */
[----:B---3--:R-:W-:-:S03]  /*37f90*/  IMAD.WIDE R12, R251, 0x4, R216 ;  /* 0x00000004fb0c7825 */ /* 0x008fc600078e02d8 */
[----:B------:R-:W-:Y:S01]  /*37fa0*/  STL.64 [R1+0xca0], R196 ;  /* 0x000ca0c401007387 */ /* 0x000fe20000100a00 */
[----:B------:R-:W-:-:S03]  /*37fb0*/  IMAD.WIDE R210, R251, 0x4, R210 ;  /* 0x00000004fbd27825 */ /* 0x000fc600078e02d2 */
[----:B------:R-:W-:Y:S04]  /*37fc0*/  STL.64 [R1+0xca8], R198 ;  /* 0x000ca8c601007387 */ /* 0x000fe80000100a00 */
[----:B------:R-:W-:Y:S01]  /*37fd0*/  STL.64 [R1+0xcb8], R202 ;  /* 0x000cb8ca01007387 */ /* 0x000fe20000100a00 */
[----:B------:R-:W-:-:S03]  /*37fe0*/  IMAD.WIDE R212, R251, 0x4, R212 ;  /* 0x00000004fbd47825 */ /* 0x000fc600078e02d4 */
[----:B------:R-:W-:Y:S01]  /*37ff0*/  STL.64 [R1+0xcb0], R24 ;  /* 0x000cb01801007387 */ /* 0x000fe20000100a00 */
[----:B------:R-:W-:-:S03]  /*38000*/  IMAD.WIDE R214, R251, 0x4, R214 ;  /* 0x00000004fbd67825 */ /* 0x000fc600078e02d6 */
[----:B------:R-:W-:Y:S04]  /*38010*/  STL.64 [R1+0xcc0], R204 ;  /* 0x000cc0cc01007387 */ /* 0x000fe80000100a00 */
[----:B------:R-:W-:Y:S04]  /*38020*/  STL.64 [R1+0xcc8], R206 ;  /* 0x000cc8ce01007387 */ /* 0x000fe80000100a00 */
[----:B------:R-:W-:Y:S04]  /*38030*/  STL.64 [R1+0xcd0], R208 ;  /* 0x000cd0d001007387 */ /* 0x000fe80000100a00 */
[----:B------:R-:W3:Y:S04]  /*38040*/  LDL.64 R234, [R1+0x108] ;  /* 0x0001080001ea7983 */ /* 0x000ee80000100a00 */
[----:B------:R-:W3:Y:S04]  /*38050*/  LDL.64 R230, [R1+0x330] ;  /* 0x0003300001e67983 */ /* 0x000ee80000100a00 */
[----:B------:R1:W-:Y:S04]  /*38060*/  STL.64 [R1+0xcf0], R12 ;  /* 0x000cf00c01007387 */ /* 0x0003e80000100a00 */
[----:B------:R3:W-:Y:S04]  /*38070*/  STL.64 [R1+0xcd8], R210 ;  /* 0x000cd8d201007387 */ /* 0x0007e80000100a00 */
[----:B------:R-:W3:Y:S04]  /*38080*/  LDL.64 R220, [R1+0x128] ;  /* 0x0001280001dc7983 */ /* 0x000ee80000100a00 */
[----:B------:R3:W-:Y:S04]  /*38090*/  STL.64 [R1+0xce0], R212 ;  /* 0x000ce0d401007387 */ /* 0x0007e80000100a00 */
[----:B------:R3:W-:Y:S04]  /*380a0*/  STL.64 [R1+0xce8], R214 ;  /* 0x000ce8d601007387 */ /* 0x0007e80000100a00 */
[----:B------:R-:W3:Y:S04]  /*380b0*/  LDL.64 R216, [R1+0x118] ;  /* 0x0001180001d87983 */ /* 0x000ee80000100a00 */
[----:B------:R-:W-:Y:S01]  /*380c0*/  @!PT LDS RZ, [RZ] ;  /* 0x00000000fffff984 */ /* 0x000fe20000000800 */
[----:B------:R-:W-:Y:S01]  /*380d0*/  @!PT LDS RZ, [RZ] ;  /* 0x00000000fffff984 */ /* 0x000fe20000000800 */
[----:B------:R-:W-:Y:S01]  /*380e0*/  @!PT LDS RZ, [RZ] ;  /* 0x00000000fffff984 */ /* 0x000fe20000000800 */
[----:B--2---:R2:W-:Y:S04]  /*380f0*/  LDGSTS.E [R252+-0x40000], desc[UR8][R238.64], !P2 ;  /* 0xc0000000eefc7fae */ /* 0x0045e8000d121848 */
[----:B----4-:R-:W-:Y:S01]  /*38100*/  LDGSTS.E [R250+-0x3c000], desc[UR8][R236.64], !P2 ;  /* 0xc4000000ecfa7fae */ /* 0x010fe2000d121848 */
[----:B-1----:R-:W-:Y:S01]  /*38110*/  VIADD R12, R2, 0x100000 ;  /* 0x00100000020c7836 */ /* 0x002fe20000000000 */
[----:B------:R-:W-:-:S02]  /*38120*/  IADD3 R13, R229, -0x321, RZ ;  /* 0xfffffcdfe50d7810 */ /* 0x000fc40007ffe0ff */
[----:B------:R-:W1:Y:S01]  /*38130*/  LDC R229, c[0x0][0x230] ;  /* 0x00008c00ffe57b82 */ /* 0x000e620000000800 */
[----:B------:R-:W-:Y:S01]  /*38140*/  VIADD R14, R228, 0xfffffcfc ;  /* 0xfffffcfce40e7836 */ /* 0x000fe20000000000 */
[----:B------:R-:W-:Y:S04]  /*38150*/  LDGSTS.E [R12+-0x3fffc], desc[UR8][R232.64], !P3 ;  /* 0xc0004000e80c7fae */ /* 0x000fe8000d921848 */
[----:B------:R-:W4:Y:S02]  /*38160*/  LDL.64 R226, [R1+0x270] ;  /* 0x0002700001e27983 */ /* 0x000f240000100a00 */
[----:B--2---:R-:W2:Y:S02]  /*38170*/  LDC R239, c[0x0][0x230] ;  /* 0x00008c00ffef7b82 */ /* 0x004ea40000000800 */
[----:B------:R-:W4:Y:S04]  /*38180*/  LDL.64 R236, [R1+0x4d0] ;  /* 0x0004d00001ec7983 */ /* 0x000f280000100a00 */
[----:B------:R-:W4:Y:S01]  /*38190*/  LDL.64 R232, [R1+0x4f0] ;  /* 0x0004f00001e87983 */ /* 0x000f220000100a00 */
[----:B------:R-:W-:-:S02]  /*381a0*/  ISETP.GE.U32.AND P4, PT, R14, 0x7ffffc7d, PT ;  /* 0x7ffffc7d0e00780c */ /* 0x000fc40003f86070 */
[----:B------:R-:W-:Y:S01]  /*381b0*/  ISETP.GE.U32.AND P5, PT, R13, 0x7ffffc60, PT ;  /* 0x7ffffc600d00780c */ /* 0x000fe20003fa6070 */
[----:B------:R-:W4:Y:S04]  /*381c0*/  LDL.64 R222, [R1+0x510] ;  /* 0x0005100001de7983 */ /* 0x000f280000100a00 */
[----:B------:R-:W4:Y:S04]  /*381d0*/  LDL.64 R224, [R1+0x708] ;  /* 0x0007080001e07983 */ /* 0x000f280000100a00 */
[----:B------:R-:W4:Y:S01]  /*381e0*/  LDL.64 R46, [R1+0x678] ;  /* 0x00067800012e7983 */ /* 0x000f220000100a00 */
[----:B--2---:R-:W-:-:S03]  /*381f0*/  IADD3 R15, R239, -0x303, RZ ;  /* 0xfffffcfdef0f7810 */ /* 0x004fc60007ffe0ff */
[----:B------:R-:W2:Y:S01]  /*38200*/  LDL.64 R238, [R1+0x268] ;  /* 0x0002680001ee7983 */ /* 0x000ea20000100a00 */
[----:B------:R-:W-:Y:S01]  /*38210*/  ISETP.GE.U32.AND P2, PT, R15, 0x7ffffc7e, PT ;  /* 0x7ffffc7e0f00780c */ /* 0x000fe20003f46070 */
[C---:B------:R-:W-:Y:S01]  /*38220*/  VIADD R15, R2.reuse, 0x100000 ;  /* 0x00100000020f7836 */ /* 0x040fe20000000000 */
[C---:B------:R-:W-:Y:S01]  /*38230*/  IADD3 R13, R2.reuse, 0x100000, RZ ;  /* 0x00100000020d7810 */ /* 0x040fe20007ffe0ff */
[----:B------:R-:W-:Y:S01]  /*38240*/  VIADD R14, R2, 0x100000 ;  /* 0x00100000020e7836 */ /* 0x000fe20000000000 */
[----:B-1----:R-:W-:Y:S02]  /*38250*/  IADD3 R16, R229, -0x322, RZ ;  /* 0xfffffcdee5107810 */ /* 0x002fe40007ffe0ff */
[----:B------:R-:W2:Y:S04]  /*38260*/  LDL.64 R228, [R1+0x278] ;  /* 0x0002780001e47983 */ /* 0x000ea80000100a00 */
[----:B---3--:R-:W-:Y:S04]  /*38270*/  LDGSTS.E [R15+-0x3bffc], desc[UR8][R234.64], !P3 ;  /* 0xc4004000ea0f7fae */ /* 0x008fe8000d921848 */
[----:B------:R-:W-:Y:S04]  /*38280*/  LDGSTS.E [R14+-0x3fff8], desc[UR8][R230.64], !P2 ;  /* 0xc0008000e60e7fae */ /* 0x000fe8000d121848 */
[----:B------:R-:W3:Y:S04]  /*38290*/  LDL.64 R234, [R1+0x500] ;  /* 0x0005000001ea7983 */ /* 0x000ee80000100a00 */
[----:B------:R-:W3:Y:S04]  /*382a0*/  LDL.64 R230, [R1+0x280] ;  /* 0x0002800001e67983 */ /* 0x000ee80000100a00 */
[----:B------:R-:W-:Y:S04]  /*382b0*/  LDGSTS.E [R13+-0x3bff8], desc[UR8][R216.64], !P2 ;  /* 0xc4008000d80d7fae */ /* 0x000fe8000d121848 */
[----:B------:R-:W-:Y:S04]  /*382c0*/  LDGSTS.E [R12+-0x3fff4], desc[UR8][R218.64], !P4 ;  /* 0xc000c000da0c7fae */ /* 0x000fe8000e121848 */
[----:B------:R-:W-:Y:S04]  /*382d0*/  LDGSTS.E [R15+-0x3bff4], desc[UR8][R220.64], !P4 ;  /* 0xc400c000dc0f7fae */ /* 0x000fe8000e121848 */
[----:B----4-:R1:W-:Y:S04]  /*382e0*/  LDGSTS.E [R14+-0x38000], desc[UR8][R236.64], !P5 ;  /* 0xc8000000ec0e7fae */ /* 0x0103e8000e921848 */
[----:B------:R-:W4:Y:S01]  /*382f0*/  LDL.64 R236, [R1+0x6e8] ;  /* 0x0006e80001ec7983 */ /* 0x000f220000100a00 */
[----:B------:R-:W-:Y:S01]  /*38300*/  ISETP.GE.U32.AND P1, PT, R16, 0x7ffffc5f, PT ;  /* 0x7ffffc5f1000780c */ /* 0x000fe20003f26070 */
[----:B------:R-:W-:Y:S01]  /*38310*/  VIADD R16, R19, 0xfffffcdd ;  /* 0xfffffcdd13107836 */ /* 0x000fe20000000000 */
[----:B-1----:R-:W-:Y:S01]  /*38320*/  IADD3 R14, R17, -0x324, RZ ;  /* 0xfffffcdc110e7810 */ /* 0x002fe20007ffe0ff */
[----:B------:R-:W-:Y:S01]  /*38330*/  VIADD R15, R18, 0xfffffcbf ;  /* 0xfffffcbf120f7836 */ /* 0x000fe20000000000 */
[----:B------:R-:W1:Y:S01]  /*38340*/  LDC R19, c[0x0][0x230] ;  /* 0x00008c00ff137b82 */ /* 0x000e620000000800 */
[----:B--2---:R-:W-:Y:S01]  /*38350*/  LDGSTS.E [R13+-0x34000], desc[UR8][R238.64], !P5 ;  /* 0xcc000000ee0d7fae */ /* 0x004fe2000e921848 */
[----:B------:R-:W-:-:S06]  /*38360*/  ISETP.GE.U32.AND P2, PT, R16, 0x7ffffc5e, PT ;  /* 0x7ffffc5e1000780c */ /* 0x000fcc0003f46070 */
[----:B------:R-:W2:Y:S01]  /*38370*/  LDC R18, c[0x0][0x230] ;  /* 0x00008c00ff127b82 */ /* 0x000ea20000000800 */
[----:B------:R-:W-:Y:S07]  /*38380*/  LDGSTS.E [R12+-0x37ffc], desc[UR8][R232.64], !P1 ;  /* 0xc8004000e80c7fae */ /* 0x000fee000c921848 */
[----:B------:R-:W4:Y:S01]  /*38390*/  LDC R17, c[0x0][0x230] ;  /* 0x00008c00ff117b82 */ /* 0x000f220000000800 */
[----:B------:R-:W-:Y:S01]  /*383a0*/  ISETP.GE.U32.AND P3, PT, R14, 0x7ffffc5d, PT ;  /* 0x7ffffc5d0e00780c */ /* 0x000fe20003f66070 */
[----:B------:R-:W4:Y:S04]  /*383b0*/  LDL.64 R238, [R1+0x450] ;  /* 0x0004500001ee7983 */ /* 0x000f280000100a00 */
[----:B------:R-:W4:Y:S01]  /*383c0*/  LDL.64 R232, [R1+0x6f8] ;  /* 0x0006f80001e87983 */ /* 0x000f220000100a00 */
[----:B------:R-:W-:-:S02]  /*383d0*/  ISETP.GE.U32.AND P4, PT, R15, 0x7ffffc40, PT ;  /* 0x7ffffc400f00780c */ /* 0x000fc40003f86070 */
[----:B------:R-:W-:Y:S01]  /*383e0*/  IADD3 R14, R20, -0x342, RZ ;  /* 0xfffffcbe140e7810 */ /* 0x000fe20007ffe0ff */
[----:B------:R-:W-:Y:S01]  /*383f0*/  LDGSTS.E [R13+-0x33ffc], desc[UR8][R226.64], !P1 ;  /* 0xcc004000e20d7fae */ /* 0x000fe2000c921848 */
[C---:B------:R-:W-:Y:S01]  /*38400*/  VIADD R16, R2.reuse, 0x100000 ;  /* 0x0010000002107836 */ /* 0x040fe20000000000 */
[----:B------:R-:W-:Y:S01]  /*38410*/  IADD3 R15, R2, 0x100000, RZ ;  /* 0x00100000020f7810 */ /* 0x000fe20007ffe0ff */
[----:B------:R-:W4:Y:S01]  /*38420*/  LDC R20, c[0x0][0x230] ;  /* 0x00008c00ff147b82 */ /* 0x000f220000000800 */
[----:B------:R-:W-:Y:S01]  /*38430*/  ISETP.GE.U32.AND P1, PT, R14, 0x7ffffc3f, PT ;  /* 0x7ffffc3f0e00780c */ /* 0x000fe20003f26070 */
[----:B------:R-:W-:Y:S01]  /*38440*/  VIADD R14, R2, 0x100000 ;  /* 0x00100000020e7836 */ /* 0x000fe20000000000 */
[----:B------:R-:W4:Y:S04]  /*38450*/  LDL.64 R226, [R1+0x468] ;  /* 0x0004680001e27983 */ /* 0x000f280000100a00 */
[----:B---3--:R-:W-:Y:S04]  /*38460*/  LDGSTS.E [R12+-0x37ff8], desc[UR8][R234.64], !P2 ;  /* 0xc8008000ea0c7fae */ /* 0x008fe8000d121848 */
[----:B------:R-:W-:Y:S04]  /*38470*/  LDGSTS.E [R16+-0x33ff8], desc[UR8][R228.64], !P2 ;  /* 0xcc008000e4107fae */ /* 0x000fe8000d121848 */
[----:B------:R1:W-:Y:S04]  /*38480*/  LDGSTS.E [R15+-0x37ff4], desc[UR8][R222.64], !P3 ;  /* 0xc800c000de0f7fae */ /* 0x0003e8000d921848 */
[----:B------:R-:W3:Y:S04]  /*38490*/  LDL.64 R234, [R1+0x458] ;  /* 0x0004580001ea7983 */ /* 0x000ee80000100a00 */
[----:B------:R-:W3:Y:S04]  /*384a0*/  LDL.64 R228, [R1+0x718] ;  /* 0x0007180001e47983 */ /* 0x000ee80000100a00 */
[----:B------:R4:W-:Y:S01]  /*384b0*/  LDGSTS.E [R14+-0x33ff4], desc[UR8][R230.64], !P3 ;  /* 0xcc00c000e60e7fae */ /* 0x0009e2000d921848 */
[----:B-1----:R-:W-:-:S02]  /*384c0*/  IADD3 R15, R19, -0x343, RZ ;  /* 0xfffffcbd130f7810 */ /* 0x002fc40007ffe0ff */
[----:B--2---:R-:W-:Y:S01]  /*384d0*/  IADD3 R16, R18, -0x362, RZ ;  /* 0xfffffc9e12107810 */ /* 0x004fe20007ffe0ff */
[----:B------:R-:W1:Y:S01]  /*384e0*/  LDC R19, c[0x0][0x230] ;  /* 0x00008c00ff137b82 */ /* 0x000e620000000800 */
[----:B------:R-:W2:Y:S04]  /*384f0*/  LDL.64 R222, [R1+0x350] ;  /* 0x0003500001de7983 */ /* 0x000ea80000100a00 */
[----:B------:R-:W2:Y:S04]  /*38500*/  LDL.64 R230, [R1+0x478] ;  /* 0x0004780001e67983 */ /* 0x000ea80000100a00 */
[----:B----4-:R4:W-:Y:S01]  /*38510*/  LDGSTS.E [R13+-0x30000], desc[UR8][R236.64], !P4 ;  /* 0xd0000000ec0d7fae */ /* 0x0109e2000e121848 */
[----:B------:R-:W-:Y:S01]  /*38520*/  VIADD R14, R21, 0xfffffcbc ;  /* 0xfffffcbc150e7836 */ /* 0x000fe20000000000 */
[----:B------:R-:W-:Y:S01]  /*38530*/  ISETP.GE.U32.AND P2, PT, R15, 0x7ffffc3e, PT ;  /* 0x7ffffc3e0f00780c */ /* 0x000fe20003f46070 */
[----:B------:R-:W1:Y:S08]  /*38540*/  LDC R21, c[0x0][0x230] ;  /* 0x00008c00ff157b82 */ /* 0x000e700000000800 */
[----:B------:R-:W1:Y:S01]  /*38550*/  LDC R18, c[0x0][0x230] ;  /* 0x00008c00ff127b82 */ /* 0x000e620000000800 */
[----:B------:R-:W2:Y:S01]  /*38560*/  LDL.64 R236, [R1+0x9a0] ;  /* 0x0009a00001ec7983 */ /* 0x000ea20000100a00 */
[----:B----4-:R-:W-:-:S03]  /*38570*/  IADD3 R13, R22, -0x361, RZ ;  /* 0xfffffc9f160d7810 */ /* 0x010fc60007ffe0ff */
[----:B------:R-:W-:Y:S01]  /*38580*/  LDGSTS.E [R12+-0x2c000], desc[UR8][R238.64], !P4 ;  /* 0xd4000000ee0c7fae */ /* 0x000fe2000e121848 */
[----:B------:R-:W-:Y:S01]  /*38590*/  ISETP.GE.U32.AND P3, PT, R14, 0x7ffffc3d, PT ;  /* 0x7ffffc3d0e00780c */ /* 0x000fe20003f66070 */
[C---:B------:R-:W-:Y:S01]  /*385a0*/  VIADD R15, R2.reuse, 0x100000 ;  /* 0x00100000020f7836 */ /* 0x040fe20000000000 */
[----:B------:R-:W4:Y:S01]  /*385b0*/  LDC R22, c[0x0][0x230] ;  /* 0x00008c00ff167b82 */ /* 0x000f220000000800 */
[----:B------:R-:W-:Y:S04]  /*385c0*/  LDGSTS.E [R12+-0x2fffc], desc[UR8][R232.64], !P1 ;  /* 0xd0004000e80c7fae */ /* 0x000fe8000c921848 */
[----:B------:R-:W4:Y:S04]  /*385d0*/  LDL.64 R238, [R1+0x650] ;  /* 0x0006500001ee7983 */ /* 0x000f280000100a00 */
[----:B------:R-:W4:Y:S01]  /*385e0*/  LDL.64 R232, [R1+0x9c0] ;  /* 0x0009c00001e87983 */ /* 0x000f220000100a00 */
[----:B------:R-:W-:Y:S01]  /*385f0*/  ISETP.GE.U32.AND P4, PT, R13, 0x7ffffc20, PT ;  /* 0x7ffffc200d00780c */ /* 0x000fe20003f86070 */
[C---:B------:R-:W-:Y:S01]  /*38600*/  VIADD R14, R2.reuse, 0x100000 ;  /* 0x00100000020e7836 */ /* 0x040fe20000000000 */
[----:B------:R-:W-:Y:S01]  /*38610*/  IADD3 R13, R2, 0x100000, RZ ;  /* 0x00100000020d7810 */ /* 0x000fe20007ffe0ff */
[----:B---3--:R-:W-:Y:S04]  /*38620*/  LDGSTS.E [R15+-0x2bffc], desc[UR8][R234.64], !P1 ;  /* 0xd4004000ea0f7fae */ /* 0x008fe8000c921848 */
[----:B------:R-:W-:Y:S04]  /*38630*/  LDGSTS.E [R14+-0x2fff8], desc[UR8][R224.64], !P2 ;  /* 0xd0008000e00e7fae */ /* 0x000fe8000d121848 */
[----:B------:R-:W-:Y:S04]  /*38640*/  LDGSTS.E [R13+-0x2bff8], desc[UR8][R226.64], !P2 ;  /* 0xd4008000e20d7fae */ /* 0x000fe8000d121848 */
[----:B------:R-:W-:Y:S04]  /*38650*/  LDGSTS.E [R12+-0x2fff4], desc[UR8][R228.64], !P3 ;  /* 0xd000c000e40c7fae */ /* 0x000fe8000d921848 */
[----:B------:R-:W3:Y:S04]  /*38660*/  LDL.64 R234, [R1+0x9e0] ;  /* 0x0009e00001ea7983 */ /* 0x000ee80000100a00 */
[----:B--2---:R-:W-:Y:S01]  /*38670*/  LDGSTS.E [R15+-0x2bff4], desc[UR8][R230.64], !P3 ;  /* 0xd400c000e60f7fae */ /* 0x004fe2000d921848 */
[----:B------:R-:W-:-:S03]  /*38680*/  ISETP.GE.U32.AND P1, PT, R16, 0x7ffffc1f, PT ;  /* 0x7ffffc1f1000780c */ /* 0x000fc60003f26070 */
[----:B------:R-:W2:Y:S04]  /*38690*/  LDL.64 R224, [R1+0x138] ;  /* 0x0001380001e07983 */ /* 0x000ea80000100a00 */
[----:B------:R-:W2:Y:S04]  /*386a0*/  LDL.64 R226, [R1+0x360] ;  /* 0x0003600001e27983 */ /* 0x000ea80000100a00 */
[----:B------:R1:W-:Y:S04]  /*386b0*/  LDGSTS.E [R14+-0x28000], desc[UR8][R236.64], !P4 ;  /* 0xd8000000ec0e7fae */ /* 0x0003e8000e121848 */
[----:B------:R-:W2:Y:S01]  /*386c0*/  LDL.64 R236, [R1+0xa00] ;  /* 0x000a000001ec7983 */ /* 0x000ea20000100a00 */
[----:B------:R-:W-:Y:S01]  /*386d0*/  VIADD R16, R20, 0xfffffc9d ;  /* 0xfffffc9d14107836 */ /* 0x000fe20000000000 */
[----:B-1----:R-:W-:Y:S01]  /*386e0*/  IADD3 R14, R17, -0x364, RZ ;  /* 0xfffffc9c110e7810 */ /* 0x002fe20007ffe0ff */
[----:B------:R-:W-:Y:S01]  /*386f0*/  VIADD R15, R19, 0xfffffcfb ;  /* 0xfffffcfb130f7836 */ /* 0x000fe20000000000 */
[----:B------:R-:W1:Y:S01]  /*38700*/  LDC R20, c[0x0][0x230] ;  /* 0x00008c00ff147b82 */ /* 0x000e620000000800 */
[----:B----4-:R-:W-:Y:S01]  /*38710*/  LDGSTS.E [R13+-0x24000], desc[UR8][R238.64], !P4 ;  /* 0xdc000000ee0d7fae */ /* 0x010fe2000e121848 */
[----:B------:R-:W-:-:S06]  /*38720*/  ISETP.GE.U32.AND P3, PT, R16, 0x7ffffc1e, PT ;  /* 0x7ffffc1e1000780c */ /* 0x000fcc0003f66070 */
[----:B------:R-:W4:Y:S01]  /*38730*/  LDC R17, c[0x0][0x230] ;  /* 0x00008c00ff117b82 */ /* 0x000f220000000800 */
[----:B------:R-:W-:Y:S04]  /*38740*/  LDGSTS.E [R12+-0x27ffc], desc[UR8][R232.64], !P1 ;  /* 0xd8004000e80c7fae */ /* 0x000fe8000c921848 */
[----:B------:R-:W-:Y:S03]  /*38750*/  LDGSTS.E [R13+-0x23ffc], desc[UR8][R4.64], !P1 ;  /* 0xdc004000040d7fae */ /* 0x000fe6000c921848 */
[----:B------:R-:W1:Y:S01]  /*38760*/  LDC R19, c[0x0][0x230] ;  /* 0x00008c00ff137b82 */ /* 0x000e620000000800 */
[----:B------:R-:W4:Y:S01]  /*38770*/  LDL.64 R238, [R1+0x688] ;  /* 0x0006880001ee7983 */ /* 0x000f220000100a00 */
[----:B------:R-:W-:-:S02]  /*38780*/  ISETP.GE.U32.AND P4, PT, R14, 0x7ffffc1d, PT ;  /* 0x7ffffc1d0e00780c */ /* 0x000fc40003f86070 */
[----:B------:R-:W-:-:S04]  /*38790*/  ISETP.GE.U32.AND P2, PT, R15, 0x7ffffc7c, PT ;  /* 0x7ffffc7c0f00780c */ /* 0x000fc80003f46070 */
[----:B------:R-:W1:Y:S01]  /*387a0*/  LDC R16, c[0x0][0x230] ;  /* 0x00008c00ff107b82 */ /* 0x000e620000000800 */
[----:B------:R-:W4:Y:S01]  /*387b0*/  LDL.LU.64 R4, [R1+0x1008] ;  /* 0x0010080001047983 */ /* 0x000f220000300a00 */
[----:B------:R-:W-:Y:S01]  /*387c0*/  IADD3 R14, R22, -0x306, RZ ;  /* 0xfffffcfa160e7810 */ /* 0x000fe20007ffe0ff */
[----:B------:R-:W-:Y:S02]  /*387d0*/  VIADD R15, R2, 0x100000 ;  /* 0x00100000020f7836 */ /* 0x000fe40000000000 */
[----:B------:R-:W4:Y:S01]  /*387e0*/  LDL.64 R228, [R1+0x148] ;  /* 0x0001480001e47983 */ /* 0x000f220000100a00 */
[----:B------:R-:W-:Y:S02]  /*387f0*/  ISETP.GE.U32.AND P1, PT, R14, 0x7ffffc7b, PT ;  /* 0x7ffffc7b0e00780c */ /* 0x000fe40003f26070 */
[----:B------:R-:W4:Y:S01]  /*38800*/  LDC R22, c[0x0][0x230] ;  /* 0x00008c00ff167b82 */ /* 0x000f220000000800 */
[----:B------:R-:W-:Y:S01]  /*38810*/  IADD3 R14, R2, 0x100000, RZ ;  /* 0x00100000020e7810 */ /* 0x000fe20007ffe0ff */
[----:B------:R-:W4:Y:S04]  /*38820*/  LDL.64 R230, [R1+0x370] ;  /* 0x0003700001e67983 */ /* 0x000f280000100a00 */
        /* <DEDUP_REMOVED lines=9> */
[----:B---3--:R-:W-:Y:S04]  /*388c0*/  LDGSTS.E [R12+-0x27ff8], desc[UR8][R234.64], !P3 ;  /* 0xd8008000ea0c7fae */ /* 0x008fe8000d921848 */
[----:B------:R-:W-:Y:S04]  /*388d0*/  LDGSTS.E [R15+-0x23ff8], desc[UR8][R46.64], !P3 ;  /* 0xdc0080002e0f7fae */ /* 0x000fe8000d921848 */
[----:B------:R-:W3:Y:S04]  /*388e0*/  LDL.64 R234, [R1+0x378] ;  /* 0x0003780001ea7983 */ /* 0x000ee80000100a00 */
[----:B------:R-:W3:Y:S04]  /*388f0*/  LDL.64 R46, [R1+0x288] ;  /* 0x00028800012e7983 */ /* 0x000ee80000100a00 */
[----:B--2---:R1:W-:Y:S04]  /*38900*/  LDGSTS.E [R14+-0x27ff4], desc[UR8][R236.64], !P4 ;  /* 0xd800c000ec0e7fae */ /* 0x0043e8000e121848 */
[----:B------:R-:W2:Y:S01]  /*38910*/  LDL.64 R236, [R1+0x168] ;  /* 0x0001680001ec7983 */ /* 0x000ea20000100a00 */
[----:B-1----:R-:W-:-:S02]  /*38920*/  VIADD R14, R16, 0xfffffcf9 ;  /* 0xfffffcf9100e7836 */ /* 0x002fc40000000000 */
[C---:B----4-:R-:W-:Y:S01]  /*38930*/  VIADD R12, R4.reuse, 0x100000 ;  /* 0x00100000040c7836 */ /* 0x050fe20000000000 */
[----:B------:R-:W-:Y:S01]  /*38940*/  IADD3 R2, R4, 0x100000, RZ ;  /* 0x0010000004027810 */ /* 0x000fe20007ffe0ff */
[----:B------:R1:W-:Y:S01]  /*38950*/  LDGSTS.E [R13+-0x23ff4], desc[UR8][R238.64], !P4 ;  /* 0xdc00c000ee0d7fae */ /* 0x0003e2000e121848 */
[----:B------:R-:W-:Y:S01]  /*38960*/  VIADD R15, R17, 0xfffffcda ;  /* 0xfffffcda110f7836 */ /* 0x000fe20000000000 */
[----:B------:R-:W4:Y:S02]  /*38970*/  LDC R16, c[0x0][0x230] ;  /* 0x00008c00ff107b82 */ /* 0x000f240000000800 */
[----:B------:R1:W-:Y:S04]  /*38980*/  LDGSTS.E [R12+-0x40000], desc[UR8][R222.64], !P2 ;  /* 0xc0000000de0c7fae */ /* 0x0003e8000d121848 */
[----:B------:R-:W-:Y:S01]  /*38990*/  LDGSTS.E [R2+-0x3c000], desc[UR8][R224.64], !P2 ;  /* 0xc4000000e0027fae */ /* 0x000fe2000d121848 */
[----:B------:R-:W-:Y:S01]  /*389a0*/  ISETP.GE.U32.AND P2, PT, R14, 0x7ffffc7a, PT ;  /* 0x7ffffc7a0e00780c */ /* 0x000fe20003f46070 */
[----:B------:R-:W4:Y:S01]  /*389b0*/  LDC R17, c[0x0][0x230] ;  /* 0x00008c00ff117b82 */ /* 0x000f220000000800 */
[----:B-1----:R-:W-:Y:S01]  /*389c0*/  IADD3 R13, R20, -0x308, RZ ;  /* 0xfffffcf8140d7810 */ /* 0x002fe20007ffe0ff */
[----:B------:R-:W-:Y:S01]  /*389d0*/  LDGSTS.E [R2+-0x3fffc], desc[UR8][R226.64], !P1 ;  /* 0xc0004000e2027fae */ /* 0x000fe2000c921848 */
[----:B------:R-:W-:-:S02]  /*389e0*/  VIADD R12, R21, 0xfffffcdb ;  /* 0xfffffcdb150c7836 */ /* 0x000fc40000000000 */
[----:B------:R-:W-:Y:S01]  /*389f0*/  ISETP.GE.U32.AND P3, PT, R13, 0x7ffffc79, PT ;  /* 0x7ffffc790d00780c */ /* 0x000fe20003f66070 */
[----:B------:R-:W4:Y:S01]  /*38a00*/  LDL.64 R238, [R1+0x558] ;  /* 0x0005580001ee7983 */ /* 0x000f220000100a00 */
[----:B------:R-:W-:Y:S01]  /*38a10*/  IADD3 R14, R4, 0x100000, RZ ;  /* 0x00100000040e7810 */ /* 0x000fe20007ffe0ff */
[----:B------:R-:W1:Y:S01]  /*38a20*/  LDC R20, c[0x0][0x230] ;  /* 0x00008c00ff147b82 */ /* 0x000e620000000800 */
[----:B------:R-:W-:Y:S01]  /*38a30*/  ISETP.GE.U32.AND P4, PT, R12, 0x7ffffc5c, PT ;  /* 0x7ffffc5c0c00780c */ /* 0x000fe20003f86070 */
[C---:B------:R-:W-:Y:S01]  /*38a40*/  VIADD R12, R4.reuse, 0x100000 ;  /* 0x00100000040c7836 */ /* 0x040fe20000000000 */
[----:B------:R-:W-:Y:S01]  /*38a50*/  IADD3 R13, R4, 0x100000, RZ ;  /* 0x00100000040d7810 */ /* 0x000fe20007ffe0ff */
[----:B------:R-:W-:Y:S01]  /*38a60*/  LDGSTS.E [R14+-0x3bffc], desc[UR8][R228.64], !P1 ;  /* 0xc4004000e40e7fae */ /* 0x000fe2000c921848 */
[----:B------:R-:W-:-:S03]  /*38a70*/  ISETP.GE.U32.AND P1, PT, R15, 0x7ffffc5b, PT ;  /* 0x7ffffc5b0f00780c */ /* 0x000fc60003f26070 */
[----:B------:R-:W-:Y:S01]  /*38a80*/  LDGSTS.E [R13+-0x3fff8], desc[UR8][R230.64], !P2 ;  /* 0xc0008000e60d7fae */ /* 0x000fe2000d121848 */
[----:B------:R-:W1:Y:S03]  /*38a90*/  LDC R21, c[0x0][0x230] ;  /* 0x00008c00ff157b82 */ /* 0x000e660000000800 */
[----:B------:R-:W-:Y:S04]  /*38aa0*/  LDGSTS.E [R12+-0x3bff8], desc[UR8][R232.64], !P2 ;  /* 0xc4008000e80c7fae */ /* 0x000fe8000d121848 */
[----:B---3--:R-:W-:Y:S04]  /*38ab0*/  LDGSTS.E [R2+-0x3fff4], desc[UR8][R234.64], !P3 ;  /* 0xc000c000ea027fae */ /* 0x008fe8000d921848 */
[----:B--2---:R-:W-:Y:S04]  /*38ac0*/  LDGSTS.E [R14+-0x3bff4], desc[UR8][R236.64], !P3 ;  /* 0xc400c000ec0e7fae */ /* 0x004fe8000d921848 */
[----:B------:R4:W-:Y:S04]  /*38ad0*/  LDGSTS.E [R13+-0x38000], desc[UR8][R62.64], !P4 ;  /* 0xc80000003e0d7fae */ /* 0x0009e8000e121848 */
[----:B------:R-:W-:Y:S04]  /*38ae0*/  LDGSTS.E [R12+-0x34000], desc[UR8][R46.64], !P4 ;  /* 0xcc0000002e0c7fae */ /* 0x000fe8000e121848 */
[----:B------:R-:W-:Y:S04]  /*38af0*/  LDGSTS.E [R2+-0x37ffc], desc[UR8][R88.64], !P1 ;  /* 0xc800400058027fae */ /* 0x000fe8000c921848 */
[----:B------:R-:W2:Y:S04]  /*38b00*/  LDL.64 R62, [R1+0x728] ;  /* 0x00072800013e7983 */ /* 0x000ea80000100a00 */
[----:B------:R-:W3:Y:S04]  /*38b10*/  LDL.64 R46, [R1+0x488] ;  /* 0x00048800012e7983 */ /* 0x000ee80000100a00 */
[----:B------:R-:W3:Y:S01]  /*38b20*/  LDL.64 R88, [R1+0x738] ;  /* 0x0007380001587983 */ /* 0x000ee20000100a00 */
[----:B------:R-:W-:Y:S01]  /*38b30*/  IADD3 R15, R18, -0x327, RZ ;  /* 0xfffffcd9120f7810 */ /* 0x000fe20007ffe0ff */
[----:B----4-:R-:W-:Y:S01]  /*38b40*/  VIADD R13, R16, 0xfffffcd8 ;  /* 0xfffffcd8100d7836 */ /* 0x010fe20000000000 */
[----:B------:R-:W-:Y:S01]  /*38b50*/  IADD3 R14, R19, -0x345, RZ ;  /* 0xfffffcbb130e7810 */ /* 0x000fe20007ffe0ff */
[----:B------:R-:W-:Y:S01]  /*38b60*/  LDGSTS.E [R12+-0x33ffc], desc[UR8][R106.64], !P1 ;  /* 0xcc0040006a0c7fae */ /* 0x000fe2000c921848 */
[----:B------:R-:W-:Y:S01]  /*38b70*/  ISETP.GE.U32.AND P2, PT, R15, 0x7ffffc5a, PT ;  /* 0x7ffffc5a0f00780c */ /* 0x000fe20003f46070 */
[----:B------:R-:W4:Y:S01]  /*38b80*/  LDC R18, c[0x0][0x230] ;  /* 0x00008c00ff127b82 */ /* 0x000f220000000800 */
[----:B------:R-:W-:Y:S01]  /*38b90*/  ISETP.GE.U32.AND P3, PT, R13, 0x7ffffc59, PT ;  /* 0x7ffffc590d00780c */ /* 0x000fe20003f66070 */
[----:B------:R-:W-:Y:S01]  /*38ba0*/  VIADD R13, R22, 0xfffffcba ;  /* 0xfffffcba160d7836 */ /* 0x000fe20000000000 */
[----:B------:R-:W-:Y:S01]  /*38bb0*/  ISETP.GE.U32.AND P4, PT, R14, 0x7ffffc3c, PT ;  /* 0x7ffffc3c0e00780c */ /* 0x000fe20003f86070 */
[C---:B------:R-:W-:Y:S01]  /*38bc0*/  VIADD R14, R4.reuse, 0x100000 ;  /* 0x00100000040e7836 */ /* 0x040fe20000000000 */
[----:B------:R-:W-:-:S02]  /*38bd0*/  IADD3 R15, R4, 0x100000, RZ ;  /* 0x00100000040f7810 */ /* 0x000fc40007ffe0ff */
[----:B------:R-:W-:Y:S01]  /*38be0*/  ISETP.GE.U32.AND P1, PT, R13, 0x7ffffc3b, PT ;  /* 0x7ffffc3b0d00780c */ /* 0x000fe20003f26070 */
[----:B------:R-:W1:Y:S01]  /*38bf0*/  LDC R19, c[0x0][0x230] ;  /* 0x00008c00ff137b82 */ /* 0x000e620000000800 */
[----:B------:R-:W-:Y:S01]  /*38c00*/  IADD3 R13, R4, 0x100000, RZ ;  /* 0x00100000040d7810 */ /* 0x000fe20007ffe0ff */
[----:B------:R-:W4:Y:S04]  /*38c10*/  LDL.64 R106, [R1+0xa20] ;  /* 0x000a2000016a7983 */ /* 0x000f280000100a00 */
[----:B------:R-:W-:Y:S02]  /*38c20*/  LDGSTS.E [R2+-0x37ff8], desc[UR8][R74.64], !P2 ;  /* 0xc80080004a027fae */ /* 0x000fe4000d121848 */
[----:B------:R-:W1:Y:S02]  /*38c30*/  LDC R16, c[0x0][0x230] ;  /* 0x00008c00ff107b82 */ /* 0x000e640000000800 */
[----:B------:R-:W-:Y:S04]  /*38c40*/  LDGSTS.E [R15+-0x33ff8], desc[UR8][R72.64], !P2 ;  /* 0xcc008000480f7fae */ /* 0x000fe8000d121848 */
[----:B------:R4:W-:Y:S04]  /*38c50*/  LDGSTS.E [R14+-0x37ff4], desc[UR8][R238.64], !P3 ;  /* 0xc800c000ee0e7fae */ /* 0x0009e8000d921848 */
[----:B------:R-:W4:Y:S04]  /*38c60*/  LDL.64 R74, [R1+0x498] ;  /* 0x00049800014a7983 */ /* 0x000f280000100a00 */
[----:B------:R-:W4:Y:S04]  /*38c70*/  LDL.64 R72, [R1+0x4a8] ;  /* 0x0004a80001487983 */ /* 0x000f280000100a00 */
[----:B------:R1:W-:Y:S04]  /*38c80*/  LDGSTS.E [R13+-0x33ff4], desc[UR8][R104.64], !P3 ;  /* 0xcc00c000680d7fae */ /* 0x0003e8000d921848 */
[----:B------:R-:W4:Y:S04]  /*38c90*/  LDL.64 R238, [R1+0x758] ;  /* 0x0007580001ee7983 */ /* 0x000f280000100a00 */
[----:B------:R-:W4:Y:S04]  /*38ca0*/  LDL.64 R104, [R1+0xa40] ;  /* 0x000a400001687983 */ /* 0x000f280000100a00 */
[----:B--2---:R2:W-:Y:S04]  /*38cb0*/  LDGSTS.E [R12+-0x30000], desc[UR8][R62.64], !P4 ;  /* 0xd00000003e0c7fae */ /* 0x0045e8000e121848 */
[----:B---3--:R-:W-:Y:S04]  /*38cc0*/  LDGSTS.E [R2+-0x2c000], desc[UR8][R46.64], !P4 ;  /* 0xd40000002e027fae */ /* 0x008fe8000e121848 */
[----:B------:R-:W-:Y:S04]  /*38cd0*/  LDGSTS.E [R2+-0x2fffc], desc[UR8][R88.64], !P1 ;  /* 0xd000400058027fae */ /* 0x000fe8000c921848 */
[----:B------:R-:W3:Y:S04]  /*38ce0*/  LDL.64 R62, [R1+0x4b8] ;  /* 0x0004b800013e7983 */ /* 0x000ee80000100a00 */
[----:B------:R-:W3:Y:S04]  /*38cf0*/  LDL.64 R46, [R1+0x698] ;  /* 0x00069800012e7983 */ /* 0x000ee80000100a00 */
[----:B------:R-:W3:Y:S01]  /*38d00*/  LDL.64 R88, [R1+0x6a8] ;  /* 0x0006a80001587983 */ /* 0x000ee20000100a00 */
[----:B----4-:R-:W-:Y:S01]  /*38d10*/  VIADD R14, R18, 0xfffffcb9 ;  /* 0xfffffcb9120e7836 */ /* 0x010fe20000000000 */
[----:B-1----:R-:W-:Y:S01]  /*38d20*/  IADD3 R13, R20, -0x348, RZ ;  /* 0xfffffcb8140d7810 */ /* 0x002fe20007ffe0ff */
[----:B--2---:R-:W-:Y:S01]  /*38d30*/  VIADD R12, R21, 0xfffffc9b ;  /* 0xfffffc9b150c7836 */ /* 0x004fe20000000000 */
[----:B------:R-:W1:Y:S02]  /*38d40*/  LDC R18, c[0x0][0x230] ;  /* 0x00008c00ff127b82 */ /* 0x000e640000000800 */
[----:B------:R-:W-:-:S02]  /*38d50*/  ISETP.GE.U32.AND P2, PT, R14, 0x7ffffc3a, PT ;  /* 0x7ffffc3a0e00780c */ /* 0x000fc40003f46070 */
[----:B------:R-:W-:Y:S02]  /*38d60*/  ISETP.GE.U32.AND P3, PT, R13, 0x7ffffc39, PT ;  /* 0x7ffffc390d00780c */ /* 0x000fe40003f66070 */
[----:B------:R-:W-:Y:S02]  /*38d70*/  IADD3 R14, R4, 0x100000, RZ ;  /* 0x00100000040e7810 */ /* 0x000fe40007ffe0ff */
[----:B------:R-:W-:Y:S01]  /*38d80*/  ISETP.GE.U32.AND P4, PT, R12, 0x7ffffc1c, PT ;  /* 0x7ffffc1c0c00780c */ /* 0x000fe20003f86070 */
[----:B------:R-:W-:Y:S01]  /*38d90*/  VIADD R15, R17, 0xfffffc9a ;  /* 0xfffffc9a110f7836 */ /* 0x000fe20000000000 */
[C---:B------:R-:W-:Y:S01]  /*38da0*/  IADD3 R13, R4.reuse, 0x100000, RZ ;  /* 0x00100000040d7810 */ /* 0x040fe20007ffe0ff */
[----:B------:R-:W-:Y:S01]  /*38db0*/  VIADD R12, R4, 0x100000 ;  /* 0x00100000040c7836 */ /* 0x000fe20000000000 */
[----:B------:R-:W2:Y:S01]  /*38dc0*/  LDC R21, c[0x0][0x230] ;  /* 0x00008c00ff157b82 */ /* 0x000ea20000000800 */
[----:B------:R-:W-:Y:S01]  /*38dd0*/  LDGSTS.E [R14+-0x2bffc], desc[UR8][R74.64], !P1 ;  /* 0xd40040004a0e7fae */ /* 0x000fe2000c921848 */
[----:B------:R-:W-:-:S03]  /*38de0*/  ISETP.GE.U32.AND P1, PT, R15, 0x7ffffc1b, PT ;  /* 0x7ffffc1b0f00780c */ /* 0x000fc60003f26070 */
[----:B------:R-:W-:Y:S03]  /*38df0*/  LDGSTS.E [R13+-0x2fff8], desc[UR8][R120.64], !P2 ;  /* 0xd0008000780d7fae */ /* 0x000fe6000d121848 */
[----:B------:R-:W4:Y:S01]  /*38e00*/  LDC R20, c[0x0][0x230] ;  /* 0x00008c00ff147b82 */ /* 0x000f220000000800 */
[----:B------:R-:W-:Y:S04]  /*38e10*/  LDGSTS.E [R12+-0x2bff8], desc[UR8][R72.64], !P2 ;  /* 0xd4008000480c7fae */ /* 0x000fe8000d121848 */
[----:B------:R-:W4:Y:S03]  /*38e20*/  LDL.64 R74, [R1+0xa60] ;  /* 0x000a6000014a7983 */ /* 0x000f260000100a00 */
[----:B------:R-:W4:Y:S01]  /*38e30*/  LDC R17, c[0x0][0x230] ;  /* 0x00008c00ff117b82 */ /* 0x000f220000000800 */
[----:B------:R-:W-:Y:S04]  /*38e40*/  LDGSTS.E [R2+-0x2fff4], desc[UR8][R238.64], !P3 ;  /* 0xd000c000ee027fae */ /* 0x000fe8000d921848 */
[----:B------:R-:W4:Y:S04]  /*38e50*/  LDL.64 R72, [R1+0x6b8] ;  /* 0x0006b80001487983 */ /* 0x000f280000100a00 */
[----:B------:R-:W4:Y:S04]  /*38e60*/  LDL.64 R238, [R1+0x2f0] ;  /* 0x0002f00001ee7983 */ /* 0x000f280000100a00 */
[----:B---3--:R-:W-:Y:S04]  /*38e70*/  LDGSTS.E [R14+-0x2bff4], desc[UR8][R62.64], !P3 ;  /* 0xd400c0003e0e7fae */ /* 0x008fe8000d921848 */
[----:B------:R3:W-:Y:S04]  /*38e80*/  LDGSTS.E [R13+-0x28000], desc[UR8][R106.64], !P4 ;  /* 0xd80000006a0d7fae */ /* 0x0007e8000e121848 */
[----:B------:R-:W-:Y:S04]  /*38e90*/  LDGSTS.E [R12+-0x24000], desc[UR8][R46.64], !P4 ;  /* 0xdc0000002e0c7fae */ /* 0x000fe8000e121848 */
[----:B------:R-:W4:Y:S04]  /*38ea0*/  LDL.64 R62, [R1+0xa80] ;  /* 0x000a8000013e7983 */ /* 0x000f280000100a00 */
[----:B------:R-:W-:Y:S04]  /*38eb0*/  LDGSTS.E [R2+-0x27ffc], desc[UR8][R104.64], !P1 ;  /* 0xd800400068027fae */ /* 0x000fe8000c921848 */
[----:B------:R-:W4:Y:S04]  /*38ec0*/  LDL.64 R46, [R1+0x180] ;  /* 0x00018000012e7983 */ /* 0x000f280000100a00 */
[----:B------:R-:W-:Y:S04]  /*38ed0*/  LDGSTS.E [R12+-0x23ffc], desc[UR8][R88.64], !P1 ;  /* 0xdc004000580c7fae */ /* 0x000fe8000c921848 */
[----:B------:R-:W4:Y:S04]  /*38ee0*/  LDL.64 R104, [R1+0x2e0] ;  /* 0x0002e00001687983 */ /* 0x000f280000100a00 */
[----:B------:R-:W4:Y:S01]  /*38ef0*/  LDL.64 R88, [R1+0x190] ;  /* 0x0001900001587983 */ /* 0x000f220000100a00 */
[----:B------:R-:W-:Y:S01]  /*38f00*/  IADD3 R15, R19, -0x367, RZ ;  /* 0xfffffc99130f7810 */ /* 0x000fe20007ffe0ff */
[----:B---3--:R-:W-:Y:S01]  /*38f10*/  VIADD R13, R16, 0xfffffc98 ;  /* 0xfffffc98100d7836 */ /* 0x008fe20000000000 */
[----:B-1----:R-:W-:Y:S01]  /*38f20*/  IADD3 R14, R18, -0x309, RZ ;  /* 0xfffffcf7120e7810 */ /* 0x002fe20007ffe0ff */
[----:B------:R-:W1:Y:S01]  /*38f30*/  LDC R19, c[0x0][0x230] ;  /* 0x00008c00ff137b82 */ /* 0x000e620000000800 */
[----:B------:R-:W-:-:S07]  /*38f40*/  ISETP.GE.U32.AND P3, PT, R15, 0x7ffffc1a, PT ;  /* 0x7ffffc1a0f00780c */ /* 0x000fce0003f66070 */
[----:B------:R-:W3:Y:S01]  /*38f50*/  LDC R15, c[0x0][0x230] ;  /* 0x00008c00ff0f7b82 */ /* 0x000ee20000000800 */
[----:B------:R-:W-:Y:S01]  /*38f60*/  ISETP.GE.U32.AND P4, PT, R13, 0x7ffffc19, PT ;  /* 0x7ffffc190d00780c */ /* 0x000fe20003f86070 */
[----:B--2---:R-:W-:Y:S01]  /*38f70*/  VIADD R13, R21, 0xfffffcf6 ;  /* 0xfffffcf6150d7836 */ /* 0x004fe20000000000 */
[----:B------:R-:W-:Y:S02]  /*38f80*/  ISETP.GE.U32.AND P2, PT, R14, 0x7ffffc78, PT ;  /* 0x7ffffc780e00780c */ /* 0x000fe40003f46070 */
[C---:B------:R-:W-:Y:S01]  /*38f90*/  IADD3 R14, R4.reuse, 0x100000, RZ ;  /* 0x00100000040e7810 */ /* 0x040fe20007ffe0ff */
[----:B----4-:R2:W-:Y:S01]  /*38fa0*/  LDGSTS.E [R2+-0x27ff8], desc[UR8][R74.64], !P3 ;  /* 0xd80080004a027fae */ /* 0x0105e2000d921848 */
[----:B------:R-:W-:Y:S01]  /*38fb0*/  ISETP.GE.U32.AND P1, PT, R13, 0x7ffffc77, PT ;  /* 0x7ffffc770d00780c */ /* 0x000fe20003f26070 */
[----:B------:R-:W-:Y:S01]  /*38fc0*/  VIADD R13, R4, 0x100000 ;  /* 0x00100000040d7836 */ /* 0x000fe20000000000 */
[C---:B------:R-:W-:Y:S01]  /*38fd0*/  IADD3 R4, R5.reuse, 0x100000, RZ ;  /* 0x0010000005047810 */ /* 0x040fe20007ffe0ff */
[----:B------:R-:W-:Y:S01]  /*38fe0*/  LDGSTS.E [R14+-0x23ff8], desc[UR8][R72.64], !P3 ;  /* 0xdc008000480e7fae */ /* 0x000fe2000d921848 */
[----:B------:R-:W4:Y:S03]  /*38ff0*/  LDC R16, c[0x0][0x230] ;  /* 0x00008c00ff107b82 */ /* 0x000f260000000800 */
[----:B------:R-:W4:Y:S01]  /*39000*/  LDL.64 R74, [R1+0x2d0] ;  /* 0x0002d000014a7983 */ /* 0x000f220000100a00 */
[----:B--2---:R-:W-:-:S04]  /*39010*/  VIADD R2, R5, 0x100000 ;  /* 0x0010000005027836 */ /* 0x004fc80000000000 */
[----:B------:R-:W2:Y:S01]  /*39020*/  LDC R18, c[0x0][0x230] ;  /* 0x00008c00ff127b82 */ /* 0x000ea20000000800 */
[----:B------:R-:W2:Y:S07]  /*39030*/  LDL.64 R72, [R1+0x1a0] ;  /* 0x0001a00001487983 */ /* 0x000eae0000100a00 */
[----:B------:R-:W2:Y:S01]  /*39040*/  LDC R21, c[0x0][0x230] ;  /* 0x00008c00ff157b82 */ /* 0x000ea20000000800 */
[----:B------:R3:W-:Y:S04]  /*39050*/  LDGSTS.E [R13+-0x27ff4], desc[UR8][R62.64], !P4 ;  /* 0xd800c0003e0d7fae */ /* 0x0007e8000e121848 */
[----:B------:R1:W-:Y:S04]  /*39060*/  LDGSTS.E [R12+-0x23ff4], desc[UR8][R10.64], !P4 ;  /* 0xdc00c0000a0c7fae */ /* 0x0003e8000e121848 */
[----:B------:R1:W-:Y:S01]  /*39070*/  LDGSTS.E [R4+-0x40000], desc[UR8][R238.64], !P2 ;  /* 0xc0000000ee047fae */ /* 0x0003e2000d121848 */
[----:B---3--:R-:W-:-:S03]  /*39080*/  IADD3 R13, R15, -0x30b, RZ ;  /* 0xfffffcf50f0d7810 */ /* 0x008fc60007ffe0ff */
[----:B------:R-:W-:Y:S01]  /*39090*/  LDGSTS.E [R2+-0x3c000], desc[UR8][R46.64], !P2 ;  /* 0xc40000002e027fae */ /* 0x000fe2000d121848 */
[----:B----4-:R-:W-:Y:S01]  /*390a0*/  IADD3 R14, R16, -0x32a, RZ ;  /* 0xfffffcd6100e7810 */ /* 0x010fe20007ffe0ff */
[----:B------:R-:W3:Y:S02]  /*390b0*/  LDC R15, c[0x0][0x230] ;  /* 0x00008c00ff0f7b82 */ /* 0x000ee40000000800 */
[----:B------:R-:W4:Y:S01]  /*390c0*/  LDL.LU.64 R10, [R1+0x1000] ;  /* 0x00100000010a7983 */ /* 0x000f220000300a00 */
[----:B------:R-:W-:-:S03]  /*390d0*/  ISETP.GE.U32.AND P2, PT, R13, 0x7ffffc76, PT ;  /* 0x7ffffc760d00780c */ /* 0x000fc60003f46070 */
[----:B------:R-:W3:Y:S01]  /*390e0*/  LDL.64 R62, [R1+0x1b0] ;  /* 0x0001b000013e7983 */ /* 0x000ee20000100a00 */
[----:B------:R-:W-:Y:S02]  /*390f0*/  VIADD R13, R5, 0x100000 ;  /* 0x00100000050d7836 */ /* 0x000fe40000000000 */
[----:B-1----:R-:W-:Y:S01]  /*39100*/  VIADD R12, R19, 0xfffffcf4 ;  /* 0xfffffcf4130c7836 */ /* 0x002fe20000000000 */
[----:B------:R-:W4:Y:S01]  /*39110*/  LDL.64 R46, [R1+0x568] ;  /* 0x00056800012e7983 */ /* 0x000f220000100a00 */
[----:B------:R-:W-:Y:S01]  /*39120*/  IADD3 R4, R20, -0x329, RZ ;  /* 0xfffffcd714047810 */ /* 0x000fe20007ffe0ff */
[----:B------:R-:W1:Y:S02]  /*39130*/  LDC R19, c[0x0][0x230] ;  /* 0x00008c00ff137b82 */ /* 0x000e640000000800 */
[----:B------:R-:W4:Y:S04]  /*39140*/  LDL.64 R136, [R1+0x2c8] ;  /* 0x0002c80001887983 */ /* 0x000f280000100a00 */
[----:B------:R-:W-:Y:S02]  /*39150*/  LDGSTS.E [R2+-0x3fffc], desc[UR8][R104.64], !P1 ;  /* 0xc000400068027fae */ /* 0x000fe4000c921848 */
[----:B------:R-:W1:Y:S02]  /*39160*/  LDC R16, c[0x0][0x230] ;  /* 0x00008c00ff107b82 */ /* 0x000e640000000800 */
[----:B------:R-:W4:Y:S04]  /*39170*/  LDL.64 R106, [R1+0x578] ;  /* 0x00057800016a7983 */ /* 0x000f280000100a00 */
[----:B------:R-:W-:Y:S01]  /*39180*/  LDGSTS.E [R13+-0x3bffc], desc[UR8][R88.64], !P1 ;  /* 0xc4004000580d7fae */ /* 0x000fe2000c921848 */
[----:B------:R-:W-:Y:S01]  /*39190*/  ISETP.GE.U32.AND P3, PT, R12, 0x7ffffc75, PT ;  /* 0x7ffffc750c00780c */ /* 0x000fe20003f66070 */
[----:B------:R-:W1:Y:S02]  /*391a0*/  LDC R20, c[0x0][0x230] ;  /* 0x00008c00ff147b82 */ /* 0x000e640000000800 */
[----:B------:R-:W4:Y:S04]  /*391b0*/  LDL.64 R104, [R1+0x2d8] ;  /* 0x0002d80001687983 */ /* 0x000f280000100a00 */
[----:B------:R-:W4:Y:S04]  /*391c0*/  LDL.64 R120, [R1+0x598] ;  /* 0x0005980001787983 */ /* 0x000f280000100a00 */
[----:B------:R-:W4:Y:S01]  /*391d0*/  LDL.64 R88, [R1+0x588] ;  /* 0x0005880001587983 */ /* 0x000f220000100a00 */
[----:B------:R-:W-:Y:S01]  /*391e0*/  VIADD R12, R5, 0x100000 ;  /* 0x00100000050c7836 */ /* 0x000fe20000000000 */
[----:B------:R-:W-:-:S02]  /*391f0*/  ISETP.GE.U32.AND P4, PT, R4, 0x7ffffc58, PT ;  /* 0x7ffffc580400780c */ /* 0x000fc40003f86070 */
[----:B------:R-:W-:Y:S02]  /*39200*/  IADD3 R4, R5, 0x100000, RZ ;  /* 0x0010000005047810 */ /* 0x000fe40007ffe0ff */
[----:B------:R-:W-:Y:S01]  /*39210*/  ISETP.GE.U32.AND P1, PT, R14, 0x7ffffc57, PT ;  /* 0x7ffffc570e00780c */ /* 0x000fe20003f26070 */
[----:B------:R-:W-:Y:S01]  /*39220*/  LDGSTS.E [R12+-0x3fff8], desc[UR8][R74.64], !P2 ;  /* 0xc00080004a0c7fae */ /* 0x000fe2000d121848 */
[----:B------:R-:W-:Y:S02]  /*39230*/  VIADD R14, R17, 0xfffffcd5 ;  /* 0xfffffcd5110e7836 */ /* 0x000fe40000000000 */
[----:B------:R-:W1:Y:S01]  /*39240*/  LDC R17, c[0x0][0x230] ;  /* 0x00008c00ff117b82 */ /* 0x000e620000000800 */
[----:B--2---:R-:W-:Y:S02]  /*39250*/  LDGSTS.E [R4+-0x3bff8], desc[UR8][R72.64], !P2 ;  /* 0xc400800048047fae */ /* 0x004fe4000d121848 */
[----:B------:R-:W-:Y:S02]  /*39260*/  ISETP.GE.U32.AND P2, PT, R14, 0x7ffffc56, PT ;  /* 0x7ffffc560e00780c */ /* 0x000fe40003f46070 */
[----:B------:R-:W-:Y:S04]  /*39270*/  LDGSTS.E [R2+-0x3fff4], desc[UR8][R250.64], !P3 ;  /* 0xc000c000fa027fae */ /* 0x000fe8000d921848 */
[----:B------:R-:W2:Y:S04]  /*39280*/  LDL.64 R74, [R1+0x2e8] ;  /* 0x0002e800014a7983 */ /* 0x000ea80000100a00 */
[----:B------:R-:W2:Y:S04]  /*39290*/  LDL.64 R72, [R1+0x2f8] ;  /* 0x0002f80001487983 */ /* 0x000ea80000100a00 */
[----:B---3--:R-:W-:Y:S04]  /*392a0*/  LDGSTS.E [R13+-0x3bff4], desc[UR8][R62.64], !P3 ;  /* 0xc400c0003e0d7fae */ /* 0x008fe8000d921848 */
[----:B----4-:R3:W-:Y:S04]  /*392b0*/  LDGSTS.E [R12+-0x38000], desc[UR8][R46.64], !P4 ;  /* 0xc80000002e0c7fae */ /* 0x0107e8000e121848 */
[----:B------:R-:W-:Y:S04]  /*392c0*/  LDGSTS.E [R4+-0x34000], desc[UR8][R136.64], !P4 ;  /* 0xcc00000088047fae */ /* 0x000fe8000e121848 */
[----:B------:R-:W4:Y:S04]  /*392d0*/  LDL.64 R62, [R1+0x768] ;  /* 0x00076800013e7983 */ /* 0x000f280000100a00 */
[----:B------:R-:W4:Y:S04]  /*392e0*/  LDL.64 R46, [R1+0x4c8] ;  /* 0x0004c800012e7983 */ /* 0x000f280000100a00 */
[----:B------:R-:W-:Y:S04]  /*392f0*/  LDGSTS.E [R2+-0x37ffc], desc[UR8][R106.64], !P1 ;  /* 0xc80040006a027fae */ /* 0x000fe8000c921848 */
[----:B------:R-:W-:Y:S04]  /*39300*/  LDGSTS.E [R4+-0x33ffc], desc[UR8][R104.64], !P1 ;  /* 0xcc00400068047fae */ /* 0x000fe8000c921848 */
[----:B------:R-:W4:Y:S04]  /*39310*/  LDL.64 R106, [R1+0x778] ;  /* 0x00077800016a7983 */ /* 0x000f280000100a00 */
[----:B------:R-:W-:Y:S04]  /*39320*/  LDGSTS.E [R2+-0x37ff8], desc[UR8][R88.64], !P2 ;  /* 0xc800800058027fae */ /* 0x000fe8000d121848 */
[----:B------:R-:W4:Y:S04]  /*39330*/  LDL.64 R104, [R1+0x4e0] ;  /* 0x0004e00001687983 */ /* 0x000f280000100a00 */
[----:B------:R-:W4:Y:S01]  /*39340*/  LDL.64 R88, [R1+0x788] ;  /* 0x0007880001587983 */ /* 0x000f220000100a00 */
[----:B---3--:R-:W-:Y:S01]  /*39350*/  IADD3 R12, R15, -0x32c, RZ ;  /* 0xfffffcd40f0c7810 */ /* 0x008fe20007ffe0ff */
[----:B------:R-:W-:Y:S01]  /*39360*/  VIADD R13, R18, 0xfffffcb7 ;  /* 0xfffffcb7120d7836 */ /* 0x000fe20000000000 */
[----:B------:R-:W3:Y:S02]  /*39370*/  LDC R15, c[0x0][0x230] ;  /* 0x00008c00ff0f7b82 */ /* 0x000ee40000000800 */
[----:B------:R-:W-:Y:S01]  /*39380*/  ISETP.GE.U32.AND P3, PT, R12, 0x7ffffc55, PT ;  /* 0x7ffffc550c00780c */ /* 0x000fe20003f66070 */
[----:B------:R-:W-:Y:S01]  /*39390*/  VIADD R14, R5, 0x100000 ;  /* 0x00100000050e7836 */ /* 0x000fe20000000000 */
[----:B------:R-:W-:-:S02]  /*393a0*/  ISETP.GE.U32.AND P4, PT, R13, 0x7ffffc38, PT ;  /* 0x7ffffc380d00780c */ /* 0x000fc40003f86070 */
[----:B------:R-:W-:Y:S02]  /*393b0*/  IADD3 R13, R5, 0x100000, RZ ;  /* 0x00100000050d7810 */ /* 0x000fe40007ffe0ff */
[----:B------:R-:W-:Y:S01]  /*393c0*/  IADD3 R12, R21, -0x34a, RZ ;  /* 0xfffffcb6150c7810 */ /* 0x000fe20007ffe0ff */
[----:B--2---:R-:W-:Y:S01]  /*393d0*/  LDGSTS.E [R14+-0x33ff8], desc[UR8][R74.64], !P2 ;  /* 0xcc0080004a0e7fae */ /* 0x004fe2000d121848 */
[----:B------:R-:W2:Y:S02]  /*393e0*/  LDC R18, c[0x0][0x230] ;  /* 0x00008c00ff127b82 */ /* 0x000ea40000000800 */
[----:B------:R-:W-:Y:S01]  /*393f0*/  ISETP.GE.U32.AND P1, PT, R12, 0x7ffffc37, PT ;  /* 0x7ffffc370c00780c */ /* 0x000fe20003f26070 */
[----:B------:R-:W-:Y:S02]  /*39400*/  VIADD R12, R5, 0x100000 ;  /* 0x00100000050c7836 */ /* 0x000fe40000000000 */
[----:B------:R1:W-:Y:S04]  /*39410*/  LDGSTS.E [R13+-0x37ff4], desc[UR8][R120.64], !P3 ;  /* 0xc800c000780d7fae */ /* 0x0003e8000d921848 */
[----:B------:R1:W-:Y:S04]  /*39420*/  LDGSTS.E [R12+-0x33ff4], desc[UR8][R72.64], !P3 ;  /* 0xcc00c000480c7fae */ /* 0x0003e8000d921848 */
[----:B------:R-:W3:Y:S01]  /*39430*/  LDL.64 R74, [R1+0x798] ;  /* 0x00079800014a7983 */ /* 0x000ee20000100a00 */
[----:B-1----:R-:W-:-:S03]  /*39440*/  IADD3 R13, R17, -0x34b, RZ ;  /* 0xfffffcb5110d7810 */ /* 0x002fc60007ffe0ff */
[----:B------:R-:W2:Y:S01]  /*39450*/  LDL.64 R120, [R1+0x6e0] ;  /* 0x0006e00001787983 */ /* 0x000ea20000100a00 */
[----:B------:R-:W-:Y:S01]  /*39460*/  IADD3 R14, R16, -0x36a, RZ ;  /* 0xfffffc96100e7810 */ /* 0x000fe20007ffe0ff */
[----:B------:R-:W1:Y:S01]  /*39470*/  LDC R17, c[0x0][0x230] ;  /* 0x00008c00ff117b82 */ /* 0x000e620000000800 */
[----:B------:R-:W-:Y:S01]  /*39480*/  ISETP.GE.U32.AND P2, PT, R13, 0x7ffffc36, PT ;  /* 0x7ffffc360d00780c */ /* 0x000fe20003f46070 */
[----:B------:R-:W-:Y:S01]  /*39490*/  VIADD R12, R19, 0xfffffcb4 ;  /* 0xfffffcb4130c7836 */ /* 0x000fe20000000000 */
[----:B------:R-:W2:Y:S01]  /*394a0*/  LDL.64 R72, [R1+0x4f8] ;  /* 0x0004f80001487983 */ /* 0x000ea20000100a00 */
[----:B------:R-:W-:-:S03]  /*394b0*/  VIADD R13, R5, 0x100000 ;  /* 0x00100000050d7836 */ /* 0x000fc60000000000 */
[----:B------:R-:W-:Y:S01]  /*394c0*/  ISETP.GE.U32.AND P3, PT, R12, 0x7ffffc35, PT ;  /* 0x7ffffc350c00780c */ /* 0x000fe20003f66070 */
[----:B------:R-:W-:Y:S01]  /*394d0*/  VIADD R12, R5, 0x100000 ;  /* 0x00100000050c7836 */ /* 0x000fe20000000000 */
[----:B------:R-:W1:Y:S08]  /*394e0*/  LDC R19, c[0x0][0x230] ;  /* 0x00008c00ff137b82 */ /* 0x000e700000000800 */
[----:B------:R-:W1:Y:S01]  /*394f0*/  LDC R16, c[0x0][0x230] ;  /* 0x00008c00ff107b82 */ /* 0x000e620000000800 */
[----:B----4-:R4:W-:Y:S04]  /*39500*/  LDGSTS.E [R4+-0x30000], desc[UR8][R62.64], !P4 ;  /* 0xd00000003e047fae */ /* 0x0109e8000e121848 */
[----:B------:R-:W-:Y:S01]  /*39510*/  LDGSTS.E [R2+-0x2c000], desc[UR8][R46.64], !P4 ;  /* 0xd40000002e027fae */ /* 0x000fe2000e121848 */
[----:B----4-:R-:W-:-:S03]  /*39520*/  IADD3 R4, R20, -0x369, RZ ;  /* 0xfffffc9714047810 */ /* 0x010fc60007ffe0ff */
[----:B------:R-:W4:Y:S01]  /*39530*/  LDL.64 R62, [R1+0xaa0] ;  /* 0x000aa000013e7983 */ /* 0x000f220000100a00 */
[----:B------:R-:W1:Y:S01]  /*39540*/  LDC R20, c[0x0][0x230] ;  /* 0x00008c00ff147b82 */ /* 0x000e620000000800 */
[----:B------:R-:W-:Y:S02]  /*39550*/  ISETP.GE.U32.AND P4, PT, R4, 0x7ffffc18, PT ;  /* 0x7ffffc180400780c */ /* 0x000fe40003f86070 */
[----:B------:R-:W4:Y:S01]  /*39560*/  LDL.64 R46, [R1+0x6d0] ;  /* 0x0006d000012e7983 */ /* 0x000f220000100a00 */
[----:B------:R-:W-:-:S03]  /*39570*/  IADD3 R4, R5, 0x100000, RZ ;  /* 0x0010000005047810 */ /* 0x000fc60007ffe0ff */
[----:B------:R-:W-:Y:S04]  /*39580*/  LDGSTS.E [R2+-0x2fffc], desc[UR8][R106.64], !P1 ;  /* 0xd00040006a027fae */ /* 0x000fe8000c921848 */
[----:B------:R-:W-:Y:S04]  /*39590*/  LDGSTS.E [R13+-0x2bffc], desc[UR8][R104.64], !P1 ;  /* 0xd4004000680d7fae */ /* 0x000fe8000c921848 */
[----:B------:R-:W-:Y:S04]  /*395a0*/  LDGSTS.E [R12+-0x2fff8], desc[UR8][R88.64], !P2 ;  /* 0xd0008000580c7fae */ /* 0x000fe8000d121848 */
[----:B------:R-:W4:Y:S04]  /*395b0*/  LDL.64 R104, [R1+0xae8] ;  /* 0x000ae80001687983 */ /* 0x000f280000100a00 */
[----:B------:R-:W-:Y:S04]  /*395c0*/  LDGSTS.E [R4+-0x2bff8], desc[UR8][R10.64], !P2 ;  /* 0xd40080000a047fae */ /* 0x000fe8000d121848 */
[----:B------:R-:W4:Y:S01]  /*395d0*/  LDL.LU.64 R10, [R1+0xff8] ;  /* 0x000ff800010a7983 */ /* 0x000f220000300a00 */
[----:B------:R-:W-:-:S03]  /*395e0*/  ISETP.GE.U32.AND P1, PT, R14, 0x7ffffc17, PT ;  /* 0x7ffffc170e00780c */ /* 0x000fc60003f26070 */
[----:B------:R-:W4:Y:S04]  /*395f0*/  LDL.64 R106, [R1+0x6f0] ;  /* 0x0006f000016a7983 */ /* 0x000f280000100a00 */
[----:B---3--:R-:W-:Y:S04]  /*39600*/  LDGSTS.E [R2+-0x2fff4], desc[UR8][R74.64], !P3 ;  /* 0xd000c0004a027fae */ /* 0x008fe8000d921848 */
[----:B------:R-:W3:Y:S04]  /*39610*/  LDL.64 R88, [R1+0xcf8] ;  /* 0x000cf80001587983 */ /* 0x000ee80000100a00 */
[----:B--2---:R-:W-:Y:S04]  /*39620*/  LDGSTS.E [R13+-0x2bff4], desc[UR8][R72.64], !P3 ;  /* 0xd400c000480d7fae */ /* 0x004fe8000d921848 */
[----:B------:R-:W2:Y:S04]  /*39630*/  LDL.64 R74, [R1+0x700] ;  /* 0x00070000014a7983 */ /* 0x000ea80000100a00 */
[----:B------:R-:W2:Y:S04]  /*39640*/  LDL.64 R72, [R1+0x2b0] ;  /* 0x0002b00001487983 */ /* 0x000ea80000100a00 */
[----:B----4-:R4:W-:Y:S04]  /*39650*/  LDGSTS.E [R12+-0x28000], desc[UR8][R62.64], !P4 ;  /* 0xd80000003e0c7fae */ /* 0x0109e8000e121848 */
[----:B------:R-:W-:Y:S04]  /*39660*/  LDGSTS.E [R4+-0x24000], desc[UR8][R46.64], !P4 ;  /* 0xdc0000002e047fae */ /* 0x000fe8000e121848 */
[----:B------:R-:W2:Y:S04]  /*39670*/  LDL.64 R62, [R1+0x1c0] ;  /* 0x0001c000013e7983 */ /* 0x000ea80000100a00 */
[----:B------:R-:W-:Y:S01]  /*39680*/  LDGSTS.E [R2+-0x27ffc], desc[UR8][R10.64], !P1 ;  /* 0xd80040000a027fae */ /* 0x000fe2000c921848 */
[----:B------:R-:W-:Y:S01]  /*39690*/  VIADD R14, R18, 0xfffffc95 ;  /* 0xfffffc95120e7836 */ /* 0x000fe20000000000 */
[----:B----4-:R-:W-:Y:S01]  /*396a0*/  IADD3 R12, R15, -0x36c, RZ ;  /* 0xfffffc940f0c7810 */ /* 0x010fe20007ffe0ff */
[----:B-1----:R-:W-:Y:S01]  /*396b0*/  VIADD R13, R17, 0xfffffcf3 ;  /* 0xfffffcf3110d7836 */ /* 0x002fe20000000000 */
[----:B------:R1:W-:Y:S01]  /*396c0*/  LDGSTS.E [R4+-0x23ffc], desc[UR8][R120.64], !P1 ;  /* 0xdc00400078047fae */ /* 0x0003e2000c921848 */
[----:B------:R-:W4:Y:S03]  /*396d0*/  LDC R18, c[0x0][0x230] ;  /* 0x00008c00ff127b82 */ /* 0x000f260000000800 */
[----:B------:R-:W1:Y:S01]  /*396e0*/  LDL.LU.64 R10, [R1+0xff0] ;  /* 0x000ff000010a7983 */ /* 0x000e620000300a00 */
[----:B------:R-:W-:-:S04]  /*396f0*/  ISETP.GE.U32.AND P3, PT, R14, 0x7ffffc16, PT ;  /* 0x7ffffc160e00780c */ /* 0x000fc80003f66070 */
[----:B------:R-:W4:Y:S01]  /*39700*/  LDC R15, c[0x0][0x230] ;  /* 0x00008c00ff0f7b82 */ /* 0x000f220000000800 */
[----:B------:R-:W-:Y:S01]  /*39710*/  ISETP.GE.U32.AND P4, PT, R12, 0x7ffffc15, PT ;  /* 0x7ffffc150c00780c */ /* 0x000fe20003f86070 */
[----:B------:R-:W4:Y:S01]  /*39720*/  LDL.64 R46, [R1+0x2a0] ;  /* 0x0002a000012e7983 */ /* 0x000f220000100a00 */
[----:B------:R-:W-:Y:S02]  /*39730*/  IADD3 R12, R20, -0x30e, RZ ;  /* 0xfffffcf2140c7810 */ /* 0x000fe40007ffe0ff */
[----:B------:R-:W-:Y:S01]  /*39740*/  ISETP.GE.U32.AND P2, PT, R13, 0x7ffffc74, PT ;  /* 0x7ffffc740d00780c */ /* 0x000fe20003f46070 */
[C---:B------:R-:W-:Y:S01]  /*39750*/  VIADD R13, R5.reuse, 0x100000 ;  /* 0x00100000050d7836 */ /* 0x040fe20000000000 */
[----:B------:R-:W-:Y:S01]  /*39760*/  ISETP.GE.U32.AND P1, PT, R12, 0x7ffffc73, PT ;  /* 0x7ffffc730c00780c */ /* 0x000fe20003f26070 */
[----:B------:R-:W4:Y:S01]  /*39770*/  LDL.64 R136, [R1+0x290] ;  /* 0x0002900001887983 */ /* 0x000f220000100a00 */
[C---:B------:R-:W-:Y:S01]  /*39780*/  IADD3 R12, R5.reuse, 0x100000, RZ ;  /* 0x00100000050c7810 */ /* 0x040fe20007ffe0ff */
[----:B------:R-:W-:Y:S01]  /*39790*/  VIADD R5, R5, 0x100000 ;  /* 0x0010000005057836 */ /* 0x000fe20000000000 */
[----:B------:R-:W1:Y:S01]  /*397a0*/  LDC R14, c[0x0][0x230] ;  /* 0x00008c00ff0e7b82 */ /* 0x000e620000000800 */
[----:B------:R1:W-:Y:S04]  /*397b0*/  LDGSTS.E [R2+-0x27ff8], desc[UR8][R104.64], !P3 ;  /* 0xd800800068027fae */ /* 0x0003e8000d921848 */
[----:B------:R-:W-:Y:S03]  /*397c0*/  LDGSTS.E [R13+-0x23ff8], desc[UR8][R106.64], !P3 ;  /* 0xdc0080006a0d7fae */ /* 0x000fe6000d921848 */
[----:B------:R-:W4:Y:S01]  /*397d0*/  LDC R17, c[0x0][0x230] ;  /* 0x00008c00ff117b82 */ /* 0x000f220000000800 */
[----:B---3--:R3:W-:Y:S04]  /*397e0*/  LDGSTS.E [R12+-0x27ff4], desc[UR8][R88.64], !P4 ;  /* 0xd800c000580c7fae */ /* 0x0087e8000e121848 */
[----:B------:R-:W4:Y:S03]  /*397f0*/  LDL.64 R104, [R1+0x1d0] ;  /* 0x0001d00001687983 */ /* 0x000f260000100a00 */
[----:B------:R-:W4:Y:S01]  /*39800*/  LDC R20, c[0x0][0x230] ;  /* 0x00008c00ff147b82 */ /* 0x000f220000000800 */
[----:B------:R-:W4:Y:S04]  /*39810*/  LDL.64 R106, [R1+0x1e0] ;  /* 0x0001e000016a7983 */ /* 0x000f280000100a00 */
[----:B------:R-:W4:Y:S04]  /*39820*/  LDL.64 R88, [R1+0x390] ;  /* 0x0003900001587983 */ /* 0x000f280000100a00 */
[----:B--2---:R4:W-:Y:S04]  /*39830*/  LDGSTS.E [R5+-0x23ff4], desc[UR8][R74.64], !P4 ;  /* 0xdc00c0004a057fae */ /* 0x0049e8000e121848 */
[----:B------:R-:W2:Y:S04]  /*39840*/  LDL.64 R120, [R1+0x318] ;  /* 0x0003180001787983 */ /* 0x000ea80000100a00 */
[----:B------:R-:W2:Y:S01]  /*39850*/  LDL.64 R74, [R1+0x1f0] ;  /* 0x0001f000014a7983 */ /* 0x000ea20000100a00 */
[----:B-1----:R-:W-:-:S05]  /*39860*/  IADD3 R4, R10, 0x100000, RZ ;  /* 0x001000000a047810 */ /* 0x002fca0007ffe0ff */
[----:B------:R1:W-:Y:S04]  /*39870*/  LDGSTS.E [R4+-0x40000], desc[UR8][R72.64], !P2 ;  /* 0xc000000048047fae */ /* 0x0003e8000d121848 */
[----:B------:R-:W2:Y:S01]  /*39880*/  LDL.64 R72, [R1+0x5a8] ;  /* 0x0005a80001487983 */ /* 0x000ea20000100a00 */
[----:B------:R-:W-:Y:S01]  /*39890*/  VIADD R2, R10, 0x100000 ;  /* 0x001000000a027836 */ /* 0x000fe20000000000 */
[----:B---3--:R-:W-:Y:S01]  /*398a0*/  IADD3 R12, R14, -0x30f, RZ ;  /* 0xfffffcf10e0c7810 */ /* 0x008fe20007ffe0ff */
[----:B----4-:R-:W-:Y:S01]  /*398b0*/  VIADD R5, R18, 0xfffffcf0 ;  /* 0xfffffcf012057836 */ /* 0x010fe20000000000 */
[----:B-1----:R-:W-:Y:S01]  /*398c0*/  IADD3 R4, R19, -0x32d, RZ ;  /* 0xfffffcd313047810 */ /* 0x002fe20007ffe0ff */
[----:B------:R-:W1:Y:S01]  /*398d0*/  LDC R14, c[0x0][0x230] ;  /* 0x00008c00ff0e7b82 */ /* 0x000e620000000800 */
[----:B------:R-:W-:Y:S01]  /*398e0*/  LDGSTS.E [R2+-0x3c000], desc[UR8][R62.64], !P2 ;  /* 0xc40000003e027fae */ /* 0x000fe2000d121848 */
[----:B------:R-:W-:-:S02]  /*398f0*/  ISETP.GE.U32.AND P2, PT, R12, 0x7ffffc72, PT ;  /* 0x7ffffc720c00780c */ /* 0x000fc40003f46070 */
[----:B------:R-:W-:Y:S01]  /*39900*/  ISETP.GE.U32.AND P3, PT, R5, 0x7ffffc71, PT ;  /* 0x7ffffc710500780c */ /* 0x000fe20003f66070 */
[----:B------:R-:W-:Y:S01]  /*39910*/  LDGSTS.E [R2+-0x3fffc], desc[UR8][R46.64], !P1 ;  /* 0xc00040002e027fae */ /* 0x000fe2000c921848 */
[----:B------:R-:W-:Y:S02]  /*39920*/  ISETP.GE.U32.AND P4, PT, R4, 0x7ffffc54, PT ;  /* 0x7ffffc540400780c */ /* 0x000fe40003f86070 */
[----:B------:R-:W-:Y:S01]  /*39930*/  IADD3 R13, R15, -0x32e, RZ ;  /* 0xfffffcd20f0d7810 */ /* 0x000fe20007ffe0ff */
[----:B------:R-:W3:Y:S01]  /*39940*/  LDC R18, c[0x0][0x230] ;  /* 0x00008c00ff127b82 */ /* 0x000ee20000000800 */
[----:B------:R-:W4:Y:S01]  /*39950*/  LDL.64 R62, [R1+0x308] ;  /* 0x00030800013e7983 */ /* 0x000f220000100a00 */
[----:B------:R-:W-:-:S03]  /*39960*/  VIADD R12, R10, 0x100000 ;  /* 0x001000000a0c7836 */ /* 0x000fc60000000000 */
[----:B------:R-:W3:Y:S01]  /*39970*/  LDL.64 R46, [R1+0x5c0] ;  /* 0x0005c000012e7983 */ /* 0x000ee20000100a00 */
[C---:B------:R-:W-:Y:S01]  /*39980*/  VIADD R5, R10.reuse, 0x100000 ;  /* 0x001000000a057836 */ /* 0x040fe20000000000 */
[----:B------:R-:W-:Y:S01]  /*39990*/  IADD3 R4, R10, 0x100000, RZ ;  /* 0x001000000a047810 */ /* 0x000fe20007ffe0ff */
[----:B------:R-:W3:Y:S01]  /*399a0*/  LDC R19, c[0x0][0x230] ;  /* 0x00008c00ff137b82 */ /* 0x000ee20000000800 */
[----:B------:R-:W-:Y:S04]  /*399b0*/  LDGSTS.E [R12+-0x3bffc], desc[UR8][R104.64], !P1 ;  /* 0xc4004000680c7fae */ /* 0x000fe8000c921848 */
[----:B------:R-:W-:Y:S03]  /*399c0*/  LDGSTS.E [R5+-0x3fff8], desc[UR8][R136.64], !P2 ;  /* 0xc000800088057fae */ /* 0x000fe6000d121848 */
[----:B------:R-:W3:Y:S01]  /*399d0*/  LDC R15, c[0x0][0x230] ;  /* 0x00008c00ff0f7b82 */ /* 0x000ee20000000800 */
[----:B------:R-:W-:Y:S04]  /*399e0*/  LDGSTS.E [R4+-0x3bff8], desc[UR8][R106.64], !P2 ;  /* 0xc40080006a047fae */ /* 0x000fe8000d121848 */
[----:B------:R-:W3:Y:S04]  /*399f0*/  LDL.64 R104, [R1+0x5c8] ;  /* 0x0005c80001687983 */ /* 0x000ee80000100a00 */
[----:B------:R-:W-:Y:S04]  /*39a00*/  LDGSTS.E [R2+-0x3fff4], desc[UR8][R88.64], !P3 ;  /* 0xc000c00058027fae */ /* 0x000fe8000d921848 */
[----:B------:R-:W3:Y:S04]  /*39a10*/  LDL.64 R106, [R1+0x328] ;  /* 0x00032800016a7983 */ /* 0x000ee80000100a00 */
[----:B--2---:R-:W-:Y:S04]  /*39a20*/  LDGSTS.E [R12+-0x3bff4], desc[UR8][R74.64], !P3 ;  /* 0xc400c0004a0c7fae */ /* 0x004fe8000d921848 */
[----:B------:R-:W2:Y:S01]  /*39a30*/  LDL.64 R88, [R1+0x5d8] ;  /* 0x0005d80001587983 */ /* 0x000ea20000100a00 */
        /* <DEDUP_REMOVED lines=10> */
[----:B------:R-:W-:-:S02]  /*39ae0*/  ISETP.GE.U32.AND P2, PT, R13, 0x7ffffc52, PT ;  /* 0x7ffffc520d00780c */ /* 0x000fc40003f46070 */
[----:B------:R-:W-:Y:S01]  /*39af0*/  ISETP.GE.U32.AND P3, PT, R5, 0x7ffffc51, PT ;  /* 0x7ffffc510500780c */ /* 0x000fe20003f66070 */
[----:B---3--:R-:W-:Y:S01]  /*39b00*/  LDGSTS.E [R2+-0x37ffc], desc[UR8][R46.64], !P1 ;  /* 0xc80040002e027fae */ /* 0x008fe2000c921848 */
[----:B------:R-:W-:Y:S02]  /*39b10*/  IADD3 R5, R20, -0x34e, RZ ;  /* 0xfffffcb214057810 */ /* 0x000fe40007ffe0ff */
[----:B------:R-:W3:Y:S01]  /*39b20*/  LDC R17, c[0x0][0x230] ;  /* 0x00008c00ff117b82 */ /* 0x000ee20000000800 */
[----:B------:R-:W4:Y:S01]  /*39b30*/  LDL.64 R62, [R1+0x508] ;  /* 0x00050800013e7983 */ /* 0x000f220000100a00 */
[----:B------:R-:W-:-:S06]  /*39b40*/  ISETP.GE.U32.AND P4, PT, R12, 0x7ffffc34, PT ;  /* 0x7ffffc340c00780c */ /* 0x000fcc0003f86070 */
[----:B------:R-:W3:Y:S01]  /*39b50*/  LDC R14, c[0x0][0x230] ;  /* 0x00008c00ff0e7b82 */ /* 0x000ee20000000800 */
[----:B------:R-:W3:Y:S01]  /*39b60*/  LDL.64 R46, [R1+0x7b8] ;  /* 0x0007b800012e7983 */ /* 0x000ee20000100a00 */
[C---:B------:R-:W-:Y:S01]  /*39b70*/  VIADD R13, R10.reuse, 0x100000 ;  /* 0x001000000a0d7836 */ /* 0x040fe20000000000 */
[C---:B------:R-:W-:Y:S02]  /*39b80*/  IADD3 R12, R10.reuse, 0x100000, RZ ;  /* 0x001000000a0c7810 */ /* 0x040fe40007ffe0ff */
[----:B------:R-:W-:Y:S01]  /*39b90*/  LDGSTS.E [R4+-0x33ffc], desc[UR8][R120.64], !P1 ;  /* 0xcc00400078047fae */ /* 0x000fe2000c921848 */
[----:B------:R-:W-:Y:S01]  /*39ba0*/  ISETP.GE.U32.AND P1, PT, R5, 0x7ffffc33, PT ;  /* 0x7ffffc330500780c */ /* 0x000fe20003f26070 */
[----:B------:R-:W-:Y:S02]  /*39bb0*/  VIADD R5, R10, 0x100000 ;  /* 0x001000000a057836 */ /* 0x000fe40000000000 */
[----:B------:R-:W-:Y:S04]  /*39bc0*/  LDGSTS.E [R2+-0x37ff8], desc[UR8][R104.64], !P2 ;  /* 0xc800800068027fae */ /* 0x000fe8000d121848 */
[----:B------:R-:W-:Y:S04]  /*39bd0*/  LDGSTS.E [R13+-0x33ff8], desc[UR8][R106.64], !P2 ;  /* 0xcc0080006a0d7fae */ /* 0x000fe8000d121848 */
[----:B------:R-:W3:Y:S04]  /*39be0*/  LDL.64 R120, [R1+0x720] ;  /* 0x0007200001787983 */ /* 0x000ee80000100a00 */
[----:B------:R-:W3:Y:S04]  /*39bf0*/  LDL.64 R104, [R1+0x518] ;  /* 0x0005180001687983 */ /* 0x000ee80000100a00 */
[----:B--2---:R1:W-:Y:S04]  /*39c00*/  LDGSTS.E [R12+-0x37ff4], desc[UR8][R88.64], !P3 ;  /* 0xc800c000580c7fae */ /* 0x0043e8000d921848 */
[----:B------:R-:W2:Y:S04]  /*39c10*/  LDL.64 R106, [R1+0x530] ;  /* 0x00053000016a7983 */ /* 0x000ea80000100a00 */
[----:B------:R1:W-:Y:S04]  /*39c20*/  LDGSTS.E [R5+-0x33ff4], desc[UR8][R74.64], !P3 ;  /* 0xcc00c0004a057fae */ /* 0x0003e8000d921848 */
[----:B------:R-:W2:Y:S04]  /*39c30*/  LDL.64 R88, [R1+0x7d8] ;  /* 0x0007d80001587983 */ /* 0x000ea80000100a00 */
[----:B------:R-:W2:Y:S04]  /*39c40*/  LDL.64 R74, [R1+0x540] ;  /* 0x00054000014a7983 */ /* 0x000ea80000100a00 */
[----:B------:R1:W-:Y:S04]  /*39c50*/  LDGSTS.E [R4+-0x30000], desc[UR8][R72.64], !P4 ;  /* 0xd000000048047fae */ /* 0x0003e8000e121848 */
[----:B------:R-:W2:Y:S01]  /*39c60*/  LDL.64 R72, [R1+0xd38] ;  /* 0x000d380001487983 */ /* 0x000ea20000100a00 */
[----:B-1----:R-:W-:Y:S01]  /*39c70*/  IADD3 R12, R16, -0x34f, RZ ;  /* 0xfffffcb1100c7810 */ /* 0x002fe20007ffe0ff */
[----:B------:R-:W-:Y:S01]  /*39c80*/  VIADD R5, R18, 0xfffffcb0 ;  /* 0xfffffcb012057836 */ /* 0x000fe20000000000 */
[----:B------:R-:W-:Y:S01]  /*39c90*/  IADD3 R4, R19, -0x36d, RZ ;  /* 0xfffffc9313047810 */ /* 0x000fe20007ffe0ff */
[----:B------:R-:W1:Y:S01]  /*39ca0*/  LDC R16, c[0x0][0x230] ;  /* 0x00008c00ff107b82 */ /* 0x000e620000000800 */
[----:B------:R-:W-:Y:S01]  /*39cb0*/  ISETP.GE.U32.AND P2, PT, R12, 0x7ffffc32, PT ;  /* 0x7ffffc320c00780c */ /* 0x000fe20003f46070 */
[----:B----4-:R-:W-:Y:S01]  /*39cc0*/  LDGSTS.E [R2+-0x2c000], desc[UR8][R62.64], !P4 ;  /* 0xd40000003e027fae */ /* 0x010fe2000e121848 */
[----:B------:R-:W-:-:S03]  /*39cd0*/  ISETP.GE.U32.AND P3, PT, R5, 0x7ffffc31, PT ;  /* 0x7ffffc310500780c */ /* 0x000fc60003f66070 */
[----:B---3--:R-:W-:Y:S01]  /*39ce0*/  LDGSTS.E [R2+-0x2fffc], desc[UR8][R46.64], !P1 ;  /* 0xd00040002e027fae */ /* 0x008fe2000c921848 */
[----:B------:R-:W-:Y:S01]  /*39cf0*/  ISETP.GE.U32.AND P4, PT, R4, 0x7ffffc14, PT ;  /* 0x7ffffc140400780c */ /* 0x000fe20003f86070 */
[----:B------:R-:W3:Y:S02]  /*39d00*/  LDC R19, c[0x0][0x230] ;  /* 0x00008c00ff137b82 */ /* 0x000ee40000000800 */
[----:B------:R-:W4:Y:S01]  /*39d10*/  LDL.64 R62, [R1+0x710] ;  /* 0x00071000013e7983 */ /* 0x000f220000100a00 */
[----:B------:R-:W-:Y:S01]  /*39d20*/  VIADD R12, R10, 0x100000 ;  /* 0x001000000a0c7836 */ /* 0x000fe20000000000 */
[----:B------:R-:W-:-:S04]  /*39d30*/  IADD3 R13, R15, -0x36e, RZ ;  /* 0xfffffc920f0d7810 */ /* 0x000fc80007ffe0ff */
[----:B------:R-:W3:Y:S01]  /*39d40*/  LDC R18, c[0x0][0x230] ;  /* 0x00008c00ff127b82 */ /* 0x000ee20000000800 */
[----:B------:R-:W3:Y:S01]  /*39d50*/  LDL.64 R46, [R1+0xd88] ;  /* 0x000d8800012e7983 */ /* 0x000ee20000100a00 */
[C---:B------:R-:W-:Y:S01]  /*39d60*/  VIADD R5, R10.reuse, 0x100000 ;  /* 0x001000000a057836 */ /* 0x040fe20000000000 */
[----:B------:R-:W-:-:S05]  /*39d70*/  IADD3 R4, R10, 0x100000, RZ ;  /* 0x001000000a047810 */ /* 0x000fca0007ffe0ff */
[----:B------:R-:W3:Y:S01]  /*39d80*/  LDC R15, c[0x0][0x230] ;  /* 0x00008c00ff0f7b82 */ /* 0x000ee20000000800 */
[----:B------:R-:W-:Y:S04]  /*39d90*/  LDGSTS.E [R12+-0x2bffc], desc[UR8][R104.64], !P1 ;  /* 0xd4004000680c7fae */ /* 0x000fe8000c921848 */
[----:B------:R-:W-:Y:S04]  /*39da0*/  LDGSTS.E [R5+-0x2fff8], desc[UR8][R136.64], !P2 ;  /* 0xd000800088057fae */ /* 0x000fe8000d121848 */
[----:B--2---:R-:W-:Y:S04]  /*39db0*/  LDGSTS.E [R4+-0x2bff8], desc[UR8][R106.64], !P2 ;  /* 0xd40080006a047fae */ /* 0x004fe8000d121848 */
[----:B------:R-:W2:Y:S04]  /*39dc0*/  LDL.64 R104, [R1+0xdc8] ;  /* 0x000dc80001687983 */ /* 0x000ea80000100a00 */
[----:B------:R-:W-:Y:S04]  /*39dd0*/  LDGSTS.E [R2+-0x2fff4], desc[UR8][R88.64], !P3 ;  /* 0xd000c00058027fae */ /* 0x000fe8000d921848 */
[----:B------:R-:W2:Y:S04]  /*39de0*/  LDL.64 R106, [R1+0x730] ;  /* 0x00073000016a7983 */ /* 0x000ea80000100a00 */
[----:B------:R-:W-:Y:S04]  /*39df0*/  LDGSTS.E [R12+-0x2bff4], desc[UR8][R74.64], !P3 ;  /* 0xd400c0004a0c7fae */ /* 0x000fe8000d921848 */
        /* <DEDUP_REMOVED lines=16> */
[----:B------:R-:W-:Y:S01]  /*39f00*/  ISETP.GE.U32.AND P2, PT, R12, 0x7ffffc70, PT ;  /* 0x7ffffc700c00780c */ /* 0x000fe20003f46070 */
[----:B------:R4:W-:Y:S04]  /*39f10*/  LDGSTS.E [R4+-0x23ffc], desc[UR8][R120.64], !P1 ;  /* 0xdc00400078047fae */ /* 0x0009e8000c921848 */
[----:B------:R-:W3:Y:S02]  /*39f20*/  LDL.64 R62, [R1+0x200] ;  /* 0x00020000013e7983 */ /* 0x000ee40000100a00 */
[----:B------:R-:W1:Y:S02]  /*39f30*/  LDC R14, c[0x0][0x230] ;  /* 0x00008c00ff0e7b82 */ /* 0x000e640000000800 */
[----:B------:R-:W3:Y:S01]  /*39f40*/  LDL.64 R46, [R1+0x3b0] ;  /* 0x0003b000012e7983 */ /* 0x000ee20000100a00 */
[----:B------:R-:W-:Y:S01]  /*39f50*/  ISETP.GE.U32.AND P1, PT, R5, 0x7ffffc6f, PT ;  /* 0x7ffffc6f0500780c */ /* 0x000fe20003f26070 */
[C---:B------:R-:W-:Y:S01]  /*39f60*/  VIADD R12, R10.reuse, 0x100000 ;  /* 0x001000000a0c7836 */ /* 0x040fe20000000000 */
[C---:B------:R-:W-:Y:S01]  /*39f70*/  IADD3 R5, R10.reuse, 0x100000, RZ ;  /* 0x001000000a057810 */ /* 0x040fe20007ffe0ff */
[----:B------:R-:W-:Y:S01]  /*39f80*/  VIADD R10, R10, 0x100000 ;  /* 0x001000000a0a7836 */ /* 0x000fe20000000000 */
[C---:B----4-:R-:W-:Y:S01]  /*39f90*/  IADD3 R4, R11.reuse, 0x100000, RZ ;  /* 0x001000000b047810 */ /* 0x050fe20007ffe0ff */
[----:B------:R-:W4:Y:S01]  /*39fa0*/  LDL.64 R120, [R1+0x358] ;  /* 0x0003580001787983 */ /* 0x000f220000100a00 */
[----:B------:R-:W4:Y:S03]  /*39fb0*/  LDC R16, c[0x0][0x230] ;  /* 0x00008c00ff107b82 */ /* 0x000f260000000800 */
[----:B--2---:R2:W-:Y:S05]  /*39fc0*/  LDGSTS.E [R2+-0x27ff8], desc[UR8][R104.64], !P3 ;  /* 0xd800800068027fae */ /* 0x0045ea000d921848 */
[----:B------:R-:W4:Y:S01]  /*39fd0*/  LDC R19, c[0x0][0x230] ;  /* 0x00008c00ff137b82 */ /* 0x000f220000000800 */
[----:B------:R-:W-:Y:S04]  /*39fe0*/  LDGSTS.E [R12+-0x23ff8], desc[UR8][R106.64], !P3 ;  /* 0xdc0080006a0c7fae */ /* 0x000fe8000d921848 */
[----:B------:R-:W4:Y:S04]  /*39ff0*/  LDL.64 R104, [R1+0x210] ;  /* 0x0002100001687983 */ /* 0x000f280000100a00 */
[----:B------:R-:W-:Y:S04]  /*3a000*/  LDGSTS.E [R5+-0x27ff4], desc[UR8][R88.64], !P4 ;  /* 0xd800c00058057fae */ /* 0x000fe8000e121848 */
[----:B------:R-:W4:Y:S04]  /*3a010*/  LDL.64 R106, [R1+0x220] ;  /* 0x00022000016a7983 */ /* 0x000f280000100a00 */
[----:B------:R3:W-:Y:S04]  /*3a020*/  LDGSTS.E [R10+-0x23ff4], desc[UR8][R74.64], !P4 ;  /* 0xdc00c0004a0a7fae */ /* 0x0007e8000e121848 */
[----:B------:R-:W4:Y:S04]  /*3a030*/  LDL.64 R88, [R1+0x3d0] ;  /* 0x0003d00001587983 */ /* 0x000f280000100a00 */
[----:B------:R-:W4:Y:S04]  /*3a040*/  LDL.64 R74, [R1+0x230] ;  /* 0x00023000014a7983 */ /* 0x000f280000100a00 */
[----:B------:R1:W-:Y:S04]  /*3a050*/  LDGSTS.E [R4+-0x40000], desc[UR8][R72.64], !P2 ;  /* 0xc000000048047fae */ /* 0x0003e8000d121848 */
[----:B------:R-:W4:Y:S01]  /*3a060*/  LDL.64 R72, [R1+0x5e8] ;  /* 0x0005e80001487983 */ /* 0x000f220000100a00 */
[----:B--2---:R-:W-:Y:S01]  /*3a070*/  VIADD R2, R11, 0x100000 ;  /* 0x001000000b027836 */ /* 0x004fe20000000000 */
[----:B---3--:R-:W-:Y:S01]  /*3a080*/  IADD3 R10, R13, -0x313, RZ ;  /* 0xfffffced0d0a7810 */ /* 0x008fe20007ffe0ff */
[----:B-1----:R-:W-:Y:S01]  /*3a090*/  VIADD R5, R17, 0xfffffcec ;  /* 0xfffffcec11057836 */ /* 0x002fe20000000000 */
[----:B------:R-:W-:Y:S01]  /*3a0a0*/  IADD3 R4, R18, -0x331, RZ ;  /* 0xfffffccf12047810 */ /* 0x000fe20007ffe0ff */
[----:B------:R-:W1:Y:S01]  /*3a0b0*/  LDC R13, c[0x0][0x230] ;  /* 0x00008c00ff0d7b82 */ /* 0x000e620000000800 */
[----:B------:R-:W-:Y:S01]  /*3a0c0*/  LDGSTS.E [R2+-0x3c000], desc[UR8][R62.64], !P2 ;  /* 0xc40000003e027fae */ /* 0x000fe2000d121848 */
[----:B------:R-:W-:-:S02]  /*3a0d0*/  ISETP.GE.U32.AND P2, PT, R10, 0x7ffffc6e, PT ;  /* 0x7ffffc6e0a00780c */ /* 0x000fc40003f46070 */
[----:B------:R-:W-:Y:S01]  /*3a0e0*/  ISETP.GE.U32.AND P3, PT, R5, 0x7ffffc6d, PT ;  /* 0x7ffffc6d0500780c */ /* 0x000fe20003f66070 */
[----:B------:R-:W-:Y:S01]  /*3a0f0*/  LDGSTS.E [R2+-0x3fffc], desc[UR8][R46.64], !P1 ;  /* 0xc00040002e027fae */ /* 0x000fe2000c921848 */
[----:B------:R-:W-:Y:S02]  /*3a100*/  ISETP.GE.U32.AND P4, PT, R4, 0x7ffffc50, PT ;  /* 0x7ffffc500400780c */ /* 0x000fe40003f86070 */
[----:B------:R-:W-:Y:S01]  /*3a110*/  IADD3 R12, R14, -0x332, RZ ;  /* 0xfffffcce0e0c7810 */ /* 0x000fe20007ffe0ff */
[----:B------:R-:W2:Y:S01]  /*3a120*/  LDC R17, c[0x0][0x230] ;  /* 0x00008c00ff117b82 */ /* 0x000ea20000000800 */
[----:B------:R-:W3:Y:S01]  /*3a130*/  LDL.64 R62, [R1+0x348] ;  /* 0x00034800013e7983 */ /* 0x000ee20000100a00 */
[----:B------:R-:W-:-:S03]  /*3a140*/  VIADD R10, R11, 0x100000 ;  /* 0x001000000b0a7836 */ /* 0x000fc60000000000 */
[----:B------:R-:W2:Y:S01]  /*3a150*/  LDL.64 R46, [R1+0x5f8] ;  /* 0x0005f800012e7983 */ /* 0x000ea20000100a00 */
[C---:B------:R-:W-:Y:S01]  /*3a160*/  VIADD R5, R11.reuse, 0x100000 ;  /* 0x001000000b057836 */ /* 0x040fe20000000000 */
[----:B------:R-:W-:Y:S01]  /*3a170*/  IADD3 R4, R11, 0x100000, RZ ;  /* 0x001000000b047810 */ /* 0x000fe20007ffe0ff */
[----:B------:R-:W2:Y:S01]  /*3a180*/  LDC R18, c[0x0][0x230] ;  /* 0x00008c00ff127b82 */ /* 0x000ea20000000800 */
[----:B----4-:R-:W-:Y:S07]  /*3a190*/  LDGSTS.E [R10+-0x3bffc], desc[UR8][R104.64], !P1 ;  /* 0xc4004000680a7fae */ /* 0x010fee000c921848 */
[----:B------:R-:W4:Y:S01]  /*3a1a0*/  LDC R14, c[0x0][0x230] ;  /* 0x00008c00ff0e7b82 */ /* 0x000f220000000800 */
[----:B------:R-:W-:Y:S04]  /*3a1b0*/  LDGSTS.E [R5+-0x3fff8], desc[UR8][R136.64], !P2 ;  /* 0xc000800088057fae */ /* 0x000fe8000d121848 */
[----:B------:R-:W-:Y:S04]  /*3a1c0*/  LDGSTS.E [R4+-0x3bff8], desc[UR8][R106.64], !P2 ;  /* 0xc40080006a047fae */ /* 0x000fe8000d121848 */
[----:B------:R-:W4:Y:S04]  /*3a1d0*/  LDL.64 R104, [R1+0x608] ;  /* 0x0006080001687983 */ /* 0x000f280000100a00 */
[----:B------:R-:W-:Y:S04]  /*3a1e0*/  LDGSTS.E [R2+-0x3fff4], desc[UR8][R88.64], !P3 ;  /* 0xc000c00058027fae */ /* 0x000fe8000d921848 */
[----:B------:R-:W4:Y:S04]  /*3a1f0*/  LDL.64 R106, [R1+0x368] ;  /* 0x00036800016a7983 */ /* 0x000f280000100a00 */
[----:B------:R-:W-:Y:S04]  /*3a200*/  LDGSTS.E [R10+-0x3bff4], desc[UR8][R74.64], !P3 ;  /* 0xc400c0004a0a7fae */ /* 0x000fe8000d921848 */
[----:B------:R-:W4:Y:S01]  /*3a210*/  LDL.64 R88, [R1+0x620] ;  /* 0x0006200001587983 */ /* 0x000f220000100a00 */
[----:B------:R-:W-:-:S03]  /*3a220*/  ISETP.GE.U32.AND P1, PT, R12, 0x7ffffc4f, PT ;  /* 0x7ffffc4f0c00780c */ /* 0x000fc60003f26070 */
[----:B------:R-:W4:Y:S04]  /*3a230*/  LDL.64 R136, [R1+0x808] ;  /* 0x0008080001887983 */ /* 0x000f280000100a00 */
[----:B------:R-:W4:Y:S04]  /*3a240*/  LDL.64 R74, [R1+0x380] ;  /* 0x00038000014a7983 */ /* 0x000f280000100a00 */
[----:B------:R1:W-:Y:S04]  /*3a250*/  LDGSTS.E [R5+-0x38000], desc[UR8][R72.64], !P4 ;  /* 0xc800000048057fae */ /* 0x0003e8000e121848 */
[----:B------:R-:W4:Y:S01]  /*3a260*/  LDL.64 R72, [R1+0x7e8] ;  /* 0x0007e80001487983 */ /* 0x000f220000100a00 */
[----:B------:R-:W-:Y:S01]  /*3a270*/  VIADD R12, R15, 0xfffffccd ;  /* 0xfffffccd0f0c7836 */ /* 0x000fe20000000000 */
[----:B-1----:R-:W-:Y:S01]  /*3a280*/  IADD3 R5, R13, -0x334, RZ ;  /* 0xfffffccc0d057810 */ /* 0x002fe20007ffe0ff */
[----:B------:R-:W-:Y:S01]  /*3a290*/  VIADD R10, R16, 0xfffffcaf ;  /* 0xfffffcaf100a7836 */ /* 0x000fe20000000000 */
[----:B------:R-:W1:Y:S01]  /*3a2a0*/  LDC R15, c[0x0][0x230] ;  /* 0x00008c00ff0f7b82 */ /* 0x000e620000000800 */
[----:B---3--:R-:W-:Y:S01]  /*3a2b0*/  LDGSTS.E [R4+-0x34000], desc[UR8][R62.64], !P4 ;  /* 0xcc0000003e047fae */ /* 0x008fe2000e121848 */
[----:B------:R-:W-:-:S02]  /*3a2c0*/  ISETP.GE.U32.AND P2, PT, R12, 0x7ffffc4e, PT ;  /* 0x7ffffc4e0c00780c */ /* 0x000fc40003f46070 */
[----:B------:R-:W-:Y:S01]  /*3a2d0*/  ISETP.GE.U32.AND P3, PT, R5, 0x7ffffc4d, PT ;  /* 0x7ffffc4d0500780c */ /* 0x000fe20003f66070 */
[----:B--2---:R-:W-:Y:S01]  /*3a2e0*/  LDGSTS.E [R2+-0x37ffc], desc[UR8][R46.64], !P1 ;  /* 0xc80040002e027fae */ /* 0x004fe2000c921848 */
[----:B------:R-:W-:Y:S02]  /*3a2f0*/  IADD3 R5, R19, -0x352, RZ ;  /* 0xfffffcae13057810 */ /* 0x000fe40007ffe0ff */
[----:B------:R-:W2:Y:S01]  /*3a300*/  LDC R16, c[0x0][0x230] ;  /* 0x00008c00ff107b82 */ /* 0x000ea20000000800 */
[----:B------:R-:W3:Y:S01]  /*3a310*/  LDL.64 R62, [R1+0x550] ;  /* 0x00055000013e7983 */ /* 0x000ee20000100a00 */
[----:B------:R-:W-:-:S06]  /*3a320*/  ISETP.GE.U32.AND P4, PT, R10, 0x7ffffc30, PT ;  /* 0x7ffffc300a00780c */ /* 0x000fcc0003f86070 */
[----:B------:R-:W2:Y:S01]  /*3a330*/  LDC R13, c[0x0][0x230] ;  /* 0x00008c00ff0d7b82 */ /* 0x000ea20000000800 */
[----:B------:R-:W2:Y:S01]  /*3a340*/  LDL.64 R46, [R1+0x7f8] ;  /* 0x0007f800012e7983 */ /* 0x000ea20000100a00 */
[C---:B------:R-:W-:Y:S01]  /*3a350*/  VIADD R12, R11.reuse, 0x100000 ;  /* 0x001000000b0c7836 */ /* 0x040fe20000000000 */
[----:B------:R-:W-:Y:S02]  /*3a360*/  IADD3 R10, R11, 0x100000, RZ ;  /* 0x001000000b0a7810 */ /* 0x000fe40007ffe0ff */
[----:B------:R-:W-:Y:S01]  /*3a370*/  LDGSTS.E [R4+-0x33ffc], desc[UR8][R120.64], !P1 ;  /* 0xcc00400078047fae */ /* 0x000fe2000c921848 */
[----:B------:R-:W-:Y:S01]  /*3a380*/  ISETP.GE.U32.AND P1, PT, R5, 0x7ffffc2f, PT ;  /* 0x7ffffc2f0500780c */ /* 0x000fe20003f26070 */
[----:B------:R-:W-:Y:S02]  /*3a390*/  VIADD R5, R11, 0x100000 ;  /* 0x001000000b057836 */ /* 0x000fe40000000000 */
[----:B----4-:R-:W-:Y:S04]  /*3a3a0*/  LDGSTS.E [R2+-0x37ff8], desc[UR8][R104.64], !P2 ;  /* 0xc800800068027fae */ /* 0x010fe8000d121848 */
[----:B------:R-:W4:Y:S04]  /*3a3b0*/  LDL.64 R120, [R1+0x570] ;  /* 0x0005700001787983 */ /* 0x000f280000100a00 */
[----:B------:R-:W-:Y:S04]  /*3a3c0*/  LDGSTS.E [R12+-0x33ff8], desc[UR8][R106.64], !P2 ;  /* 0xcc0080006a0c7fae */ /* 0x000fe8000d121848 */
[----:B------:R-:W4:Y:S04]  /*3a3d0*/  LDL.64 R104, [R1+0x560] ;  /* 0x0005600001687983 */ /* 0x000f280000100a00 */
[----:B------:R1:W-:Y:S04]  /*3a3e0*/  LDGSTS.E [R10+-0x37ff4], desc[UR8][R88.64], !P3 ;  /* 0xc800c000580a7fae */ /* 0x0003e8000d921848 */
[----:B------:R-:W4:Y:S04]  /*3a3f0*/  LDL.64 R106, [R1+0x760] ;  /* 0x00076000016a7983 */ /* 0x000f280000100a00 */
[----:B------:R1:W-:Y:S04]  /*3a400*/  LDGSTS.E [R5+-0x33ff4], desc[UR8][R74.64], !P3 ;  /* 0xcc00c0004a057fae */ /* 0x0003e8000d921848 */
[----:B------:R-:W4:Y:S04]  /*3a410*/  LDL.64 R88, [R1+0x818] ;  /* 0x0008180001587983 */ /* 0x000f280000100a00 */
[----:B------:R-:W4:Y:S04]  /*3a420*/  LDL.64 R74, [R1+0x580] ;  /* 0x00058000014a7983 */ /* 0x000f280000100a00 */
[----:B------:R1:W-:Y:S04]  /*3a430*/  LDGSTS.E [R4+-0x30000], desc[UR8][R72.64], !P4 ;  /* 0xd000000048047fae */ /* 0x0003e8000e121848 */
[----:B------:R-:W4:Y:S01]  /*3a440*/  LDL.64 R72, [R1+0xe58] ;  /* 0x000e580001487983 */ /* 0x000f220000100a00 */
[----:B-1----:R-:W-:Y:S01]  /*3a450*/  IADD3 R10, R15, -0x353, RZ ;  /* 0xfffffcad0f0a7810 */ /* 0x002fe20007ffe0ff */
[----:B------:R-:W-:Y:S01]  /*3a460*/  VIADD R5, R17, 0xfffffcac ;  /* 0xfffffcac11057836 */ /* 0x000fe20000000000 */
[----:B------:R-:W-:Y:S01]  /*3a470*/  IADD3 R4, R18, -0x371, RZ ;  /* 0xfffffc8f12047810 */ /* 0x000fe20007ffe0ff */
[----:B------:R-:W1:Y:S01]  /*3a480*/  LDC R15, c[0x0][0x230] ;  /* 0x00008c00ff0f7b82 */ /* 0x000e620000000800 */
[----:B------:R-:W-:Y:S01]  /*3a490*/  ISETP.GE.U32.AND P2, PT, R10, 0x7ffffc2e, PT ;  /* 0x7ffffc2e0a00780c */ /* 0x000fe20003f46070 */
[----:B---3--:R-:W-:Y:S01]  /*3a4a0*/  LDGSTS.E [R2+-0x2c000], desc[UR8][R62.64], !P4 ;  /* 0xd40000003e027fae */ /* 0x008fe2000e121848 */
[----:B------:R-:W-:-:S03]  /*3a4b0*/  ISETP.GE.U32.AND P3, PT, R5, 0x7ffffc2d, PT ;  /* 0x7ffffc2d0500780c */ /* 0x000fc60003f66070 */
[----:B--2---:R-:W-:Y:S01]  /*3a4c0*/  LDGSTS.E [R2+-0x2fffc], desc[UR8][R46.64], !P1 ;  /* 0xd00040002e027fae */ /* 0x004fe2000c921848 */
[----:B------:R-:W-:Y:S01]  /*3a4d0*/  ISETP.GE.U32.AND P4, PT, R4, 0x7ffffc10, PT ;  /* 0x7ffffc100400780c */ /* 0x000fe20003f86070 */
[----:B------:R-:W2:Y:S02]  /*3a4e0*/  LDC R18, c[0x0][0x230] ;  /* 0x00008c00ff127b82 */ /* 0x000ea40000000800 */
[----:B------:R-:W3:Y:S01]  /*3a4f0*/  LDL.64 R62, [R1+0x750] ;  /* 0x00075000013e7983 */ /* 0x000ee20000100a00 */
[----:B------:R-:W-:Y:S01]  /*3a500*/  VIADD R10, R11, 0x100000 ;  /* 0x001000000b0a7836 */ /* 0x000fe20000000000 */
[----:B------:R-:W-:-:S04]  /*3a510*/  IADD3 R12, R14, -0x372, RZ ;  /* 0xfffffc8e0e0c7810 */ /* 0x000fc80007ffe0ff */
[----:B------:R-:W2:Y:S01]  /*3a520*/  LDC R17, c[0x0][0x230] ;  /* 0x00008c00ff117b82 */ /* 0x000ea20000000800 */
[----:B------:R-:W2:Y:S01]  /*3a530*/  LDL.64 R46, [R1+0xea8] ;  /* 0x000ea800012e7983 */ /* 0x000ea20000100a00 */
[C---:B------:R-:W-:Y:S01]  /*3a540*/  VIADD R5, R11.reuse, 0x100000 ;  /* 0x001000000b057836 */ /* 0x040fe20000000000 */
[----:B------:R-:W-:-:S05]  /*3a550*/  IADD3 R4, R11, 0x100000, RZ ;  /* 0x001000000b047810 */ /* 0x000fca0007ffe0ff */
[----:B------:R-:W2:Y:S01]  /*3a560*/  LDC R14, c[0x0][0x230] ;  /* 0x00008c00ff0e7b82 */ /* 0x000ea20000000800 */
[----:B----4-:R-:W-:Y:S04]  /*3a570*/  LDGSTS.E [R10+-0x2bffc], desc[UR8][R104.64], !P1 ;  /* 0xd4004000680a7fae */ /* 0x010fe8000c921848 */
        /* <DEDUP_REMOVED lines=22> */
[----:B------:R-:W-:Y:S01]  /*3a6e0*/  ISETP.GE.U32.AND P2, PT, R10, 0x7ffffc6c, PT ;  /* 0x7ffffc6c0a00780c */ /* 0x000fe20003f46070 */
[----:B------:R3:W-:Y:S04]  /*3a6f0*/  LDGSTS.E [R4+-0x23ffc], desc[UR8][R106.64], !P1 ;  /* 0xdc0040006a047fae */ /* 0x0007e8000c921848 */
[----:B------:R-:W2:Y:S02]  /*3a700*/  LDL.64 R62, [R1+0x228] ;  /* 0x00022800013e7983 */ /* 0x000ea40000100a00 */
[----:B------:R-:W2:Y:S02]  /*3a710*/  LDC R15, c[0x0][0x230] ;  /* 0x00008c00ff0f7b82 */ /* 0x000ea40000000800 */
[----:B------:R-:W2:Y:S01]  /*3a720*/  LDL.64 R46, [R1+0x400] ;  /* 0x00040000012e7983 */ /* 0x000ea20000100a00 */
[----:B------:R-:W-:Y:S01]  /*3a730*/  ISETP.GE.U32.AND P1, PT, R5, 0x7ffffc6b, PT ;  /* 0x7ffffc6b0500780c */ /* 0x000fe20003f26070 */
[C---:B------:R-:W-:Y:S01]  /*3a740*/  VIADD R10, R11.reuse, 0x100000 ;  /* 0x001000000b0a7836 */ /* 0x040fe20000000000 */
[C---:B------:R-:W-:Y:S01]  /*3a750*/  IADD3 R5, R11.reuse, 0x100000, RZ ;  /* 0x001000000b057810 */ /* 0x040fe20007ffe0ff */
[----:B------:R-:W2:Y:S01]  /*3a760*/  LDL.64 R106, [R1+0x218] ;  /* 0x00021800016a7983 */ /* 0x000ea20000100a00 */
[----:B------:R-:W-:Y:S01]  /*3a770*/  VIADD R11, R11, 0x100000 ;  /* 0x001000000b0b7836 */ /* 0x000fe20000000000 */
[C---:B---3--:R-:W-:Y:S01]  /*3a780*/  IADD3 R4, R241.reuse, 0x100000, RZ ;  /* 0x00100000f1047810 */ /* 0x048fe20007ffe0ff */
[----:B------:R-:W3:Y:S01]  /*3a790*/  LDC R13, c[0x0][0x230] ;  /* 0x00008c00ff0d7b82 */ /* 0x000ee20000000800 */
[----:B----4-:R4:W-:Y:S07]  /*3a7a0*/  LDGSTS.E [R2+-0x27ff8], desc[UR8][R104.64], !P3 ;  /* 0xd800800068027fae */ /* 0x0109ee000d921848 */
[----:B------:R-:W3:Y:S01]  /*3a7b0*/  LDC R18, c[0x0][0x230] ;  /* 0x00008c00ff127b82 */ /* 0x000ee20000000800 */
[----:B------:R1:W-:Y:S04]  /*3a7c0*/  LDGSTS.E [R10+-0x23ff8], desc[UR8][R120.64], !P3 ;  /* 0xdc008000780a7fae */ /* 0x0003e8000d921848 */
[----:B------:R-:W3:Y:S04]  /*3a7d0*/  LDL.64 R104, [R1+0x410] ;  /* 0x0004100001687983 */ /* 0x000ee80000100a00 */
[----:B------:R1:W-:Y:S04]  /*3a7e0*/  LDGSTS.E [R5+-0x27ff4], desc[UR8][R88.64], !P4 ;  /* 0xd800c00058057fae */ /* 0x0003e8000e121848 */
[----:B------:R-:W3:Y:S04]  /*3a7f0*/  LDL.64 R120, [R1+0x208] ;  /* 0x0002080001787983 */ /* 0x000ee80000100a00 */
[----:B------:R-:W-:Y:S04]  /*3a800*/  LDGSTS.E [R11+-0x23ff4], desc[UR8][R74.64], !P4 ;  /* 0xdc00c0004a0b7fae */ /* 0x000fe8000e121848 */
[----:B------:R-:W3:Y:S04]  /*3a810*/  LDL.64 R88, [R1+0x430] ;  /* 0x0004300001587983 */ /* 0x000ee80000100a00 */
[----:B------:R-:W3:Y:S04]  /*3a820*/  LDL.64 R74, [R1+0x1f8] ;  /* 0x0001f800014a7983 */ /* 0x000ee80000100a00 */
[----:B------:R1:W-:Y:S04]  /*3a830*/  LDGSTS.E [R4+-0x40000], desc[UR8][R72.64], !P2 ;  /* 0xc000000048047fae */ /* 0x0003e8000d121848 */
[----:B------:R-:W3:Y:S01]  /*3a840*/  LDL.64 R72, [R1+0x630] ;  /* 0x0006300001487983 */ /* 0x000ee20000100a00 */
[----:B----4-:R-:W-:Y:S01]  /*3a850*/  VIADD R2, R241, 0x100000 ;  /* 0x00100000f1027836 */ /* 0x010fe20000000000 */
[----:B-1----:R-:W-:Y:S01]  /*3a860*/  IADD3 R10, R14, -0x317, RZ ;  /* 0xfffffce90e0a7810 */ /* 0x002fe20007ffe0ff */
[----:B------:R-:W-:Y:S01]  /*3a870*/  VIADD R5, R16, 0xfffffce8 ;  /* 0xfffffce810057836 */ /* 0x000fe20000000000 */
[----:B------:R-:W-:Y:S01]  /*3a880*/  IADD3 R4, R17, -0x335, RZ ;  /* 0xfffffccb11047810 */ /* 0x000fe20007ffe0ff */
[----:B------:R-:W1:Y:S01]  /*3a890*/  LDC R14, c[0x0][0x230] ;  /* 0x00008c00ff0e7b82 */ /* 0x000e620000000800 */
[----:B--2---:R-:W-:Y:S01]  /*3a8a0*/  LDGSTS.E [R2+-0x3c000], desc[UR8][R62.64], !P2 ;  /* 0xc40000003e027fae */ /* 0x004fe2000d121848 */
[----:B------:R-:W-:-:S02]  /*3a8b0*/  ISETP.GE.U32.AND P2, PT, R10, 0x7ffffc6a, PT ;  /* 0x7ffffc6a0a00780c */ /* 0x000fc40003f46070 */
[----:B------:R-:W-:Y:S01]  /*3a8c0*/  ISETP.GE.U32.AND P3, PT, R5, 0x7ffffc69, PT ;  /* 0x7ffffc690500780c */ /* 0x000fe20003f66070 */
[----:B------:R-:W-:Y:S01]  /*3a8d0*/  LDGSTS.E [R2+-0x3fffc], desc[UR8][R46.64], !P1 ;  /* 0xc00040002e027fae */ /* 0x000fe2000c921848 */
[C---:B------:R-:W-:Y:S01]  /*3a8e0*/  VIADD R10, R241.reuse, 0x100000 ;  /* 0x00100000f10a7836 */ /* 0x040fe20000000000 */
[----:B------:R-:W-:Y:S01]  /*3a8f0*/  ISETP.GE.U32.AND P4, PT, R4, 0x7ffffc4c, PT ;  /* 0x7ffffc4c0400780c */ /* 0x000fe20003f86070 */
[C---:B------:R-:W-:Y:S01]  /*3a900*/  VIADD R5, R241.reuse, 0x100000 ;  /* 0x00100000f1057836 */ /* 0x040fe20000000000 */
[----:B------:R-:W2:Y:S01]  /*3a910*/  LDC R17, c[0x0][0x230] ;  /* 0x00008c00ff117b82 */ /* 0x000ea20000000800 */
[----:B------:R-:W4:Y:S04]  /*3a920*/  LDL.64 R62, [R1+0x388] ;  /* 0x00038800013e7983 */ /* 0x000f280000100a00 */
[----:B------:R-:W2:Y:S01]  /*3a930*/  LDL.64 R46, [R1+0x638] ;  /* 0x00063800012e7983 */ /* 0x000ea20000100a00 */
[----:B------:R-:W-:-:S02]  /*3a940*/  IADD3 R4, R241, 0x100000, RZ ;  /* 0x00100000f1047810 */ /* 0x000fc40007ffe0ff */
[----:B------:R-:W2:Y:S01]  /*3a950*/  LDC R16, c[0x0][0x230] ;  /* 0x00008c00ff107b82 */ /* 0x000ea20000000800 */
[----:B------:R-:W-:Y:S04]  /*3a960*/  LDGSTS.E [R10+-0x3bffc], desc[UR8][R106.64], !P1 ;  /* 0xc40040006a0a7fae */ /* 0x000fe8000c921848 */
[----:B---3--:R-:W-:Y:S04]  /*3a970*/  LDGSTS.E [R5+-0x3fff8], desc[UR8][R104.64], !P2 ;  /* 0xc000800068057fae */ /* 0x008fe8000d121848 */
[----:B------:R-:W3:Y:S04]  /*3a980*/  LDL.64 R106, [R1+0x398] ;  /* 0x00039800016a7983 */ /* 0x000ee80000100a00 */
[----:B------:R-:W-:Y:S04]  /*3a990*/  LDGSTS.E [R4+-0x3bff8], desc[UR8][R120.64], !P2 ;  /* 0xc400800078047fae */ /* 0x000fe8000d121848 */
[----:B------:R-:W3:Y:S04]  /*3a9a0*/  LDL.64 R104, [R1+0x648] ;  /* 0x0006480001687983 */ /* 0x000ee80000100a00 */
[----:B------:R-:W-:Y:S04]  /*3a9b0*/  LDGSTS.E [R2+-0x3fff4], desc[UR8][R88.64], !P3 ;  /* 0xc000c00058027fae */ /* 0x000fe8000d921848 */
[----:B------:R-:W3:Y:S04]  /*3a9c0*/  LDL.64 R120, [R1+0x828] ;  /* 0x0008280001787983 */ /* 0x000ee80000100a00 */
[----:B------:R1:W-:Y:S04]  /*3a9d0*/  LDGSTS.E [R10+-0x3bff4], desc[UR8][R74.64], !P3 ;  /* 0xc400c0004a0a7fae */ /* 0x0003e8000d921848 */
[----:B------:R-:W3:Y:S04]  /*3a9e0*/  LDL.64 R88, [R1+0x3a8] ;  /* 0x0003a80001587983 */ /* 0x000ee80000100a00 */
[----:B------:R-:W3:Y:S04]  /*3a9f0*/  LDL.64 R74, [R1+0x658] ;  /* 0x00065800014a7983 */ /* 0x000ee80000100a00 */
[----:B------:R1:W-:Y:S04]  /*3aa00*/  LDGSTS.E [R5+-0x38000], desc[UR8][R72.64], !P4 ;  /* 0xc800000048057fae */ /* 0x0003e8000e121848 */
[----:B------:R-:W3:Y:S01]  /*3aa10*/  LDL.64 R72, [R1+0x590] ;  /* 0x0005900001487983 */ /* 0x000ee20000100a00 */
[----:B------:R-:W-:Y:S01]  /*3aa20*/  IADD3 R11, R12, -0x336, RZ ;  /* 0xfffffcca0c0b7810 */ /* 0x000fe20007ffe0ff */
[----:B-1----:R-:W-:Y:S01]  /*3aa30*/  VIADD R10, R14, 0xfffffcab ;  /* 0xfffffcab0e0a7836 */ /* 0x002fe20000000000 */
[----:B------:R-:W-:Y:S01]  /*3aa40*/  IADD3 R5, R13, -0x338, RZ ;  /* 0xfffffcc80d057810 */ /* 0x000fe20007ffe0ff */
[----:B------:R-:W1:Y:S01]  /*3aa50*/  LDC R12, c[0x0][0x230] ;  /* 0x00008c00ff0c7b82 */ /* 0x000e620000000800 */
[----:B------:R-:W-:Y:S01]  /*3aa60*/  ISETP.GE.U32.AND P1, PT, R11, 0x7ffffc4b, PT ;  /* 0x7ffffc4b0b00780c */ /* 0x000fe20003f26070 */
[----:B------:R-:W-:Y:S01]  /*3aa70*/  VIADD R11, R15, 0xfffffcc9 ;  /* 0xfffffcc90f0b7836 */ /* 0x000fe20000000000 */
[----:B----4-:R-:W-:Y:S01]  /*3aa80*/  LDGSTS.E [R4+-0x34000], desc[UR8][R62.64], !P4 ;  /* 0xcc0000003e047fae */ /* 0x010fe2000e121848 */
[----:B------:R-:W-:-:S03]  /*3aa90*/  ISETP.GE.U32.AND P3, PT, R5, 0x7ffffc49, PT ;  /* 0x7ffffc490500780c */ /* 0x000fc60003f66070 */
[----:B------:R-:W-:Y:S01]  /*3aaa0*/  ISETP.GE.U32.AND P2, PT, R11, 0x7ffffc4a, PT ;  /* 0x7ffffc4a0b00780c */ /* 0x000fe20003f46070 */
[----:B------:R-:W4:Y:S01]  /*3aab0*/  LDC R15, c[0x0][0x230] ;  /* 0x00008c00ff0f7b82 */ /* 0x000f220000000800 */
[----:B------:R-:W-:-:S05]  /*3aac0*/  ISETP.GE.U32.AND P4, PT, R10, 0x7ffffc2c, PT ;  /* 0x7ffffc2c0a00780c */ /* 0x000fca0003f86070 */
[----:B--2---:R-:W-:Y:S02]  /*3aad0*/  LDGSTS.E [R2+-0x37ffc], desc[UR8][R46.64], !P1 ;  /* 0xc80040002e027fae */ /* 0x004fe4000c921848 */
[----:B------:R-:W2:Y:S02]  /*3aae0*/  LDC R14, c[0x0][0x230] ;  /* 0x00008c00ff0e7b82 */ /* 0x000ea40000000800 */
[----:B------:R-:W2:Y:S01]  /*3aaf0*/  LDL.64 R62, [R1+0x838] ;  /* 0x00083800013e7983 */ /* 0x000ea20000100a00 */
[----:B------:R-:W-:Y:S01]  /*3ab00*/  IADD3 R5, R17, -0x356, RZ ;  /* 0xfffffcaa11057810 */ /* 0x000fe20007ffe0ff */
[C---:B------:R-:W-:Y:S01]  /*3ab10*/  VIADD R11, R241.reuse, 0x100000 ;  /* 0x00100000f10b7836 */ /* 0x040fe20000000000 */
[----:B------:R-:W-:Y:S01]  /*3ab20*/  IADD3 R10, R241, 0x100000, RZ ;  /* 0x00100000f10a7810 */ /* 0x000fe20007ffe0ff */
[----:B---3--:R-:W-:Y:S02]  /*3ab30*/  LDGSTS.E [R4+-0x33ffc], desc[UR8][R106.64], !P1 ;  /* 0xcc0040006a047fae */ /* 0x008fe4000c921848 */
[----:B------:R-:W3:Y:S02]  /*3ab40*/  LDC R13, c[0x0][0x230] ;  /* 0x00008c00ff0d7b82 */ /* 0x000ee40000000800 */
[----:B------:R-:W3:Y:S01]  /*3ab50*/  LDL.64 R46, [R1+0x5a0] ;  /* 0x0005a000012e7983 */ /* 0x000ee20000100a00 */
[----:B------:R-:W-:Y:S01]  /*3ab60*/  ISETP.GE.U32.AND P1, PT, R5, 0x7ffffc2b, PT ;  /* 0x7ffffc2b0500780c */ /* 0x000fe20003f26070 */
[----:B------:R-:W-:-:S02]  /*3ab70*/  VIADD R5, R241, 0x100000 ;  /* 0x00100000f1057836 */ /* 0x000fc40000000000 */
[----:B------:R-:W-:Y:S02]  /*3ab80*/  LDGSTS.E [R2+-0x37ff8], desc[UR8][R104.64], !P2 ;  /* 0xc800800068027fae */ /* 0x000fe4000d121848 */
[----:B------:R-:W3:Y:S02]  /*3ab90*/  LDC R17, c[0x0][0x230] ;  /* 0x00008c00ff117b82 */ /* 0x000ee40000000800 */
[----:B------:R-:W3:Y:S04]  /*3aba0*/  LDL.64 R106, [R1+0x860] ;  /* 0x00086000016a7983 */ /* 0x000ee80000100a00 */
[----:B------:R-:W3:Y:S04]  /*3abb0*/  LDL.64 R104, [R1+0x5b0] ;  /* 0x0005b00001687983 */ /* 0x000ee80000100a00 */
[----:B------:R-:W-:Y:S04]  /*3abc0*/  LDGSTS.E [R11+-0x33ff8], desc[UR8][R88.64], !P2 ;  /* 0xcc008000580b7fae */ /* 0x000fe8000d121848 */
[----:B------:R-:W-:Y:S04]  /*3abd0*/  LDGSTS.E [R10+-0x37ff4], desc[UR8][R74.64], !P3 ;  /* 0xc800c0004a0a7fae */ /* 0x000fe8000d921848 */
[----:B------:R1:W-:Y:S04]  /*3abe0*/  LDGSTS.E [R5+-0x33ff4], desc[UR8][R136.64], !P3 ;  /* 0xcc00c00088057fae */ /* 0x0003e8000d921848 */
[----:B------:R-:W3:Y:S04]  /*3abf0*/  LDL.64 R88, [R1+0x880] ;  /* 0x0008800001587983 */ /* 0x000ee80000100a00 */
[----:B------:R-:W-:Y:S04]  /*3ac00*/  LDGSTS.E [R4+-0x30000], desc[UR8][R120.64], !P4 ;  /* 0xd000000078047fae */ /* 0x000fe8000e121848 */
[----:B------:R-:W3:Y:S01]  /*3ac10*/  LDL.64 R74, [R1+0x5b8] ;  /* 0x0005b800014a7983 */ /* 0x000ee20000100a00 */
[----:B-1----:R-:W-:Y:S01]  /*3ac20*/  IADD3 R5, R12, -0x357, RZ ;  /* 0xfffffca90c057810 */ /* 0x002fe20007ffe0ff */
[----:B----4-:R-:W-:Y:S01]  /*3ac30*/  VIADD R10, R15, 0xfffffca8 ;  /* 0xfffffca80f0a7836 */ /* 0x010fe20000000000 */
[----:B--2---:R-:W-:Y:S01]  /*3ac40*/  IADD3 R11, R14, -0x376, RZ ;  /* 0xfffffc8a0e0b7810 */ /* 0x004fe20007ffe0ff */
[----:B------:R-:W1:Y:S01]  /*3ac50*/  LDC R12, c[0x0][0x230] ;  /* 0x00008c00ff0c7b82 */ /* 0x000e620000000800 */
[----:B------:R-:W2:Y:S04]  /*3ac60*/  LDL.64 R120, [R1+0x7b0] ;  /* 0x0007b00001787983 */ /* 0x000ea80000100a00 */
[----:B------:R-:W-:Y:S01]  /*3ac70*/  LDGSTS.E [R2+-0x2c000], desc[UR8][R72.64], !P4 ;  /* 0xd400000048027fae */ /* 0x000fe2000e121848 */
[----:B------:R-:W-:-:S02]  /*3ac80*/  ISETP.GE.U32.AND P2, PT, R5, 0x7ffffc2a, PT ;  /* 0x7ffffc2a0500780c */ /* 0x000fc40003f46070 */
[----:B------:R-:W4:Y:S08]  /*3ac90*/  LDC R15, c[0x0][0x230] ;  /* 0x00008c00ff0f7b82 */ /* 0x000f300000000800 */
[----:B------:R-:W2:Y:S01]  /*3aca0*/  LDC R14, c[0x0][0x230] ;  /* 0x00008c00ff0e7b82 */ /* 0x000ea20000000800 */
[----:B------:R-:W4:Y:S01]  /*3acb0*/  LDL.64 R72, [R1+0xf40] ;  /* 0x000f400001487983 */ /* 0x000f220000100a00 */
[----:B------:R-:W-:-:S04]  /*3acc0*/  IADD3 R5, R16, -0x375, RZ ;  /* 0xfffffc8b10057810 */ /* 0x000fc80007ffe0ff */
[----:B------:R-:W-:Y:S01]  /*3acd0*/  ISETP.GE.U32.AND P3, PT, R5, 0x7ffffc0c, PT ;  /* 0x7ffffc0c0500780c */ /* 0x000fe20003f66070 */
[----:B------:R-:W-:Y:S01]  /*3ace0*/  LDGSTS.E [R4+-0x2fffc], desc[UR8][R62.64], !P1 ;  /* 0xd00040003e047fae */ /* 0x000fe2000c921848 */
[----:B------:R-:W-:Y:S01]  /*3acf0*/  ISETP.GE.U32.AND P4, PT, R11, 0x7ffffc0b, PT ;  /* 0x7ffffc0b0b00780c */ /* 0x000fe20003f86070 */
[----:B------:R-:W2:Y:S02]  /*3ad00*/  LDC R16, c[0x0][0x230] ;  /* 0x00008c00ff107b82 */ /* 0x000ea40000000800 */
[----:B---3--:R-:W-:Y:S01]  /*3ad10*/  LDGSTS.E [R2+-0x2bffc], desc[UR8][R46.64], !P1 ;  /* 0xd40040002e027fae */ /* 0x008fe2000c921848 */
[----:B------:R-:W-:Y:S01]  /*3ad20*/  ISETP.GE.U32.AND P1, PT, R10, 0x7ffffc29, PT ;  /* 0x7ffffc290a00780c */ /* 0x000fe20003f26070 */
[C---:B------:R-:W-:Y:S02]  /*3ad30*/  VIADD R10, R241.reuse, 0x100000 ;  /* 0x00100000f10a7836 */ /* 0x040fe40000000000 */
[----:B------:R-:W-:Y:S01]  /*3ad40*/  VIADD R5, R241, 0x100000 ;  /* 0x00100000f1057836 */ /* 0x000fe20000000000 */
[----:B------:R-:W3:Y:S04]  /*3ad50*/  LDL.64 R62, [R1+0xf48] ;  /* 0x000f4800013e7983 */ /* 0x000ee80000100a00 */
[----:B------:R-:W-:Y:S04]  /*3ad60*/  LDGSTS.E [R10+-0x2fff8], desc[UR8][R106.64], !P2 ;  /* 0xd00080006a0a7fae */ /* 0x000fe8000d121848 */
[----:B------:R-:W2:Y:S04]  /*3ad70*/  LDL.64 R46, [R1+0x7a0] ;  /* 0x0007a000012e7983 */ /* 0x000ea80000100a00 */
[----:B------:R-:W-:Y:S04]  /*3ad80*/  LDGSTS.E [R5+-0x2bff8], desc[UR8][R104.64], !P2 ;  /* 0xd400800068057fae */ /* 0x000fe8000d121848 */
[----:B------:R-:W-:Y:S04]  /*3ad90*/  LDGSTS.E [R4+-0x2fff4], desc[UR8][R88.64], !P1 ;  /* 0xd000c00058047fae */ /* 0x000fe8000c921848 */
[----:B------:R-:W-:Y:S04]  /*3ada0*/  LDGSTS.E [R2+-0x2bff4], desc[UR8][R74.64], !P1 ;  /* 0xd400c0004a027fae */ /* 0x000fe8000c921848 */
[----:B----4-:R-:W-:Y:S04]  /*3adb0*/  LDGSTS.E [R10+-0x28000], desc[UR8][R72.64], !P3 ;  /* 0xd8000000480a7fae */ /* 0x010fe8000d921848 */
[----:B------:R1:W-:Y:S04]  /*3adc0*/  LDGSTS.E [R5+-0x24000], desc[UR8][R242.64], !P3 ;  /* 0xdc000000f2057fae */ /* 0x0003e8000d921848 */
[----:B------:R-:W4:Y:S01]  /*3add0*/  LDL.LU.64 R242, [R1+0xfe8] ;  /* 0x000fe80001f27983 */ /* 0x000f220000300a00 */
[----:B------:R-:W-:Y:S01]  /*3ade0*/  IADD3 R11, R13, -0x377, RZ ;  /* 0xfffffc890d0b7810 */ /* 0x000fe20007ffe0ff */
[----:B-1----:R-:W-:Y:S01]  /*3adf0*/  VIADD R5, R12, 0xfffffc88 ;  /* 0xfffffc880c057836 */ /* 0x002fe20000000000 */
[----:B------:R-:W-:Y:S01]  /*3ae00*/  IADD3 R10, R15, -0x319, RZ ;  /* 0xfffffce70f0a7810 */ /* 0x000fe20007ffe0ff */
[----:B------:R-:W4:Y:S01]  /*3ae10*/  LDL.64 R104, [R1+0xf58] ;  /* 0x000f580001687983 */ /* 0x000f220000100a00 */
[----:B------:R-:W-:Y:S01]  /*3ae20*/  ISETP.GE.U32.AND P1, PT, R11, 0x7ffffc0a, PT ;  /* 0x7ffffc0a0b00780c */ /* 0x000fe20003f26070 */
[----:B------:R-:W1:Y:S02]  /*3ae30*/  LDC R13, c[0x0][0x230] ;  /* 0x00008c00ff0d7b82 */ /* 0x000e640000000800 */
[----:B---3--:R-:W-:Y:S04]  /*3ae40*/  LDGSTS.E [R4+-0x27ffc], desc[UR8][R62.64], !P4 ;  /* 0xd80040003e047fae */ /* 0x008fe8000e121848 */
[----:B------:R-:W3:Y:S04]  /*3ae50*/  LDL.64 R88, [R1+0x7c0] ;  /* 0x0007c00001587983 */ /* 0x000ee80000100a00 */
[----:B------:R-:W3:Y:S04]  /*3ae60*/  LDL.64 R74, [R1+0x440] ;  /* 0x00044000014a7983 */ /* 0x000ee80000100a00 */
[----:B------:R-:W3:Y:S01]  /*3ae70*/  LDL.64 R72, [R1+0x1e8] ;  /* 0x0001e80001487983 */ /* 0x000ee20000100a00 */
[----:B------:R-:W-:Y:S01]  /*3ae80*/  ISETP.GE.U32.AND P2, PT, R10, 0x7ffffc68, PT ;  /* 0x7ffffc680a00780c */ /* 0x000fe20003f46070 */
[----:B------:R-:W3:Y:S02]  /*3ae90*/  LDC R11, c[0x0][0x230] ;  /* 0x00008c00ff0b7b82 */ /* 0x000ee40000000800 */
[----:B--2---:R-:W-:Y:S04]  /*3aea0*/  LDGSTS.E [R2+-0x23ffc], desc[UR8][R46.64], !P4 ;  /* 0xdc0040002e027fae */ /* 0x004fe8000e121848 */
[----:B------:R-:W2:Y:S02]  /*3aeb0*/  LDL.64 R62, [R1+0x470] ;  /* 0x00047000013e7983 */ /* 0x000ea40000100a00 */
[----:B------:R-:W2:Y:S08]  /*3aec0*/  LDC R12, c[0x0][0x230] ;  /* 0x00008c00ff0c7b82 */ /* 0x000eb00000000800 */
[----:B------:R-:W2:Y:S01]  /*3aed0*/  LDC R15, c[0x0][0x230] ;  /* 0x00008c00ff0f7b82 */ /* 0x000ea20000000800 */
[----:B----4-:R4:W-:Y:S01]  /*3aee0*/  LDGSTS.E [R4+-0x27ff8], desc[UR8][R242.64], !P1 ;  /* 0xd8008000f2047fae */ /* 0x0109e2000c921848 */
[----:B------:R-:W-:-:S03]  /*3aef0*/  ISETP.GE.U32.AND P4, PT, R5, 0x7ffffc09, PT ;  /* 0x7ffffc090500780c */ /* 0x000fc60003f86070 */
[----:B------:R-:W2:Y:S04]  /*3af00*/  LDL.LU.64 R242, [R1+0xfe0] ;  /* 0x000fe00001f27983 */ /* 0x000ea80000300a00 */
[----:B------:R-:W2:Y:S04]  /*3af10*/  LDL.64 R106, [R1+0x1d8] ;  /* 0x0001d800016a7983 */ /* 0x000ea80000100a00 */
[----:B------:R-:W2:Y:S01]  /*3af20*/  LDL.64 R46, [R1+0x480] ;  /* 0x00048000012e7983 */ /* 0x000ea20000100a00 */
[----:B------:R-:W-:Y:S01]  /*3af30*/  VIADD R5, R16, 0xfffffce6 ;  /* 0xfffffce610057836 */ /* 0x000fe20000000000 */
[----:B----4-:R-:W-:Y:S01]  /*3af40*/  IADD3 R4, R14, -0x31b, RZ ;  /* 0xfffffce50e047810 */ /* 0x010fe20007ffe0ff */
[----:B------:R-:W4:Y:S01]  /*3af50*/  LDC R16, c[0x0][0x230] ;  /* 0x00008c00ff107b82 */ /* 0x000f220000000800 */
[----:B------:R2:W-:Y:S02]  /*3af60*/  LDGSTS.E [R2+-0x23ff8], desc[UR8][R120.64], !P1 ;  /* 0xdc00800078027fae */ /* 0x0005e4000c921848 */
[----:B------:R-:W-:Y:S01]  /*3af70*/  ISETP.GE.U32.AND P3, PT, R5, 0x7ffffc67, PT ;  /* 0x7ffffc670500780c */ /* 0x000fe20003f66070 */
[----:B------:R-:W-:Y:S01]  /*3af80*/  VIADD R5, R241, 0x100000 ;  /* 0x00100000f1057836 */ /* 0x000fe20000000000 */
[----:B------:R-:W4:Y:S01]  /*3af90*/  LDL.64 R136, [R1+0x238] ;  /* 0x0002380001887983 */ /* 0x000f220000100a00 */
[----:B------:R-:W-:-:S02]  /*3afa0*/  ISETP.GE.U32.AND P1, PT, R4, 0x7ffffc66, PT ;  /* 0x7ffffc660400780c */ /* 0x000fc40003f26070 */
[----:B------:R-:W-:Y:S01]  /*3afb0*/  IADD3 R241, R241, 0x100000, RZ ;  /* 0x00100000f1f17810 */ /* 0x000fe20007ffe0ff */
[----:B------:R2:W-:Y:S01]  /*3afc0*/  LDGSTS.E [R5+-0x27ff4], desc[UR8][R104.64], !P4 ;  /* 0xd800c00068057fae */ /* 0x0005e2000e121848 */
[----:B-1----:R-:W-:Y:S01]  /*3afd0*/  IADD3 R10, R13, -0x31c, RZ ;  /* 0xfffffce40d0a7810 */ /* 0x002fe20007ffe0ff */
[----:B------:R-:W1:Y:S02]  /*3afe0*/  LDC R14, c[0x0][0x230] ;  /* 0x00008c00ff0e7b82 */ /* 0x000e640000000800 */
[----:B------:R-:W4:Y:S04]  /*3aff0*/  LDL.64 R120, [R1+0x490] ;  /* 0x0004900001787983 */ /* 0x000f280000100a00 */
[----:B---3--:R-:W-:Y:S02]  /*3b000*/  LDGSTS.E [R241+-0x23ff4], desc[UR8][R88.64], !P4 ;  /* 0xdc00c00058f17fae */ /* 0x008fe4000e121848 */
[----:B------:R-:W3:Y:S02]  /*3b010*/  LDC R13, c[0x0][0x230] ;  /* 0x00008c00ff0d7b82 */ /* 0x000ee40000000800 */
[----:B------:R-:W3:Y:S04]  /*3b020*/  LDL.64 R104, [R1+0x240] ;  /* 0x0002400001687983 */ /* 0x000ee80000100a00 */
[----:B------:R-:W3:Y:S04]  /*3b030*/  LDL.64 R20, [R1+0x640] ;  /* 0x0006400001147983 */ /* 0x000ee80000100a00 */
[----:B------:R-:W3:Y:S04]  /*3b040*/  LDL.64 R88, [R1+0x668] ;  /* 0x0006680001587983 */ /* 0x000ee80000100a00 */
[----:B------:R-:W3:Y:S04]  /*3b050*/  LDL.64 R22, [R1+0x830] ;  /* 0x0008300001167983 */ /* 0x000ee80000100a00 */
[----:B------:R-:W3:Y:S04]  /*3b060*/  LDL.64 R200, [R1+0xf98] ;  /* 0x000f980001c87983 */ /* 0x000ee80000100a00 */
[----:B------:R-:W3:Y:S04]  /*3b070*/  LDL.64 R184, [R1+0x848] ;  /* 0x0008480001b87983 */ /* 0x000ee80000100a00 */
[----:B------:R-:W3:Y:S04]  /*3b080*/  LDL.64 R168, [R1+0x840] ;  /* 0x0008400001a87983 */ /* 0x000ee80000100a00 */
[----:B------:R-:W3:Y:S01]  /*3b090*/  LDL.64 R152, [R1+0x898] ;  /* 0x0008980001987983 */ /* 0x000ee20000100a00 */
[C---:B--2---:R-:W-:Y:S01]  /*3b0a0*/  VIADD R2, R242.reuse, 0x100000 ;  /* 0x00100000f2027836 */ /* 0x044fe20000000000 */
[C---:B------:R-:W-:Y:S01]  /*3b0b0*/  IADD3 R4, R242.reuse, 0x100000, RZ ;  /* 0x00100000f2047810 */ /* 0x040fe20007ffe0ff */
[----:B------:R-:W-:-:S03]  /*3b0c0*/  VIADD R5, R242, 0x100000 ;  /* 0x00100000f2057836 */ /* 0x000fc60000000000 */
[----:B------:R-:W-:Y:S04]  /*3b0d0*/  LDGSTS.E [R2+-0x40000], desc[UR8][R74.64], !P2 ;  /* 0xc00000004a027fae */ /* 0x000fe8000d121848 */
[----:B------:R-:W-:Y:S04]  /*3b0e0*/  LDGSTS.E [R4+-0x3c000], desc[UR8][R72.64], !P2 ;  /* 0xc400000048047fae */ /* 0x000fe8000d121848 */
[----:B------:R2:W-:Y:S04]  /*3b0f0*/  LDGSTS.E [R5+-0x3fffc], desc[UR8][R62.64], !P3 ;  /* 0xc00040003e057fae */ /* 0x0005e8000d921848 */
[----:B------:R-:W3:Y:S04]  /*3b100*/  LDL.64 R74, [R1+0x3c8] ;  /* 0x0003c800014a7983 */ /* 0x000ee80000100a00 */
[----:B------:R-:W3:Y:S04]  /*3b110*/  LDL.64 R72, [R1+0x670] ;  /* 0x0006700001487983 */ /* 0x000ee80000100a00 */
[----:B------:R-:W-:Y:S04]  /*3b120*/  LDGSTS.E [R4+-0x3bffc], desc[UR8][R106.64], !P3 ;  /* 0xc40040006a047fae */ /* 0x000fe8000d921848 */
[----:B------:R-:W3:Y:S04]  /*3b130*/  LDL.64 R62, [R1+0x3d8] ;  /* 0x0003d800013e7983 */ /* 0x000ee80000100a00 */
[----:B------:R-:W-:Y:S01]  /*3b140*/  LDGSTS.E [R2+-0x3fff8], desc[UR8][R46.64], !P1 ;  /* 0xc00080002e027fae */ /* 0x000fe2000c921848 */
[----:B--2---:R-:W-:Y:S01]  /*3b150*/  VIADD R5, R17, 0xfffffcc7 ;  /* 0xfffffcc711057836 */ /* 0x004fe20000000000 */
[----:B------:R-:W-:Y:S01]  /*3b160*/  ISETP.GE.U32.AND P2, PT, R10, 0x7ffffc65, PT ;  /* 0x7ffffc650a00780c */ /* 0x000fe20003f46070 */
[----:B------:R-:W2:Y:S01]  /*3b170*/  LDC R17, c[0x0][0x230] ;  /* 0x00008c00ff117b82 */ /* 0x000ea20000000800 */
[----:B------:R-:W2:Y:S04]  /*3b180*/  LDL.64 R106, [R1+0x3e8] ;  /* 0x0003e800016a7983 */ /* 0x000ea80000100a00 */
[----:B------:R-:W2:Y:S01]  /*3b190*/  LDL.64 R46, [R1+0x680] ;  /* 0x00068000012e7983 */ /* 0x000ea20000100a00 */
[----:B------:R-:W-:Y:S01]  /*3b1a0*/  ISETP.GE.U32.AND P3, PT, R5, 0x7ffffc48, PT ;  /* 0x7ffffc480500780c */ /* 0x000fe20003f66070 */
[----:B----4-:R-:W-:Y:S01]  /*3b1b0*/  VIADD R5, R16, 0xfffffcc5 ;  /* 0xfffffcc510057836 */ /* 0x010fe20000000000 */
[----:B------:R-:W-:Y:S01]  /*3b1c0*/  IADD3 R10, R11, -0x33a, RZ ;  /* 0xfffffcc60b0a7810 */ /* 0x000fe20007ffe0ff */
[----:B------:R-:W-:Y:S01]  /*3b1d0*/  LDGSTS.E [R4+-0x3bff8], desc[UR8][R136.64], !P1 ;  /* 0xc400800088047fae */ /* 0x000fe2000c921848 */
[----:B------:R-:W4:Y:S02]  /*3b1e0*/  LDC R16, c[0x0][0x230] ;  /* 0x00008c00ff107b82 */ /* 0x000f240000000800 */
[----:B------:R-:W-:-:S02]  /*3b1f0*/  ISETP.GE.U32.AND P4, PT, R10, 0x7ffffc47, PT ;  /* 0x7ffffc470a00780c */ /* 0x000fc40003f86070 */
[----:B------:R-:W-:Y:S01]  /*3b200*/  ISETP.GE.U32.AND P1, PT, R5, 0x7ffffc46, PT ;  /* 0x7ffffc460500780c */ /* 0x000fe20003f26070 */
[C---:B------:R-:W-:Y:S01]  /*3b210*/  VIADD R10, R242.reuse, 0x100000 ;  /* 0x00100000f20a7836 */ /* 0x040fe20000000000 */
[C---:B------:R-:W-:Y:S01]  /*3b220*/  IADD3 R11, R242.reuse, 0x100000, RZ ;  /* 0x00100000f20b7810 */ /* 0x040fe20007ffe0ff */
[----:B------:R-:W-:Y:S01]  /*3b230*/  LDGSTS.E [R2+-0x3fff4], desc[UR8][R120.64], !P2 ;  /* 0xc000c00078027fae */ /* 0x000fe2000d121848 */
[----:B------:R-:W-:-:S03]  /*3b240*/  IADD3 R5, R242, 0x100000, RZ ;  /* 0x00100000f2057810 */ /* 0x000fc60007ffe0ff */
[----:B---3--:R3:W-:Y:S04]  /*3b250*/  LDGSTS.E [R11+-0x3bff4], desc[UR8][R104.64], !P2 ;  /* 0xc400c000680b7fae */ /* 0x0087e8000d121848 */
[----:B------:R-:W4:Y:S04]  /*3b260*/  LDL.64 R136, [R1+0x690] ;  /* 0x0006900001887983 */ /* 0x000f280000100a00 */
[----:B------:R-:W-:Y:S04]  /*3b270*/  LDGSTS.E [R10+-0x38000], desc[UR8][R88.64], !P3 ;  /* 0xc8000000580a7fae */ /* 0x000fe8000d921848 */
[----:B------:R-:W4:Y:S01]  /*3b280*/  LDL.64 R104, [R1+0x3f8] ;  /* 0x0003f80001687983 */ /* 0x000f220000100a00 */
[----:B---3--:R-:W3:Y:S03]  /*3b290*/  LDC R11, c[0x0][0x230] ;  /* 0x00008c00ff0b7b82 */ /* 0x008ee60000000800 */
[----:B------:R-:W3:Y:S04]  /*3b2a0*/  LDL.64 R120, [R1+0x5f0] ;  /* 0x0005f00001787983 */ /* 0x000ee80000100a00 */
[----:B------:R-:W3:Y:S04]  /*3b2b0*/  LDL.64 R88, [R1+0x8a0] ;  /* 0x0008a00001587983 */ /* 0x000ee80000100a00 */
[----:B------:R1:W-:Y:S04]  /*3b2c0*/  LDGSTS.E [R5+-0x34000], desc[UR8][R74.64], !P3 ;  /* 0xcc0000004a057fae */ /* 0x0003e8000d921848 */
[----:B------:R-:W-:Y:S04]  /*3b2d0*/  LDGSTS.E [R4+-0x37ffc], desc[UR8][R72.64], !P4 ;  /* 0xc800400048047fae */ /* 0x000fe8000e121848 */
[----:B------:R-:W3:Y:S04]  /*3b2e0*/  LDL.64 R74, [R1+0x5d0] ;  /* 0x0005d000014a7983 */ /* 0x000ee80000100a00 */
[----:B------:R-:W-:Y:S04]  /*3b2f0*/  LDGSTS.E [R2+-0x33ffc], desc[UR8][R62.64], !P4 ;  /* 0xcc0040003e027fae */ /* 0x000fe8000e121848 */
[----:B------:R-:W3:Y:S04]  /*3b300*/  LDL.64 R72, [R1+0x8c0] ;  /* 0x0008c00001487983 */ /* 0x000ee80000100a00 */
[----:B------:R-:W3:Y:S04]  /*3b310*/  LDL.64 R62, [R1+0x5e0] ;  /* 0x0005e000013e7983 */ /* 0x000ee80000100a00 */
[----:B--2---:R2:W-:Y:S01]  /*3b320*/  LDGSTS.E [R4+-0x37ff8], desc[UR8][R46.64], !P1 ;  /* 0xc80080002e047fae */ /* 0x0045e2000c921848 */
[----:B-1----:R-:W-:Y:S01]  /*3b330*/  VIADD R5, R12, 0xfffffcc4 ;  /* 0xfffffcc40c057836 */ /* 0x002fe20000000000 */
[----:B------:R-:W-:Y:S01]  /*3b340*/  IADD3 R10, R14, -0x359, RZ ;  /* 0xfffffca70e0a7810 */ /* 0x000fe20007ffe0ff */
[----:B------:R-:W1:Y:S01]  /*3b350*/  LDC R12, c[0x0][0x230] ;  /* 0x00008c00ff0c7b82 */ /* 0x000e620000000800 */
[----:B------:R-:W-:Y:S04]  /*3b360*/  LDGSTS.E [R2+-0x33ff8], desc[UR8][R106.64], !P1 ;  /* 0xcc0080006a027fae */ /* 0x000fe8000c921848 */
[----:B------:R-:W3:Y:S01]  /*3b370*/  LDL.64 R46, [R1+0x8e0] ;  /* 0x0008e000012e7983 */ /* 0x000ee20000100a00 */
[----:B------:R-:W-:Y:S01]  /*3b380*/  ISETP.GE.U32.AND P2, PT, R5, 0x7ffffc45, PT ;  /* 0x7ffffc450500780c */ /* 0x000fe20003f46070 */
[----:B--2---:R-:W-:Y:S01]  /*3b390*/  VIADD R4, R15, 0xfffffca6 ;  /* 0xfffffca60f047836 */ /* 0x004fe20000000000 */
[----:B------:R-:W-:Y:S01]  /*3b3a0*/  ISETP.GE.U32.AND P3, PT, R10, 0x7ffffc28, PT ;  /* 0x7ffffc280a00780c */ /* 0x000fe20003f66070 */
[----:B------:R-:W-:Y:S01]  /*3b3b0*/  VIADD R5, R242, 0x100000 ;  /* 0x00100000f2057836 */ /* 0x000fe20000000000 */
[----:B------:R-:W-:Y:S01]  /*3b3c0*/  IADD3 R10, R13, -0x35b, RZ ;  /* 0xfffffca50d0a7810 */ /* 0x000fe20007ffe0ff */
[----:B------:R-:W2:Y:S01]  /*3b3d0*/  LDL.64 R106, [R1+0x900] ;  /* 0x00090000016a7983 */ /* 0x000ea20000100a00 */
[----:B------:R-:W-:Y:S01]  /*3b3e0*/  ISETP.GE.U32.AND P1, PT, R4, 0x7ffffc27, PT ;  /* 0x7ffffc270400780c */ /* 0x000fe20003f26070 */
[----:B------:R-:W1:Y:S01]  /*3b3f0*/  LDC R15, c[0x0][0x230] ;  /* 0x00008c00ff0f7b82 */ /* 0x000e620000000800 */
[----:B------:R-:W-:-:S02]  /*3b400*/  ISETP.GE.U32.AND P4, PT, R10, 0x7ffffc26, PT ;  /* 0x7ffffc260a00780c */ /* 0x000fc40003f86070 */
[C---:B------:R-:W-:Y:S01]  /*3b410*/  IADD3 R4, R242.reuse, 0x100000, RZ ;  /* 0x00100000f2047810 */ /* 0x040fe20007ffe0ff */
[----:B------:R-:W-:Y:S02]  /*3b420*/  VIADD R10, R242, 0x100000 ;  /* 0x00100000f20a7836 */ /* 0x000fe40000000000 */
[----:B----4-:R-:W-:Y:S02]  /*3b430*/  LDGSTS.E [R5+-0x37ff4], desc[UR8][R136.64], !P2 ;  /* 0xc800c00088057fae */ /* 0x010fe4000d121848 */
[----:B------:R-:W4:Y:S02]  /*3b440*/  LDC R14, c[0x0][0x230] ;  /* 0x00008c00ff0e7b82 */ /* 0x000f240000000800 */
[----:B------:R-:W-:Y:S04]  /*3b450*/  LDGSTS.E [R4+-0x33ff4], desc[UR8][R104.64], !P2 ;  /* 0xcc00c00068047fae */ /* 0x000fe8000d121848 */
[----:B---3--:R-:W-:Y:S01]  /*3b460*/  LDGSTS.E [R2+-0x30000], desc[UR8][R88.64], !P3 ;  /* 0xd000000058027fae */ /* 0x008fe2000d921848 */
[----:B------:R-:W-:Y:S01]  /*3b470*/  IADD3 R11, R11, -0x35c, RZ ;  /* 0xfffffca40b0b7810 */ /* 0x000fe20007ffe0ff */
[----:B------:R-:W3:Y:S02]  /*3b480*/  LDC R13, c[0x0][0x230] ;  /* 0x00008c00ff0d7b82 */ /* 0x000ee40000000800 */
[----:B------:R-:W3:Y:S04]  /*3b490*/  LDL.64 R136, [R1+0x248] ;  /* 0x0002480001887983 */ /* 0x000ee80000100a00 */
[----:B------:R-:W3:Y:S04]  /*3b4a0*/  LDL.64 R104, [R1+0x600] ;  /* 0x0006000001687983 */ /* 0x000ee80000100a00 */
[----:B------:R-:W3:Y:S04]  /*3b4b0*/  LDL.64 R88, [R1+0x7d0] ;  /* 0x0007d00001587983 */ /* 0x000ee80000100a00 */
[----:B------:R1:W-:Y:S04]  /*3b4c0*/  LDGSTS.E [R10+-0x2c000], desc[UR8][R74.64], !P3 ;  /* 0xd40000004a0a7fae */ /* 0x0003e8000d921848 */
[----:B------:R4:W-:Y:S04]  /*3b4d0*/  LDGSTS.E [R5+-0x2fffc], desc[UR8][R72.64], !P1 ;  /* 0xd000400048057fae */ /* 0x0009e8000c921848 */
[----:B------:R-:W3:Y:S04]  /*3b4e0*/  LDL.64 R74, [R1+0xf60] ;  /* 0x000f6000014a7983 */ /* 0x000ee80000100a00 */
[----:B------:R-:W-:Y:S04]  /*3b4f0*/  LDGSTS.E [R4+-0x2bffc], desc[UR8][R62.64], !P1 ;  /* 0xd40040003e047fae */ /* 0x000fe8000c921848 */
[----:B------:R-:W3:Y:S04]  /*3b500*/  LDL.64 R72, [R1+0xf68] ;  /* 0x000f680001487983 */ /* 0x000ee80000100a00 */
[----:B------:R-:W3:Y:S04]  /*3b510*/  LDL.64 R62, [R1+0x7e0] ;  /* 0x0007e000013e7983 */ /* 0x000ee80000100a00 */
[----:B------:R-:W-:Y:S01]  /*3b520*/  LDGSTS.E [R2+-0x2fff8], desc[UR8][R46.64], !P4 ;  /* 0xd00080002e027fae */ /* 0x000fe2000e121848 */
[----:B-1----:R-:W-:Y:S01]  /*3b530*/  VIADD R10, R12, 0xfffffc87 ;  /* 0xfffffc870c0a7836 */ /* 0x002fe20000000000 */
[----:B------:R-:W-:Y:S01]  /*3b540*/  ISETP.GE.U32.AND P2, PT, R11, 0x7ffffc25, PT ;  /* 0x7ffffc250b00780c */ /* 0x000fe20003f46070 */
[----:B------:R-:W1:Y:S01]  /*3b550*/  LDC R12, c[0x0][0x230] ;  /* 0x00008c00ff0c7b82 */ /* 0x000e620000000800 */
[----:B----4-:R-:W-:Y:S01]  /*3b560*/  IADD3 R5, R15, -0x37a, RZ ;  /* 0xfffffc860f057810 */ /* 0x010fe20007ffe0ff */
[----:B------:R4:W-:Y:S04]  /*3b570*/  LDGSTS.E [R4+-0x2bff8], desc[UR8][R120.64], !P4 ;  /* 0xd400800078047fae */ /* 0x0009e8000e121848 */
[----:B------:R-:W3:Y:S01]  /*3b580*/  LDL.64 R46, [R1+0xf70] ;  /* 0x000f7000012e7983 */ /* 0x000ee20000100a00 */
[----:B------:R-:W-:Y:S01]  /*3b590*/  ISETP.GE.U32.AND P3, PT, R10, 0x7ffffc08, PT ;  /* 0x7ffffc080a00780c */ /* 0x000fe20003f66070 */
[----:B------:R-:W1:Y:S01]  /*3b5a0*/  LDC R15, c[0x0][0x230] ;  /* 0x00008c00ff0f7b82 */ /* 0x000e620000000800 */
[----:B----4-:R-:W-:Y:S01]  /*3b5b0*/  VIADD R4, R14, 0xfffffc85 ;  /* 0xfffffc850e047836 */ /* 0x010fe20000000000 */
[----:B------:R-:W-:-:S02]  /*3b5c0*/  ISETP.GE.U32.AND P4, PT, R5, 0x7ffffc07, PT ;  /* 0x7ffffc070500780c */ /* 0x000fc40003f86070 */
[----:B--2---:R-:W-:Y:S02]  /*3b5d0*/  LDGSTS.E [R2+-0x2fff4], desc[UR8][R106.64], !P2 ;  /* 0xd000c0006a027fae */ /* 0x004fe4000d121848 */
[----:B------:R-:W-:Y:S01]  /*3b5e0*/  ISETP.GE.U32.AND P1, PT, R4, 0x7ffffc06, PT ;  /* 0x7ffffc060400780c */ /* 0x000fe20003f26070 */
[C---:B------:R-:W-:Y:S01]  /*3b5f0*/  VIADD R10, R242.reuse, 0x100000 ;  /* 0x00100000f20a7836 */ /* 0x040fe20000000000 */
[C---:B------:R-:W-:Y:S01]  /*3b600*/  IADD3 R11, R242.reuse, 0x100000, RZ ;  /* 0x00100000f20b7810 */ /* 0x040fe20007ffe0ff */
[----:B------:R-:W2:Y:S01]  /*3b610*/  LDL.64 R120, [R1+0x7f0] ;  /* 0x0007f00001787983 */ /* 0x000ea20000100a00 */
[C---:B------:R-:W-:Y:S01]  /*3b620*/  IADD3 R5, R242.reuse, 0x100000, RZ ;  /* 0x00100000f2057810 */ /* 0x040fe20007ffe0ff */
[----:B------:R-:W-:Y:S01]  /*3b630*/  VIADD R4, R242, 0x100000 ;  /* 0x00100000f2047836 */ /* 0x000fe20000000000 */
[----:B------:R-:W4:Y:S01]  /*3b640*/  LDC R14, c[0x0][0x230] ;  /* 0x00008c00ff0e7b82 */ /* 0x000f220000000800 */
[----:B---3--:R-:W-:Y:S04]  /*3b650*/  LDGSTS.E [R2+-0x2bff4], desc[UR8][R104.64], !P2 ;  /* 0xd400c00068027fae */ /* 0x008fe8000d121848 */
[----:B------:R-:W3:Y:S04]  /*3b660*/  LDL.64 R106, [R1+0xf78] ;  /* 0x000f7800016a7983 */ /* 0x000ee80000100a00 */
[----:B------:R-:W4:Y:S04]  /*3b670*/  LDL.64 R104, [R1+0x800] ;  /* 0x0008000001687983 */ /* 0x000f280000100a00 */
[----:B------:R1:W-:Y:S04]  /*3b680*/  LDGSTS.E [R11+-0x28000], desc[UR8][R74.64], !P3 ;  /* 0xd80000004a0b7fae */ /* 0x0003e8000d921848 */
[----:B------:R-:W-:Y:S04]  /*3b690*/  LDGSTS.E [R10+-0x24000], desc[UR8][R88.64], !P3 ;  /* 0xdc000000580a7fae */ /* 0x000fe8000d921848 */
[----:B------:R-:W-:Y:S04]  /*3b6a0*/  LDGSTS.E [R5+-0x27ffc], desc[UR8][R72.64], !P4 ;  /* 0xd800400048057fae */ /* 0x000fe8000e121848 */
[----:B------:R-:W4:Y:S01]  /*3b6b0*/  LDL.64 R74, [R1+0x4a0] ;  /* 0x0004a000014a7983 */ /* 0x000f220000100a00 */
[----:B-1----:R-:W1:Y:S03]  /*3b6c0*/  LDC R11, c[0x0][0x230] ;  /* 0x00008c00ff0b7b82 */ /* 0x002e660000000800 */
[----:B------:R2:W-:Y:S04]  /*3b6d0*/  LDGSTS.E [R4+-0x23ffc], desc[UR8][R62.64], !P4 ;  /* 0xdc0040003e047fae */ /* 0x0005e8000e121848 */
[----:B------:R-:W4:Y:S04]  /*3b6e0*/  LDL.64 R88, [R1+0x4b0] ;  /* 0x0004b00001587983 */ /* 0x000f280000100a00 */
[----:B------:R-:W4:Y:S04]  /*3b6f0*/  LDL.64 R72, [R1+0x258] ;  /* 0x0002580001487983 */ /* 0x000f280000100a00 */
[----:B------:R-:W4:Y:S04]  /*3b700*/  LDL.64 R62, [R1+0x250] ;  /* 0x00025000013e7983 */ /* 0x000f280000100a00 */
[----:B------:R2:W-:Y:S04]  /*3b710*/  LDGSTS.E [R2+-0x27ff8], desc[UR8][R46.64], !P1 ;  /* 0xd80080002e027fae */ /* 0x0005e8000c921848 */
[----:B------:R-:W4:Y:S01]  /*3b720*/  LDL.64 R46, [R1+0x4c0] ;  /* 0x0004c000012e7983 */ /* 0x000f220000100a00 */
[----:B--2---:R-:W-:Y:S01]  /*3b730*/  IADD3 R4, R13, -0x37c, RZ ;  /* 0xfffffc840d047810 */ /* 0x004fe20007ffe0ff */
[----:B------:R-:W-:Y:S01]  /*3b740*/  VIADD R5, R17, 0xfffffce3 ;  /* 0xfffffce311057836 */ /* 0x000fe20000000000 */
[----:B------:R-:W-:Y:S01]  /*3b750*/  IADD3 R2, R16, -0x31e, RZ ;  /* 0xfffffce210027810 */ /* 0x000fe20007ffe0ff */
[----:B------:R-:W2:Y:S01]  /*3b760*/  LDC R13, c[0x0][0x230] ;  /* 0x00008c00ff0d7b82 */ /* 0x000ea20000000800 */
[----:B------:R-:W-:-:S02]  /*3b770*/  ISETP.GE.U32.AND P5, PT, R4, 0x7ffffc05, PT ;  /* 0x7ffffc050400780c */ /* 0x000fc40003fa6070 */
[----:B------:R-:W-:Y:S01]  /*3b780*/  ISETP.GE.U32.AND P4, PT, R2, 0x7ffffc63, PT ;  /* 0x7ffffc630200780c */ /* 0x000fe20003f86070 */
[----:B------:R-:W-:Y:S01]  /*3b790*/  VIADD R2, R12, 0xfffffce1 ;  /* 0xfffffce10c027836 */ /* 0x000fe20000000000 */
[----:B------:R-:W-:Y:S01]  /*3b7a0*/  ISETP.GE.U32.AND P3, PT, R5, 0x7ffffc64, PT ;  /* 0x7ffffc640500780c */ /* 0x000fe20003f66070 */
[C---:B------:R-:W-:Y:S01]  /*3b7b0*/  VIADD R4, R242.reuse, 0x100000 ;  /* 0x00100000f2047836 */ /* 0x040fe20000000000 */
[----:B------:R-:W-:Y:S01]  /*3b7c0*/  IADD3 R5, R242, 0x100000, RZ ;  /* 0x00100000f2057810 */ /* 0x000fe20007ffe0ff */
[----:B------:R-:W2:Y:S01]  /*3b7d0*/  LDC R12, c[0x0][0x230] ;  /* 0x00008c00ff0c7b82 */ /* 0x000ea20000000800 */
[----:B------:R-:W-:Y:S01]  /*3b7e0*/  ISETP.GE.U32.AND P2, PT, R2, 0x7ffffc62, PT ;  /* 0x7ffffc620200780c */ /* 0x000fe20003f46070 */
[C---:B------:R-:W-:Y:S01]  /*3b7f0*/  VIADD R2, R243.reuse, 0x100000 ;  /* 0x00100000f3027836 */ /* 0x040fe20000000000 */
[----:B------:R-:W-:Y:S01]  /*3b800*/  IADD3 R242, R242, 0x100000, RZ ;  /* 0x00100000f2f27810 */ /* 0x000fe20007ffe0ff */
[----:B------:R1:W-:Y:S01]  /*3b810*/  LDGSTS.E [R5+-0x23ff8], desc[UR8][R120.64], !P1 ;  /* 0xdc00800078057fae */ /* 0x0003e2000c921848 */
[----:B------:R-:W-:-:S03]  /*3b820*/  IADD3 R10, R243, 0x100000, RZ ;  /* 0x00100000f30a7810 */ /* 0x000fc60007ffe0ff */
[----:B---3--:R3:W-:Y:S01]  /*3b830*/  LDGSTS.E [R4+-0x27ff4], desc[UR8][R106.64], !P5 ;  /* 0xd800c0006a047fae */ /* 0x0087e2000e921848 */
[----:B------:R-:W2:Y:S03]  /*3b840*/  LDC R16, c[0x0][0x230] ;  /* 0x00008c00ff107b82 */ /* 0x000ea60000000800 */
[----:B----4-:R-:W-:Y:S01]  /*3b850*/  LDGSTS.E [R242+-0x23ff4], desc[UR8][R104.64], !P5 ;  /* 0xdc00c00068f27fae */ /* 0x010fe2000e921848 */
[----:B-1----:R-:W-:-:S03]  /*3b860*/  VIADD R5, R243, 0x100000 ;  /* 0x00100000f3057836 */ /* 0x002fc60000000000 */
[----:B------:R-:W4:Y:S01]  /*3b870*/  LDL.64 R120, [R1+0x4d8] ;  /* 0x0004d80001787983 */ /* 0x000f220000100a00 */
[----:B---3--:R-:W-:-:S03]  /*3b880*/  IADD3 R4, R243, 0x100000, RZ ;  /* 0x00100000f3047810 */ /* 0x008fc60007ffe0ff */
[----:B------:R-:W3:Y:S04]  /*3b890*/  LDL.64 R106, [R1+0x260] ;  /* 0x00026000016a7983 */ /* 0x000ee80000100a00 */
[----:B------:R-:W2:Y:S04]  /*3b8a0*/  LDL.64 R104, [R1+0x6a0] ;  /* 0x0006a00001687983 */ /* 0x000ea80000100a00 */
[----:B------:R-:W-:Y:S04]  /*3b8b0*/  LDGSTS.E [R2+-0x40000], desc[UR8][R74.64], !P3 ;  /* 0xc00000004a027fae */ /* 0x000fe8000d921848 */
[----:B------:R1:W-:Y:S04]  /*3b8c0*/  LDGSTS.E [R10+-0x3c000], desc[UR8][R136.64], !P3 ;  /* 0xc4000000880a7fae */ /* 0x0003e8000d921848 */
[----:B------:R-:W-:Y:S04]  /*3b8d0*/  LDGSTS.E [R5+-0x3fffc], desc[UR8][R88.64], !P4 ;  /* 0xc000400058057fae */ /* 0x000fe8000e121848 */
[----:B------:R-:W2:Y:S04]  /*3b8e0*/  LDL.64 R74, [R1+0x408] ;  /* 0x00040800014a7983 */ /* 0x000ea80000100a00 */
[----:B------:R1:W-:Y:S04]  /*3b8f0*/  LDGSTS.E [R4+-0x3bffc], desc[UR8][R62.64], !P4 ;  /* 0xc40040003e047fae */ /* 0x0003e8000e121848 */
[----:B------:R-:W2:Y:S01]  /*3b900*/  LDL.64 R88, [R1+0x6c0] ;  /* 0x0006c00001587983 */ /* 0x000ea20000100a00 */
[----:B-1----:R-:W-:-:S03]  /*3b910*/  VIADD R10, R18, 0xfffffce0 ;  /* 0xfffffce0120a7836 */ /* 0x002fc60000000000 */
[----:B------:R-:W2:Y:S04]  /*3b920*/  LDL.64 R136, [R1+0x6d8] ;  /* 0x0006d80001887983 */ /* 0x000ea80000100a00 */
[----:B------:R-:W2:Y:S04]  /*3b930*/  LDL.64 R62, [R1+0x6b0] ;  /* 0x0006b000013e7983 */ /* 0x000ea80000100a00 */
[----:B------:R-:W-:Y:S04]  /*3b940*/  LDGSTS.E [R2+-0x3fff8], desc[UR8][R46.64], !P2 ;  /* 0xc00080002e027fae */ /* 0x000fe8000d121848 */
[----:B------:R-:W-:Y:S04]  /*3b950*/  LDGSTS.E [R2+-0x3bff8], desc[UR8][R72.64], !P2 ;  /* 0xc400800048027fae */ /* 0x000fe8000d121848 */
[----:B------:R-:W2:Y:S04]  /*3b960*/  LDL.64 R46, [R1+0x418] ;  /* 0x00041800012e7983 */ /* 0x000ea80000100a00 */
[----:B------:R-:W2:Y:S01]  /*3b970*/  LDL.64 R72, [R1+0x428] ;  /* 0x0004280001487983 */ /* 0x000ea20000100a00 */
[----:B------:R-:W-:Y:S01]  /*3b980*/  IADD3 R4, R11, -0x33d, RZ ;  /* 0xfffffcc30b047810 */ /* 0x000fe20007ffe0ff */
[----:B------:R-:W-:Y:S01]  /*3b990*/  VIADD R5, R14, 0xfffffcc2 ;  /* 0xfffffcc20e057836 */ /* 0x000fe20000000000 */
[----:B------:R-:W-:Y:S01]  /*3b9a0*/  ISETP.GE.U32.AND P1, PT, R10, 0x7ffffc61, PT ;  /* 0x7ffffc610a00780c */ /* 0x000fe20003f26070 */
[----:B------:R-:W1:Y:S01]  /*3b9b0*/  LDC R11, c[0x0][0x230] ;  /* 0x00008c00ff0b7b82 */ /* 0x000e620000000800 */
[----:B------:R-:W-:-:S02]  /*3b9c0*/  ISETP.GE.U32.AND P3, PT, R4, 0x7ffffc44, PT ;  /* 0x7ffffc440400780c */ /* 0x000fc40003f66070 */
[----:B------:R-:W-:Y:S02]  /*3b9d0*/  IADD3 R4, R15, -0x33f, RZ ;  /* 0xfffffcc10f047810 */ /* 0x000fe40007ffe0ff */
[----:B------:R-:W-:Y:S01]  /*3b9e0*/  ISETP.GE.U32.AND P2, PT, R5, 0x7ffffc43, PT ;  /* 0x7ffffc430500780c */ /* 0x000fe20003f46070 */
[C---:B------:R-:W-:Y:S01]  /*3b9f0*/  VIADD R5, R243.reuse, 0x100000 ;  /* 0x00100000f3057836 */ /* 0x040fe20000000000 */
[----:B------:R-:W-:Y:S01]  /*3ba00*/  ISETP.GE.U32.AND P4, PT, R4, 0x7ffffc42, PT ;  /* 0x7ffffc420400780c */ /* 0x000fe20003f86070 */
[C---:B------:R-:W-:Y:S01]  /*3ba10*/  VIADD R10, R243.reuse, 0x100000 ;  /* 0x00100000f30a7836 */ /* 0x040fe20000000000 */
[----:B------:R-:W-:Y:S01]  /*3ba20*/  IADD3 R4, R243, 0x100000, RZ ;  /* 0x00100000f3047810 */ /* 0x000fe20007ffe0ff */
[----:B------:R-:W1:Y:S02]  /*3ba30*/  LDC R14, c[0x0][0x230] ;  /* 0x00008c00ff0e7b82 */ /* 0x000e640000000800 */
[----:B----4-:R-:W-:Y:S04]  /*3ba40*/  LDGSTS.E [R5+-0x3fff4], desc[UR8][R120.64], !P1 ;  /* 0xc000c00078057fae */ /* 0x010fe8000c921848 */
[----:B---3--:R-:W-:Y:S02]  /*3ba50*/  LDGSTS.E [R4+-0x3bff4], desc[UR8][R106.64], !P1 ;  /* 0xc400c0006a047fae */ /* 0x008fe4000c921848 */
[----:B------:R-:W3:Y:S02]  /*3ba60*/  LDC R15, c[0x0][0x230] ;  /* 0x00008c00ff0f7b82 */ /* 0x000ee40000000800 */
[----:B--2---:R-:W-:Y:S04]  /*3ba70*/  LDGSTS.E [R2+-0x38000], desc[UR8][R104.64], !P3 ;  /* 0xc800000068027fae */ /* 0x004fe8000d921848 */
[----:B------:R-:W2:Y:S04]  /*3ba80*/  LDL.64 R120, [R1+0x438] ;  /* 0x0004380001787983 */ /* 0x000ea80000100a00 */
[----:B------:R-:W4:Y:S04]  /*3ba90*/  LDL.64 R106, [R1+0x920] ;  /* 0x00092000016a7983 */ /* 0x000f280000100a00 */
[----:B------:R-:W3:Y:S04]  /*3baa0*/  LDL.64 R104, [R1+0x610] ;  /* 0x0006100001687983 */ /* 0x000ee80000100a00 */
[----:B------:R-:W-:Y:S04]  /*3bab0*/  LDGSTS.E [R10+-0x34000], desc[UR8][R74.64], !P3 ;  /* 0xcc0000004a0a7fae */ /* 0x000fe8000d921848 */
[----:B------:R-:W3:Y:S04]  /*3bac0*/  LDL.64 R74, [R1+0x940] ;  /* 0x00094000014a7983 */ /* 0x000ee80000100a00 */
[----:B------:R-:W-:Y:S04]  /*3bad0*/  LDGSTS.E [R5+-0x37ffc], desc[UR8][R62.64], !P2 ;  /* 0xc80040003e057fae */ /* 0x000fe8000d121848 */
[----:B------:R-:W3:Y:S04]  /*3bae0*/  LDL.64 R62, [R1+0x618] ;  /* 0x00061800013e7983 */ /* 0x000ee80000100a00 */
[----:B------:R1:W-:Y:S04]  /*3baf0*/  LDGSTS.E [R4+-0x33ffc], desc[UR8][R46.64], !P2 ;  /* 0xcc0040002e047fae */ /* 0x0003e8000d121848 */
[----:B------:R-:W-:Y:S04]  /*3bb00*/  LDGSTS.E [R2+-0x37ff8], desc[UR8][R88.64], !P4 ;  /* 0xc800800058027fae */ /* 0x000fe8000e121848 */
[----:B------:R-:W-:Y:S04]  /*3bb10*/  LDGSTS.E [R2+-0x33ff8], desc[UR8][R72.64], !P4 ;  /* 0xcc00800048027fae */ /* 0x000fe8000e121848 */
[----:B------:R-:W3:Y:S04]  /*3bb20*/  LDL.64 R46, [R1+0x960] ;  /* 0x00096000012e7983 */ /* 0x000ee80000100a00 */
[----:B------:R-:W3:Y:S04]  /*3bb30*/  LDL.64 R88, [R1+0x628] ;  /* 0x0006280001587983 */ /* 0x000ee80000100a00 */
[----:B------:R-:W3:Y:S01]  /*3bb40*/  LDL.64 R72, [R1+0x980] ;  /* 0x0009800001487983 */ /* 0x000ee20000100a00 */
[----:B-1----:R-:W-:Y:S01]  /*3bb50*/  VIADD R4, R13, 0xfffffca3 ;  /* 0xfffffca30d047836 */ /* 0x002fe20000000000 */
[----:B------:R-:W-:Y:S01]  /*3bb60*/  IADD3 R5, R11, -0x340, RZ ;  /* 0xfffffcc00b057810 */ /* 0x000fe20007ffe0ff */
[----:B------:R-:W-:Y:S01]  /*3bb70*/  VIADD R10, R14, 0xfffffca1 ;  /* 0xfffffca10e0a7836 */ /* 0x000fe20000000000 */
[----:B------:R-:W1:Y:S02]  /*3bb80*/  LDC R13, c[0x0][0x230] ;  /* 0x00008c00ff0d7b82 */ /* 0x000e640000000800 */
[----:B------:R-:W-:-:S02]  /*3bb90*/  ISETP.GE.U32.AND P3, PT, R4, 0x7ffffc24, PT ;  /* 0x7ffffc240400780c */ /* 0x000fc40003f66070 */
[----:B------:R-:W-:Y:S02]  /*3bba0*/  ISETP.GE.U32.AND P2, PT, R5, 0x7ffffc41, PT ;  /* 0x7ffffc410500780c */ /* 0x000fe40003f46070 */
[----:B------:R-:W-:Y:S02]  /*3bbb0*/  IADD3 R4, R12, -0x35e, RZ ;  /* 0xfffffca20c047810 */ /* 0x000fe40007ffe0ff */
[----:B------:R-:W-:Y:S01]  /*3bbc0*/  ISETP.GE.U32.AND P1, PT, R10, 0x7ffffc22, PT ;  /* 0x7ffffc220a00780c */ /* 0x000fe20003f26070 */
[----:B------:R-:W1:Y:S01]  /*3bbd0*/  LDC R12, c[0x0][0x230] ;  /* 0x00008c00ff0c7b82 */ /* 0x000e620000000800 */
[----:B------:R-:W-:Y:S01]  /*3bbe0*/  ISETP.GE.U32.AND P4, PT, R4, 0x7ffffc23, PT ;  /* 0x7ffffc230400780c */ /* 0x000fe20003f86070 */
[C---:B------:R-:W-:Y:S01]  /*3bbf0*/  VIADD R4, R243.reuse, 0x100000 ;  /* 0x00100000f3047836 */ /* 0x040fe20000000000 */
[C---:B------:R-:W-:Y:S01]  /*3bc00*/  IADD3 R5, R243.reuse, 0x100000, RZ ;  /* 0x00100000f3057810 */ /* 0x040fe20007ffe0ff */
[----:B------:R-:W-:Y:S01]  /*3bc10*/  VIADD R10, R243, 0x100000 ;  /* 0x00100000f30a7836 */ /* 0x000fe20000000000 */
[----:B------:R-:W-:-:S03]  /*3bc20*/  IADD3 R11, R16, -0x360, RZ ;  /* 0xfffffca0100b7810 */ /* 0x000fc60007ffe0ff */
[----:B------:R-:W-:Y:S01]  /*3bc30*/  LDGSTS.E [R5+-0x37ff4], desc[UR8][R136.64], !P2 ;  /* 0xc800c00088057fae */ /* 0x000fe2000d121848 */
[----:B------:R-:W1:Y:S03]  /*3bc40*/  LDC R14, c[0x0][0x230] ;  /* 0x00008c00ff0e7b82 */ /* 0x000e660000000800 */
[----:B--2---:R-:W-:Y:S01]  /*3bc50*/  LDGSTS.E [R4+-0x33ff4], desc[UR8][R120.64], !P2 ;  /* 0xcc00c00078047fae */ /* 0x004fe2000d121848 */
[----:B------:R-:W-:-:S03]  /*3bc60*/  ISETP.GE.U32.AND P2, PT, R11, 0x7ffffc21, PT ;  /* 0x7ffffc210b00780c */ /* 0x000fc60003f46070 */
[----:B----4-:R-:W-:Y:S04]  /*3bc70*/  LDGSTS.E [R2+-0x30000], desc[UR8][R106.64], !P3 ;  /* 0xd00000006a027fae */ /* 0x010fe8000d921848 */
[----:B---3--:R-:W-:Y:S04]  /*3bc80*/  LDGSTS.E [R10+-0x2c000], desc[UR8][R104.64], !P3 ;  /* 0xd4000000680a7fae */ /* 0x008fe8000d921848 */
[----:B------:R-:W2:Y:S04]  /*3bc90*/  LDL.64 R136, [R1+0x8f0] ;  /* 0x0008f00001887983 */ /* 0x000ea80000100a00 */
[----:B------:R-:W3:Y:S04]  /*3bca0*/  LDL.64 R106, [R1+0xf80] ;  /* 0x000f8000016a7983 */ /* 0x000ee80000100a00 */
[----:B------:R-:W4:Y:S04]  /*3bcb0*/  LDL.64 R104, [R1+0x810] ;  /* 0x0008100001687983 */ /* 0x000f280000100a00 */
[----:B------:R-:W2:Y:S04]  /*3bcc0*/  LDL.64 R120, [R1+0x948] ;  /* 0x0009480001787983 */ /* 0x000ea80000100a00 */
[----:B------:R1:W-:Y:S04]  /*3bcd0*/  LDGSTS.E [R5+-0x2fffc], desc[UR8][R74.64], !P4 ;  /* 0xd00040004a057fae */ /* 0x0003e8000e121848 */
[----:B------:R-:W2:Y:S04]  /*3bce0*/  LDL.64 R74, [R1+0xf88] ;  /* 0x000f8800014a7983 */ /* 0x000ea80000100a00 */
[----:B------:R-:W-:Y:S04]  /*3bcf0*/  LDGSTS.E [R4+-0x2bffc], desc[UR8][R62.64], !P4 ;  /* 0xd40040003e047fae */ /* 0x000fe8000e121848 */
[----:B------:R-:W2:Y:S04]  /*3bd00*/  LDL.64 R62, [R1+0x820] ;  /* 0x00082000013e7983 */ /* 0x000ea80000100a00 */
[----:B------:R-:W-:Y:S04]  /*3bd10*/  LDGSTS.E [R2+-0x2fff8], desc[UR8][R46.64], !P1 ;  /* 0xd00080002e027fae */ /* 0x000fe8000c921848 */
[----:B------:R-:W-:Y:S04]  /*3bd20*/  LDGSTS.E [R4+-0x2bff8], desc[UR8][R88.64], !P1 ;  /* 0xd400800058047fae */ /* 0x000fe8000c921848 */
[----:B------:R-:W-:Y:S04]  /*3bd30*/  LDGSTS.E [R2+-0x2fff4], desc[UR8][R72.64], !P2 ;  /* 0xd000c00048027fae */ /* 0x000fe8000d121848 */
[----:B------:R-:W2:Y:S04]  /*3bd40*/  LDL.64 R46, [R1+0xf90] ;  /* 0x000f9000012e7983 */ /* 0x000ea80000100a00 */
[----:B------:R-:W2:Y:S04]  /*3bd50*/  LDL.64 R88, [R1+0x998] ;  /* 0x0009980001587983 */ /* 0x000ea80000100a00 */
[----:B------:R-:W2:Y:S01]  /*3bd60*/  LDL.64 R72, [R1+0x9f0] ;  /* 0x0009f00001487983 */ /* 0x000ea20000100a00 */
[----:B-1----:R-:W-:Y:S01]  /*3bd70*/  IADD3 R5, R12, -0x37d, RZ ;  /* 0xfffffc830c057810 */ /* 0x002fe20007ffe0ff */
[----:B------:R-:W-:-:S03]  /*3bd80*/  VIADD R10, R13, 0xfffffc82 ;  /* 0xfffffc820d0a7836 */ /* 0x000fc60000000000 */
[----:B------:R-:W-:Y:S01]  /*3bd90*/  ISETP.GE.U32.AND P3, PT, R5, 0x7ffffc04, PT ;  /* 0x7ffffc040500780c */ /* 0x000fe20003f66070 */
[----:B------:R-:W-:Y:S01]  /*3bda0*/  VIADD R11, R14, 0xfffffc80 ;  /* 0xfffffc800e0b7836 */ /* 0x000fe20000000000 */
[----:B------:R-:W-:Y:S02]  /*3bdb0*/  IADD3 R5, R15, -0x37f, RZ ;  /* 0xfffffc810f057810 */ /* 0x000fe40007ffe0ff */
[----:B------:R-:W-:Y:S02]  /*3bdc0*/  ISETP.GE.U32.AND P4, PT, R10, 0x7ffffc03, PT ;  /* 0x7ffffc030a00780c */ /* 0x000fe40003f86070 */
[----:B------:R-:W-:Y:S02]  /*3bdd0*/  ISETP.GE.U32.AND P1, PT, R5, 0x7ffffc02, PT ;  /* 0x7ffffc020500780c */ /* 0x000fe40003f26070 */
[----:B------:R-:W-:Y:S01]  /*3bde0*/  ISETP.GE.U32.AND P5, PT, R11, 0x7ffffc01, PT ;  /* 0x7ffffc010b00780c */ /* 0x000fe20003fa6070 */
[C---:B------:R-:W-:Y:S01]  /*3bdf0*/  VIADD R5, R243.reuse, 0x100000 ;  /* 0x00100000f3057836 */ /* 0x040fe20000000000 */
[----:B------:R-:W-:-:S02]  /*3be00*/  IADD3 R10, R243, 0x100000, RZ ;  /* 0x00100000f30a7810 */ /* 0x000fc40007ffe0ff */
[----:B------:R-:W-:-:S03]  /*3be10*/  IADD3 R243, R243, 0x100000, RZ ;  /* 0x00100000f3f37810 */ /* 0x000fc60007ffe0ff */
[----:B------:R-:W-:Y:S04]  /*3be20*/  LDGSTS.E [R10+-0x2bff4], desc[UR8][R20.64], !P2 ;  /* 0xd400c000140a7fae */ /* 0x000fe8000d121848 */
[----:B---3--:R-:W-:Y:S04]  /*3be30*/  LDGSTS.E [R5+-0x28000], desc[UR8][R106.64], !P3 ;  /* 0xd80000006a057fae */ /* 0x008fe8000d921848 */
[----:B----4-:R-:W-:Y:S04]  /*3be40*/  LDGSTS.E [R4+-0x24000], desc[UR8][R104.64], !P3 ;  /* 0xdc00000068047fae */ /* 0x010fe8000d921848 */
[----:B------:R-:W3:Y:S04]  /*3be50*/  LDL.64 R106, [R1+0x850] ;  /* 0x00085000016a7983 */ /* 0x000ee80000100a00 */
[----:B------:R-:W4:Y:S04]  /*3be60*/  LDL.64 R104, [R1+0x8a8] ;  /* 0x0008a80001687983 */ /* 0x000f280000100a00 */
[----:B--2---:R-:W-:Y:S04]  /*3be70*/  LDGSTS.E [R2+-0x27ffc], desc[UR8][R74.64], !P4 ;  /* 0xd80040004a027fae */ /* 0x004fe8000e121848 */
[----:B------:R-:W2:Y:S04]  /*3be80*/  LDL.64 R74, [R1+0x8f8] ;  /* 0x0008f800014a7983 */ /* 0x000ea80000100a00 */
[----:B------:R1:W-:Y:S04]  /*3be90*/  LDGSTS.E [R10+-0x23ffc], desc[UR8][R62.64], !P4 ;  /* 0xdc0040003e0a7fae */ /* 0x0003e8000e121848 */
[----:B------:R-:W2:Y:S01]  /*3bea0*/  LDL.64 R62, [R1+0x950] ;  /* 0x00095000013e7983 */ /* 0x000ea20000100a00 */
[----:B-1----:R-:W1:Y:S03]  /*3beb0*/  LDC R10, c[0x0][0x230] ;  /* 0x00008c00ff0a7b82 */ /* 0x002e660000000800 */
[----:B------:R-:W-:Y:S04]  /*3bec0*/  LDGSTS.E [R5+-0x27ff8], desc[UR8][R46.64], !P1 ;  /* 0xd80080002e057fae */ /* 0x000fe8000c921848 */
[----:B------:R-:W-:Y:S04]  /*3bed0*/  LDGSTS.E [R4+-0x23ff8], desc[UR8][R22.64], !P1 ;  /* 0xdc00800016047fae */ /* 0x000fe8000c921848 */
[----:B------:R-:W-:Y:S04]  /*3bee0*/  LDGSTS.E [R2+-0x27ff4], desc[UR8][R200.64], !P5 ;  /* 0xd800c000c8027fae */ /* 0x000fe8000e921848 */
[----:B------:R-:W-:Y:S04]  /*3bef0*/  LDGSTS.E [R243+-0x23ff4], desc[UR8][R184.64], !P5 ;  /* 0xdc00c000b8f37fae */ /* 0x000fe8000e921848 */
[----:B------:R-:W0:Y:S04]  /*3bf00*/  LDGDEPBAR ;  /* 0x00000000000079af */ /* 0x000e280000000000 */
[----:B------:R-:W-:Y:S04]  /*3bf10*/  LDGSTS.E [R240+0x60000], desc[UR8][R168.64], P0 ;  /* 0x60000000a8f07fae */ /* 0x000fe80008121848 */
[----:B------:R1:W-:Y:S04]  /*3bf20*/  LDGSTS.E [R240+0x60400], desc[UR8][R152.64], P0 ;  /* 0x6040000098f07fae */ /* 0x0003e80008121848 */
[----:B------:R-:W-:Y:S04]  /*3bf30*/  LDGSTS.E [R240+0x60800], desc[UR8][R136.64], P0 ;  /* 0x6080000088f07fae */ /* 0x000fe80008121848 */
[----:B------:R-:W-:Y:S04]  /*3bf40*/  LDGSTS.E [R240+0x60c00], desc[UR8][R120.64], P0 ;  /* 0x60c0000078f07fae */ /* 0x000fe80008121848 */
[----:B------:R-:W-:Y:S04]  /*3bf50*/  LDGSTS.E [R240+0x61000], desc[UR8][R88.64], P0 ;  /* 0x6100000058f07fae */ /* 0x000fe80008121848 */
[----:B------:R-:W-:Y:S04]  /*3bf60*/  LDGSTS.E [R240+0x61400], desc[UR8][R72.64], P0 ;  /* 0x6140000048f07fae */ /* 0x000fe80008121848 */
[----:B------:R-:W2:Y:S04]  /*3bf70*/  LDL.64 R46, [R1+0x9a8] ;  /* 0x0009a800012e7983 */ /* 0x000ea80000100a00 */
[----:B------:R-:W2:Y:S04]  /*3bf80*/  LDL.64 R4, [R1+0xcf0] ;  /* 0x000cf00001047983 */ /* 0x000ea80000100a00 */
[----:B------:R-:W-:Y:S04]  /*3bf90*/  LDGSTS.E [R240+0x61800], desc[UR8][R244.64], P0 ;  /* 0x61800000f4f07fae */ /* 0x000fe80008121848 */
[----:B------:R-:W-:Y:S04]  /*3bfa0*/  LDGSTS.E [R240+0x61c00], desc[UR8][R58.64], P0 ;  /* 0x61c000003af07fae */ /* 0x000fe80008121848 */
[----:B------:R-:W-:Y:S04]  /*3bfb0*/  LDGSTS.E [R240+0x62000], desc[UR8][R90.64], P0 ;  /* 0x620000005af07fae */ /* 0x000fe80008121848 */
[----:B------:R-:W3:Y:S04]  /*3bfc0*/  LDL.LU.64 R244, [R1+0xfd8] ;  /* 0x000fd80001f47983 */ /* 0x000ee80000300a00 */
[----:B------:R-:W2:Y:S04]  /*3bfd0*/  LDL.64 R88, [R1+0x8b0] ;  /* 0x0008b00001587983 */ /* 0x000ea80000100a00 */
[----:B------:R-:W2:Y:S04]  /*3bfe0*/  LDL.64 R90, [R1+0x858] ;  /* 0x00085800015a7983 */ /* 0x000ea80000100a00 */
[----:B------:R-:W2:Y:S04]  /*3bff0*/  LDL.64 R72, [R1+0x908] ;  /* 0x0009080001487983 */ /* 0x000ea80000100a00 */
[----:B------:R-:W-:Y:S04]  /*3c000*/  LDGSTS.E [R240+0x62400], desc[UR8][R56.64], P0 ;  /* 0x6240000038f07fae */ /* 0x000fe80008121848 */
[----:B------:R-:W2:Y:S04]  /*3c010*/  LDL.64 R58, [R1+0x958] ;  /* 0x00095800013a7983 */ /* 0x000ea80000100a00 */
[----:B------:R-:W-:Y:S04]  /*3c020*/  LDGSTS.E [R240+0x62800], desc[UR8][R122.64], P0 ;  /* 0x628000007af07fae */ /* 0x000fe80008121848 */
[----:B------:R-:W2:Y:S04]  /*3c030*/  LDL.64 R56, [R1+0x9b0] ;  /* 0x0009b00001387983 */ /* 0x000ea80000100a00 */
[----:B------:R-:W-:Y:S04]  /*3c040*/  LDGSTS.E [R240+0x62c00], desc[UR8][R138.64], P0 ;  /* 0x62c000008af07fae */ /* 0x000fe80008121848 */
[----:B------:R1:W-:Y:S04]  /*3c050*/  LDGSTS.E [R240+0x63000], desc[UR8][R154.64], P0 ;  /* 0x630000009af07fae */ /* 0x0003e80008121848 */
[----:B------:R-:W-:Y:S04]  /*3c060*/  LDGSTS.E [R240+0x63400], desc[UR8][R170.64], P0 ;  /* 0x63400000aaf07fae */ /* 0x000fe80008121848 */
[----:B------:R-:W-:Y:S04]  /*3c070*/  LDGSTS.E [R240+0x63800], desc[UR8][R186.64], P0 ;  /* 0x63800000baf07fae */ /* 0x000fe80008121848 */
[----:B------:R-:W-:Y:S04]  /*3c080*/  LDGSTS.E [R240+0x63c00], desc[UR8][R202.64], P0 ;  /* 0x63c00000caf07fae */ /* 0x000fe80008121848 */
[----:B---3--:R-:W-:Y:S04]  /*3c090*/  LDGSTS.E [R244+0x60080], desc[UR8][R106.64], P0 ;  /* 0x600800006af47fae */ /* 0x008fe80008121848 */
[----:B----4-:R-:W-:Y:S04]  /*3c0a0*/  LDGSTS.E [R244+0x60480], desc[UR8][R104.64], P0 ;  /* 0x6048000068f47fae */ /* 0x010fe80008121848 */
        /* <DEDUP_REMOVED lines=13> */
[----:B------:R-:W-:Y:S04]  /*3c180*/  LDGSTS.E [R244+0x63c80], desc[UR8][R204.64], P0 ;  /* 0x63c80000ccf47fae */ /* 0x000fe80008121848 */
[----:B------:R-:W-:Y:S04]  /*3c190*/  LDGSTS.E [R245+0x60100], desc[UR8][R90.64], P0 ;  /* 0x601000005af57fae */ /* 0x000fe80008121848 */
[----:B------:R-:W-:Y:S04]  /*3c1a0*/  LDGSTS.E [R245+0x60500], desc[UR8][R88.64], P0 ;  /* 0x6050000058f57fae */ /* 0x000fe80008121848 */
[----:B------:R-:W-:Y:S04]  /*3c1b0*/  LDGSTS.E [R245+0x60900], desc[UR8][R72.64], P0 ;  /* 0x6090000048f57fae */ /* 0x000fe80008121848 */
[----:B------:R-:W-:Y:S04]  /*3c1c0*/  LDGSTS.E [R245+0x60d00], desc[UR8][R58.64], P0 ;  /* 0x60d000003af57fae */ /* 0x000fe80008121848 */
[----:B------:R-:W3:Y:S04]  /*3c1d0*/  LDL.LU.64 R248, [R1+0xfd0] ;  /* 0x000fd00001f87983 */ /* 0x000ee80000300a00 */
[----:B------:R-:W-:Y:S04]  /*3c1e0*/  LDGSTS.E [R245+0x61100], desc[UR8][R56.64], P0 ;  /* 0x6110000038f57fae */ /* 0x000fe80008121848 */
[----:B------:R-:W4:Y:S04]  /*3c1f0*/  LDL.64 R76, [R1+0x868] ;  /* 0x00086800014c7983 */ /* 0x000f280000100a00 */
[----:B------:R-:W2:Y:S04]  /*3c200*/  LDL.64 R74, [R1+0x8b8] ;  /* 0x0008b800014a7983 */ /* 0x000ea80000100a00 */
[----:B------:R-:W3:Y:S04]  /*3c210*/  LDL.64 R62, [R1+0x910] ;  /* 0x00091000013e7983 */ /* 0x000ee80000100a00 */
[----:B------:R-:W3:Y:S04]  /*3c220*/  LDL.64 R60, [R1+0x968] ;  /* 0x00096800013c7983 */ /* 0x000ee80000100a00 */
[----:B------:R-:W3:Y:S04]  /*3c230*/  LDL.64 R46, [R1+0x9b8] ;  /* 0x0009b800012e7983 */ /* 0x000ee80000100a00 */
[----:B------:R-:W-:Y:S04]  /*3c240*/  LDGSTS.E [R245+0x61500], desc[UR8][R246.64], P0 ;  /* 0x61500000f6f57fae */ /* 0x000fe80008121848 */
[----:B------:R-:W-:Y:S04]  /*3c250*/  LDGSTS.E [R245+0x61900], desc[UR8][R52.64], P0 ;  /* 0x6190000034f57fae */ /* 0x000fe80008121848 */
[----:B------:R-:W-:Y:S04]  /*3c260*/  LDGSTS.E [R245+0x61d00], desc[UR8][R78.64], P0 ;  /* 0x61d000004ef57fae */ /* 0x000fe80008121848 */
[----:B------:R-:W4:Y:S04]  /*3c270*/  LDL.LU.64 R246, [R1+0xfc8] ;  /* 0x000fc80001f67983 */ /* 0x000f280000300a00 */
[----:B------:R-:W3:Y:S04]  /*3c280*/  LDL.64 R72, [R1+0x870] ;  /* 0x0008700001487983 */ /* 0x000ee80000100a00 */
[----:B------:R-:W3:Y:S04]  /*3c290*/  LDL.64 R58, [R1+0x8c8] ;  /* 0x0008c800013a7983 */ /* 0x000ee80000100a00 */
[----:B------:R-:W3:Y:S04]  /*3c2a0*/  LDL.64 R56, [R1+0x918] ;  /* 0x0009180001387983 */ /* 0x000ee80000100a00 */
[----:B------:R-:W3:Y:S04]  /*3c2b0*/  LDL.64 R52, [R1+0x970] ;  /* 0x0009700001347983 */ /* 0x000ee80000100a00 */
        /* <DEDUP_REMOVED lines=8> */
[----:B----4-:R-:W-:Y:S04]  /*3c340*/  LDGSTS.E [R246+0x60180], desc[UR8][R76.64], P0 ;  /* 0x601800004cf67fae */ /* 0x010fe80008121848 */
[----:B--2---:R-:W-:Y:S04]  /*3c350*/  LDGSTS.E [R246+0x60580], desc[UR8][R74.64], P0 ;  /* 0x605800004af67fae */ /* 0x004fe80008121848 */
        /* <DEDUP_REMOVED lines=18> */
[----:B------:R-:W3:Y:S04]  /*3c480*/  LDL.64 R64, [R1+0x878] ;  /* 0x0008780001407983 */ /* 0x000ee80000100a00 */
[----:B------:R-:W4:Y:S04]  /*3c490*/  LDL.64 R62, [R1+0x8d0] ;  /* 0x0008d000013e7983 */ /* 0x000f280000100a00 */
[----:B------:R-:W2:Y:S04]  /*3c4a0*/  LDL.64 R60, [R1+0x928] ;  /* 0x00092800013c7983 */ /* 0x000ea80000100a00 */
        /* <DEDUP_REMOVED lines=9> */
[----:B------:R-:W2:Y:S04]  /*3c540*/  LDL.64 R50, [R1+0x988] ;  /* 0x0009880001327983 */ /* 0x000ea80000100a00 */
        /* <DEDUP_REMOVED lines=27> */
[----:B------:R-:W3:Y:S04]  /*3c700*/  LDL.64 R48, [R1+0x890] ;  /* 0x0008900001307983 */ /* 0x000ee80000100a00 */
[----:B------:R-:W-:Y:S04]  /*3c710*/  LDGSTS.E [R249+0x60b00], desc[UR8][R52.64], P0 ;  /* 0x60b0000034f97fae */ /* 0x000fe80008121848 */
[----:B------:R-:W4:Y:S04]  /*3c720*/  LDL.64 R46, [R1+0x8e8] ;  /* 0x0008e800012e7983 */ /* 0x000f280000100a00 */
[----:B------:R-:W-:Y:S04]  /*3c730*/  LDGSTS.E [R249+0x60f00], desc[UR8][R50.64], P0 ;  /* 0x60f0000032f97fae */ /* 0x000fe80008121848 */
[----:B------:R-:W4:Y:S04]  /*3c740*/  LDL.64 R44, [R1+0x938] ;  /* 0x00093800012c7983 */ /* 0x000f280000100a00 */
[----:B------:R-:W-:Y:S04]  /*3c750*/  LDGSTS.E [R249+0x61300], desc[UR8][R8.64], P0 ;  /* 0x6130000008f97fae */ /* 0x000fe80008121848 */
[----:B------:R-:W-:Y:S04]  /*3c760*/  LDGSTS.E [R249+0x61700], desc[UR8][R54.64], P0 ;  /* 0x6170000036f97fae */ /* 0x000fe80008121848 */
[----:B------:R-:W-:Y:S04]  /*3c770*/  LDGSTS.E [R249+0x61b00], desc[UR8][R70.64], P0 ;  /* 0x61b0000046f97fae */ /* 0x000fe80008121848 */
[----:B------:R-:W4:Y:S04]  /*3c780*/  LDL.LU.64 R8, [R1+0xfb8] ;  /* 0x000fb80001087983 */ /* 0x000f280000300a00 */
[----:B------:R-:W-:Y:S04]  /*3c790*/  LDGSTS.E [R249+0x61f00], desc[UR8][R86.64], P0 ;  /* 0x61f0000056f97fae */ /* 0x000fe80008121848 */
[----:B------:R-:W-:Y:S04]  /*3c7a0*/  LDGSTS.E [R249+0x62300], desc[UR8][R102.64], P0 ;  /* 0x6230000066f97fae */ /* 0x000fe80008121848 */
[----:B------:R-:W-:Y:S04]  /*3c7b0*/  LDGSTS.E [R249+0x62700], desc[UR8][R118.64], P0 ;  /* 0x6270000076f97fae */ /* 0x000fe80008121848 */
[----:B------:R-:W-:Y:S04]  /*3c7c0*/  LDGSTS.E [R249+0x62b00], desc[UR8][R134.64], P0 ;  /* 0x62b0000086f97fae */ /* 0x000fe80008121848 */
[----:B------:R-:W-:Y:S04]  /*3c7d0*/  LDGSTS.E [R249+0x62f00], desc[UR8][R150.64], P0 ;  /* 0x62f0000096f97fae */ /* 0x000fe80008121848 */
[----:B------:R2:W-:Y:S04]  /*3c7e0*/  LDGSTS.E [R249+0x63300], desc[UR8][R166.64], P0 ;  /* 0x63300000a6f97fae */ /* 0x0005e80008121848 */
[----:B------:R2:W-:Y:S04]  /*3c7f0*/  LDGSTS.E [R249+0x63700], desc[UR8][R182.64], P0 ;  /* 0x63700000b6f97fae */ /* 0x0005e80008121848 */
[----:B------:R2:W-:Y:S04]  /*3c800*/  LDGSTS.E [R249+0x63b00], desc[UR8][R198.64], P0 ;  /* 0x63b00000c6f97fae */ /* 0x0005e80008121848 */
[----:B------:R2:W-:Y:S04]  /*3c810*/  LDGSTS.E [R249+0x63f00], desc[UR8][R214.64], P0 ;  /* 0x63f00000d6f97fae */ /* 0x0005e80008121848 */
[----:B------:R2:W-:Y:S04]  /*3c820*/  STL [R1], RZ ;  /* 0x000000ff01007387 */ /* 0x0005e80000100800 */
[----:B------:R2:W-:Y:S01]  /*3c830*/  STL [R1+0x4], RZ ;  /* 0x000004ff01007387 */ /* 0x0005e20000100800 */
[----:B-1----:R-:W-:Y:S01]  /*3c840*/  VIADD R10, R10, 0x7f ;  /* 0x0000007f0a0a7836 */ /* 0x002fe20000000000 */
[----:B------:R-:W-:-:S02]  /*3c850*/  CS2R R152, SRZ ;  /* 0x0000000000987805 */ /* 0x000fc4000001ff00 */
[----:B------:R-:W-:Y:S02]  /*3c860*/  CS2R R154, SRZ ;  /* 0x00000000009a7805 */ /* 0x000fe4000001ff00 */
[----:B------:R-:W-:Y:S02]  /*3c870*/  CS2R R156, SRZ ;  /* 0x00000000009c7805 */ /* 0x000fe4000001ff00 */
[----:B------:R-:W-:Y:S02]  /*3c880*/  CS2R R158, SRZ ;  /* 0x00000000009e7805 */ /* 0x000fe4000001ff00 */
[----:B------:R-:W-:Y:S02]  /*3c890*/  CS2R R160, SRZ ;  /* 0x0000000000a07805 */ /* 0x000fe4000001ff00 */
[----:B------:R-:W-:Y:S02]  /*3c8a0*/  CS2R R162, SRZ ;  /* 0x0000000000a27805 */ /* 0x000fe4000001ff00 */
[----:B--2---:R-:W-:-:S02]  /*3c8b0*/  CS2R R164, SRZ ;  /* 0x0000000000a47805 */ /* 0x004fc4000001ff00 */
[----:B------:R-:W-:Y:S02]  /*3c8c0*/  CS2R R166, SRZ ;  /* 0x0000000000a67805 */ /* 0x000fe4000001ff00 */
[----:B------:R-:W-:Y:S02]  /*3c8d0*/  CS2R R168, SRZ ;  /* 0x0000000000a87805 */ /* 0x000fe4000001ff00 */
[----:B------:R-:W-:Y:S02]  /*3c8e0*/  CS2R R170, SRZ ;  /* 0x0000000000aa7805 */ /* 0x000fe4000001ff00 */
[----:B------:R-:W-:Y:S02]  /*3c8f0*/  CS2R R172, SRZ ;  /* 0x0000000000ac7805 */ /* 0x000fe4000001ff00 */
[----:B------:R-:W-:Y:S02]  /*3c900*/  CS2R R174, SRZ ;  /* 0x0000000000ae7805 */ /* 0x000fe4000001ff00 */
[----:B------:R-:W-:-:S02]  /*3c910*/  CS2R R176, SRZ ;  /* 0x0000000000b07805 */ /* 0x000fc4000001ff00 */
        /* <DEDUP_REMOVED lines=69> */
[----:B------:R-:W-:Y:S01]  /*3cd70*/  CS2R R86, SRZ ;  /* 0x0000000000567805 */ /* 0x000fe2000001ff00 */
[----:B---3--:R-:W-:Y:S04]  /*3cd80*/  LDGSTS.E [R0+0x60380], desc[UR8][R48.64], P0 ;  /* 0x6038000030007fae */ /* 0x008fe80008121848 */
[----:B----4-:R-:W-:Y:S04]  /*3cd90*/  LDGSTS.E [R0+0x60780], desc[UR8][R46.64], P0 ;  /* 0x607800002e007fae */ /* 0x010fe80008121848 */
[----:B------:R-:W-:Y:S04]  /*3cda0*/  LDGSTS.E [R0+0x60b80], desc[UR8][R44.64], P0 ;  /* 0x60b800002c007fae */ /* 0x000fe80008121848 */
[----:B------:R-:W-:Y:S04]  /*3cdb0*/  LDGSTS.E [R0+0x60f80], desc[UR8][R8.64], P0 ;  /* 0x60f8000008007fae */ /* 0x000fe80008121848 */
[----:B------:R-:W-:Y:S04]  /*3cdc0*/  LDGSTS.E [R0+0x61380], desc[UR8][R6.64], P0 ;  /* 0x6138000006007fae */ /* 0x000fe80008121848 */
[----:B------:R-:W-:Y:S04]  /*3cdd0*/  LDGSTS.E [R0+0x61780], desc[UR8][R42.64], P0 ;  /* 0x617800002a007fae */ /* 0x000fe80008121848 */
[----:B------:R-:W5:Y:S04]  /*3cde0*/  LDL.LU.64 R8, [R1+0xfb0] ;  /* 0x000fb00001087983 */ /* 0x000f680000300a00 */
[----:B------:R-:W5:Y:S04]  /*3cdf0*/  LDL.LU.64 R6, [R1+0xfa8] ;  /* 0x000fa80001067983 */ /* 0x000f680000300a00 */
[----:B------:R1:W-:Y:S04]  /*3ce00*/  STL [R1+0x8], RZ ;  /* 0x000008ff01007387 */ /* 0x0003e80000100800 */
        /* <DEDUP_REMOVED lines=55> */
[----:B------:R-:W-:Y:S04]  /*3d180*/  LDGSTS.E [R0+0x61b80], desc[UR8][R40.64], P0 ;  /* 0x61b8000028007fae */ /* 0x000fe80008121848 */
        /* <DEDUP_REMOVED lines=12> */
[----:B------:R2:W-:Y:S04]  /*3d250*/  LDGSTS.E [R0+0x63780], desc[UR8][R26.64], P0 ;  /* 0x637800001a007fae */ /* 0x0005e80008121848 */
[----:B------:R3:W-:Y:S04]  /*3d260*/  LDGSTS.E [R0+0x63b80], desc[UR8][R24.64], P0 ;  /* 0x63b8000018007fae */ /* 0x0007e80008121848 */
[----:B------:R1:W-:Y:S01]  /*3d270*/  LDGSTS.E [R0+0x63f80], desc[UR8][R4.64], P0 ;  /* 0x63f8000004007fae */ /* 0x0003e20008121848 */
[----:B------:R-:W-:-:S03]  /*3d280*/  ISETP.GE.AND P0, PT, R10, 0x80, PT ;  /* 0x000000800a00780c */ /* 0x000fc60003f06270 */
[----:B------:R-:W0:Y:S01]  /*3d290*/  LDGDEPBAR ;  /* 0x00000000000079af */ /* 0x000e220000000000 */
[----:B--2---:R-:W-:Y:S02]  /*3d2a0*/  CS2R R26, SRZ ;  /* 0x00000000001a7805 */ /* 0x004fe4000001ff00 */
[----:B------:R-:W-:Y:S02]  /*3d2b0*/  CS2R R28, SRZ ;  /* 0x00000000001c7805 */ /* 0x000fe4000001ff00 */
[----:B------:R-:W-:Y:S02]  /*3d2c0*/  CS2R R30, SRZ ;  /* 0x00000000001e7805 */ /* 0x000fe4000001ff00 */
[----:B---3--:R-:W-:Y:S02]  /*3d2d0*/  CS2R R24, SRZ ;  /* 0x0000000000187805 */ /* 0x008fe4000001ff00 */
        /* <DEDUP_REMOVED lines=8> */
[----:B------:R-:W-:Y:S01]  /*3d360*/  CS2R R48, SRZ ;  /* 0x0000000000307805 */ /* 0x000fe2000001ff00 */
[----:B-1----:R-:W-:Y:S06]  /*3d370*/  @!P0 BRA `(.L_x_0) ;  /* 0x0000017c007c8947 */ /* 0x002fec0003800000 */
[----:B------:R-:W2:Y:S04]  /*3d380*/  LDL.LU.64 R14, [R1+0x300] ;  /* 0x00030000010e7983 */ /* 0x000ea80000300a00 */
        /* <DEDUP_REMOVED lines=20> */
[----:B--2---:R-:W-:Y:S01]  /*3d4d0*/  MOV R12, R14 ;  /* 0x0000000e000c7202 */ /* 0x004fe20000000f00 */
[----:B------:R-:W-:Y:S01]  /*3d4e0*/  IMAD.MOV.U32 R11, RZ, RZ, R15 ;  /* 0x000000ffff0b7224 */ /* 0x000fe200078e000f */
[----:B---3--:R-:W-:Y:S01]  /*3d4f0*/  MOV R14, R16 ;  /* 0x00000010000e7202 */ /* 0x008fe20000000f00 */
[----:B------:R-:W-:Y:S01]  /*3d500*/  IMAD.MOV.U32 R13, RZ, RZ, R17 ;  /* 0x000000ffff0d7224 */ /* 0x000fe200078e0011 */
[----:B----4-:R-:W-:Y:S01]  /*3d510*/  MOV R16, R18 ;  /* 0x0000001200107202 */ /* 0x010fe20000000f00 */
[----:B------:R-:W-:Y:S01]  /*3d520*/  IMAD.MOV.U32 R15, RZ, RZ, R19 ;  /* 0x000000ffff0f7224 */ /* 0x000fe200078e0013 */
[----:B------:R-:W-:Y:S01]  /*3d530*/  MOV R18, R20 ;  /* 0x0000001400127202 */ /* 0x000fe20000000f00 */
[----:B------:R-:W-:-:S02]  /*3d540*/  IMAD.MOV.U32 R17, RZ, RZ, R21 ;  /* 0x000000ffff117224 */ /* 0x000fc400078e0015 */
[----:B------:R-:W-:Y:S01]  /*3d550*/  IMAD.MOV.U32 R21, RZ, RZ, R217 ;  /* 0x000000ffff157224 */ /* 0x000fe200078e00d9 */
[----:B------:R-:W-:Y:S01]  /*3d560*/  MOV R20, R22 ;  /* 0x0000001600147202 */ /* 0x000fe20000000f00 */
[----:B------:R-:W-:Y:S01]  /*3d570*/  IMAD.MOV.U32 R19, RZ, RZ, R23 ;  /* 0x000000ffff137224 */ /* 0x000fe200078e0017 */
[----:B------:R-:W-:Y:S02]  /*3d580*/  MOV R22, R216 ;  /* 0x000000d800167202 */ /* 0x000fe40000000f00 */
[----:B------:R-:W-:Y:S02]  /*3d590*/  MOV R216, R218 ;  /* 0x000000da00d87202 */ /* 0x000fe40000000f00 */
[----:B------:R-:W-:Y:S02]  /*3d5a0*/  MOV R218, R220 ;  /* 0x000000dc00da7202 */ /* 0x000fe40000000f00 */
[----:B------:R-:W-:Y:S02]  /*3d5b0*/  MOV R220, R222 ;  /* 0x000000de00dc7202 */ /* 0x000fe40000000f00 */
[----:B------:R-:W-:-:S02]  /*3d5c0*/  MOV R222, R224 ;  /* 0x000000e000de7202 */ /* 0x000fc40000000f00 */
[----:B------:R-:W-:Y:S02]  /*3d5d0*/  MOV R224, R226 ;  /* 0x000000e200e07202 */ /* 0x000fe40000000f00 */
[----:B------:R-:W-:Y:S02]  /*3d5e0*/  MOV R226, R228 ;  /* 0x000000e400e27202 */ /* 0x000fe40000000f00 */
[----:B------:R-:W-:Y:S02]  /*3d5f0*/  MOV R228, R230 ;  /* 0x000000e600e47202 */ /* 0x000fe40000000f00 */
[----:B------:R-:W-:Y:S01]  /*3d600*/  MOV R230, R232 ;  /* 0x000000e800e67202 */ /* 0x000fe20000000f00 */
[----:B------:R-:W-:Y:S01]  /*3d610*/  IMAD.MOV.U32 R217, RZ, RZ, R221 ;  /* 0x000000ffffd97224 */ /* 0x000fe200078e00dd */
        /* <DEDUP_REMOVED lines=20> */
[----:B------:R-:W2:Y:S01]  /*3d760*/  LDL.LU.64 R82, [R1+0x3b0] ;  /* 0x0003b00001527983 */ /* 0x000ea20000300a00 */
[----:B------:R-:W-:-:S02]  /*3d770*/  IMAD.MOV.U32 R223, RZ, RZ, R227 ;  /* 0x000000ffffdf7224 */ /* 0x000fc400078e00e3 */
[----:B------:R-:W-:Y:S02]  /*3d780*/  IMAD.MOV.U32 R227, RZ, RZ, R231 ;  /* 0x000000ffffe37224 */ /* 0x000fe400078e00e7 */
[----:B------:R-:W-:Y:S02]  /*3d790*/  IMAD.MOV.U32 R231, RZ, RZ, R235 ;  /* 0x000000ffffe77224 */ /* 0x000fe400078e00eb */
[----:B------:R-:W-:Y:S02]  /*3d7a0*/  IMAD.MOV.U32 R235, RZ, RZ, R239 ;  /* 0x000000ffffeb7224 */ /* 0x000fe400078e00ef */
[----:B------:R-:W-:Y:S02]  /*3d7b0*/  IMAD.MOV.U32 R239, RZ, RZ, R243 ;  /* 0x000000ffffef7224 */ /* 0x000fe400078e00f3 */
[----:B------:R-:W-:Y:S01]  /*3d7c0*/  IMAD.MOV.U32 R243, RZ, RZ, R247 ;  /* 0x000000fffff37224 */ /* 0x000fe200078e00f7 */
[----:B------:R-:W-:Y:S01]  /*3d7d0*/  MOV R252, R84 ;  /* 0x0000005400fc7202 */ /* 0x000fe20000000f00 */
[----:B------:R-:W-:-:S02]  /*3d7e0*/  IMAD.MOV.U32 R247, RZ, RZ, R251 ;  /* 0x000000fffff77224 */ /* 0x000fc400078e00fb */
[----:B------:R-:W-:Y:S02]  /*3d7f0*/  IMAD.MOV.U32 R251, RZ, RZ, R85 ;  /* 0x000000fffffb7224 */ /* 0x000fe400078e0055 */
[----:B------:R-:W3:Y:S01]  /*3d800*/  LDL.LU.64 R84, [R1+0x210] ;  /* 0x0002100001547983 */ /* 0x000ee20000300a00 */
[----:B------:R-:W-:-:S03]  /*3d810*/  MOV R0, R71 ;  /* 0x0000004700007202 */ /* 0x000fc60000000f00 */
[----:B------:R1:W-:Y:S04]  /*3d820*/  STL [R1+0x104], R70 ;  /* 0x0001044601007387 */ /* 0x0003e80000100800 */
[----:B-1----:R-:W4:Y:S04]  /*3d830*/  LDL.LU.64 R70, [R1+0x3c0] ;  /* 0x0003c00001467983 */ /* 0x002f280000300a00 */
[----:B------:R1:W-:Y:S04]  /*3d840*/  STL [R1+0x100], R0 ;  /* 0x0001000001007387 */ /* 0x0003e80000100800 */
[----:B------:R1:W-:Y:S02]  /*3d850*/  STL [R1+0x10c], R86 ;  /* 0x00010c5601007387 */ /* 0x0003e40000100800 */
[----:B-1----:R-:W-:-:S02]  /*3d860*/  IMAD.MOV.U32 R0, RZ, RZ, R87 ;  /* 0x000000ffff007224 */ /* 0x002fc400078e0057 */
[----:B------:R-:W4:Y:S04]  /*3d870*/  LDL.LU.64 R86, [R1+0x220] ;  /* 0x0002200001567983 */ /* 0x000f280000300a00 */
[----:B------:R1:W-:Y:S04]  /*3d880*/  STL [R1+0x108], R0 ;  /* 0x0001080001007387 */ /* 0x0003e80000100800 */
[----:B------:R1:W-:Y:S02]  /*3d890*/  STL [R1+0x114], R72 ;  /* 0x0001144801007387 */ /* 0x0003e40000100800 */
[----:B-1----:R-:W-:-:S02]  /*3d8a0*/  MOV R0, R73 ;  /* 0x0000004900007202 */ /* 0x002fc40000000f00 */
[----:B------:R-:W4:Y:S04]  /*3d8b0*/  LDL.LU.64 R72, [R1+0x3d0] ;  /* 0x0003d00001487983 */ /* 0x000f280000300a00 */
        /* <DEDUP_REMOVED lines=25> */
[----:B--2---:R2:W-:Y:S01]  /*3da50*/  STL [R1+0x14c], R82 ;  /* 0x00014c5201007387 */ /* 0x0045e20000100800 */
[----:B-1----:R-:W-:-:S03]  /*3da60*/  IMAD.MOV.U32 R0, RZ, RZ, R83 ;  /* 0x000000ffff007224 */ /* 0x002fc600078e0053 */
[----:B--2---:R-:W2:Y:S04]  /*3da70*/  LDL.LU.64 R82, [R1+0x208] ;  /* 0x0002080001527983 */ /* 0x004ea80000300a00 */
[----:B------:R1:W-:Y:S04]  /*3da80*/  STL [R1+0x148], R0 ;  /* 0x0001480001007387 */ /* 0x0003e80000100800 */
[----:B---3--:R3:W-:Y:S01]  /*3da90*/  STL [R1+0x154], R84 ;  /* 0x0001545401007387 */ /* 0x0087e20000100800 */
[----:B-1----:R-:W-:-:S03]  /*3daa0*/  MOV R0, R85 ;  /* 0x0000005500007202 */ /* 0x002fc60000000f00 */
[----:B---3--:R-:W3:Y:S04]  /*3dab0*/  LDL.LU.64 R84, [R1+0x430] ;  /* 0x0004300001547983 */ /* 0x008ee80000300a00 */
[----:B------:R1:W-:Y:S04]  /*3dac0*/  STL [R1+0x150], R0 ;  /* 0x0001500001007387 */ /* 0x0003e80000100800 */
[----:B----4-:R4:W-:Y:S01]  /*3dad0*/  STL [R1+0x15c], R70 ;  /* 0x00015c4601007387 */ /* 0x0109e20000100800 */
[----:B-1----:R-:W-:-:S03]  /*3dae0*/  IMAD.MOV.U32 R0, RZ, RZ, R71 ;  /* 0x000000ffff007224 */ /* 0x002fc600078e0047 */
[----:B----4-:R-:W4:Y:S04]  /*3daf0*/  LDL.LU.64 R70, [R1+0x1f8] ;  /* 0x0001f80001467983 */ /* 0x010f280000300a00 */
        /* <DEDUP_REMOVED lines=33> */
[----:B--2---:R2:W-:Y:S01]  /*3dd10*/  STL [R1+0x1a4], R82 ;  /* 0x0001a45201007387 */ /* 0x0045e20000100800 */
[----:B-1----:R-:W-:-:S03]  /*3dd20*/  MOV R0, R83 ;  /* 0x0000005300007202 */ /* 0x002fc60000000f00 */
[----:B--2---:R-:W2:Y:S04]  /*3dd30*/  LDL.LU.64 R82, [R1+0x4a0] ;  /* 0x0004a00001527983 */ /* 0x004ea80000300a00 */
[----:B------:R1:W-:Y:S04]  /*3dd40*/  STL [R1+0x1a0], R0 ;  /* 0x0001a00001007387 */ /* 0x0003e80000100800 */
[----:B---3--:R3:W-:Y:S01]  /*3dd50*/  STL [R1+0x1ac], R84 ;  /* 0x0001ac5401007387 */ /* 0x0087e20000100800 */
[----:B-1----:R-:W-:-:S03]  /*3dd60*/  IMAD.MOV.U32 R0, RZ, RZ, R85 ;  /* 0x000000ffff007224 */ /* 0x002fc600078e0055 */
[----:B---3--:R-:W3:Y:S04]  /*3dd70*/  LDL.LU.64 R84, [R1+0x248] ;  /* 0x0002480001547983 */ /* 0x008ee80000300a00 */
[----:B------:R1:W-:Y:S04]  /*3dd80*/  STL [R1+0x1a8], R0 ;  /* 0x0001a80001007387 */ /* 0x0003e80000100800 */
[----:B----4-:R4:W-:Y:S01]  /*3dd90*/  STL [R1+0x1b4], R70 ;  /* 0x0001b44601007387 */ /* 0x0109e20000100800 */
[----:B-1----:R-:W-:-:S03]  /*3dda0*/  MOV R0, R71 ;  /* 0x0000004700007202 */ /* 0x002fc60000000f00 */
[----:B----4-:R-:W4:Y:S04]  /*3ddb0*/  LDL.LU.64 R70, [R1+0x4b0] ;  /* 0x0004b00001467983 */ /* 0x010f280000300a00 */
        /* <DEDUP_REMOVED lines=1077> */
[----:B------:R-:W-:Y:S04]  /*42110*/  STL [R1+0xa24], R68 ;  /* 0x000a244401007387 */ /* 0x000fe80000100800 */
[----:B------:R-:W4:Y:S01]  /*42120*/  LDL.LU.64 R64, [R1+0xb30] ;  /* 0x000b300001407983 */ /* 0x000f220000300a00 */
[----:B-1----:R-:W-:-:S05]  /*42130*/  MOV R0, R69 ;  /* 0x0000004500007202 */ /* 0x002fca0000000f00 */
[----:B------:R1:W-:Y:S04]  /*42140*/  STL [R1+0xa20], R0 ;  /* 0x000a200001007387 */ /* 0x0003e80000100800 */
[----:B------:R1:W-:Y:S02]  /*42150*/  STL [R1+0xa2c], R78 ;  /* 0x000a2c4e01007387 */ /* 0x0003e40000100800 */
[----:B-1----:R-:W-:Y:S02]  /*42160*/  IMAD.MOV.U32 R0, RZ, RZ, R79 ;  /* 0x000000ffff007224 */ /* 0x002fe400078e004f */
        /* <DEDUP_REMOVED lines=14> */
[----:B----4-:R-:W-:Y:S04]  /*42250*/  STL [R1+0xa4c], R70 ;  /* 0x000a4c4601007387 */ /* 0x010fe80000100800 */
[----:B------:R-:W4:Y:S01]  /*42260*/  LDL.LU.64 R68, [R1+0xb58] ;  /* 0x000b580001447983 */ /* 0x000f220000300a00 */
[----:B-1----:R-:W-:-:S05]  /*42270*/  IMAD.MOV.U32 R0, RZ, RZ, R71 ;  /* 0x000000ffff007224 */ /* 0x002fca00078e0047 */
[----:B------:R1:W-:Y:S02]  /*42280*/  STL [R1+0xa48], R0 ;  /* 0x000a480001007387 */ /* 0x0003e40000100800 */
[----:B-1----:R-:W-:Y:S02]  /*42290*/  MOV R0, R87 ;  /* 0x0000005700007202 */ /* 0x002fe40000000f00 */
[----:B------:R1:W-:Y:S04]  /*422a0*/  STL [R1+0xa54], R86 ;  /* 0x000a545601007387 */ /* 0x0003e80000100800 */
[----:B-1----:R-:W4:Y:S04]  /*422b0*/  LDL.LU.64 R86, [R1+0xb60] ;  /* 0x000b600001567983 */ /* 0x002f280000300a00 */
[----:B------:R1:W-:Y:S04]  /*422c0*/  STL [R1+0xa50], R0 ;  /* 0x000a500001007387 */ /* 0x0003e80000100800 */
[----:B------:R1:W-:Y:S04]  /*422d0*/  STL [R1+0xa5c], R72 ;  /* 0x000a5c4801007387 */ /* 0x0003e80000100800 */
[----:B------:R-:W4:Y:S01]  /*422e0*/  LDL.LU.64 R70, [R1+0xb68] ;  /* 0x000b680001467983 */ /* 0x000f220000300a00 */
[----:B-1----:R-:W-:-:S03]  /*422f0*/  IMAD.MOV.U32 R0, RZ, RZ, R73 ;  /* 0x000000ffff007224 */ /* 0x002fc600078e0049 */
[----:B------:R-:W-:Y:S04]  /*42300*/  STL [R1+0xa64], R74 ;  /* 0x000a644a01007387 */ /* 0x000fe80000100800 */
[----:B------:R1:W-:Y:S04]  /*42310*/  STL [R1+0xa58], R0 ;  /* 0x000a580001007387 */ /* 0x0003e80000100800 */
[----:B------:R-:W4:Y:S01]  /*42320*/  LDL.LU.64 R72, [R1+0xb70] ;  /* 0x000b700001487983 */ /* 0x000f220000300a00 */
[----:B-1----:R-:W-:-:S03]  /*42330*/  MOV R0, R75 ;  /* 0x0000004b00007202 */ /* 0x002fc60000000f00 */
[----:B------:R-:W-:Y:S04]  /*42340*/  STL [R1+0xa6c], R76 ;  /* 0x000a6c4c01007387 */ /* 0x000fe80000100800 */
        /* <DEDUP_REMOVED lines=12> */
[----:B------:R1:W-:Y:S02]  /*42410*/  STL [R1+0xa78], R0 ;  /* 0x000a780001007387 */ /* 0x0003e40000100800 */
[----:B-1----:R-:W-:Y:S02]  /*42420*/  MOV R0, R79 ;  /* 0x0000004f00007202 */ /* 0x002fe40000000f00 */
        /* <DEDUP_REMOVED lines=38> */
[----:B------:R-:W4:Y:S04]  /*42690*/  LDL.LU.64 R76, [R1+0xbd8] ;  /* 0x000bd800014c7983 */ /* 0x000f280000300a00 */
        /* <DEDUP_REMOVED lines=11> */
[----:B--2---:R2:W-:Y:S04]  /*42750*/  STL [R1+0xaec], R82 ;  /* 0x000aec5201007387 */ /* 0x0045e80000100800 */
[----:B------:R-:W4:Y:S01]  /*42760*/  LDL.LU.64 R66, [R1+0xbf8] ;  /* 0x000bf80001427983 */ /* 0x000f220000300a00 */
[----:B-1----:R-:W-:-:S03]  /*42770*/  IMAD.MOV.U32 R0, RZ, RZ, R83 ;  /* 0x000000ffff007224 */ /* 0x002fc600078e0053 */
[----:B---3--:R-:W-:Y:S04]  /*42780*/  STL [R1+0xaf4], R84 ;  /* 0x000af45401007387 */ /* 0x008fe80000100800 */
[----:B------:R1:W-:Y:S04]  /*42790*/  STL [R1+0xae8], R0 ;  /* 0x000ae80001007387 */ /* 0x0003e80000100800 */
[----:B--2---:R-:W2:Y:S01]  /*427a0*/  LDL.LU.64 R82, [R1+0xc00] ;  /* 0x000c000001527983 */ /* 0x004ea20000300a00 */
[----:B-1----:R-:W-:-:S03]  /*427b0*/  MOV R0, R85 ;  /* 0x0000005500007202 */ /* 0x002fc60000000f00 */
[----:B----4-:R-:W-:Y:S04]  /*427c0*/  STL [R1+0xafc], R68 ;  /* 0x000afc4401007387 */ /* 0x010fe80000100800 */
[----:B------:R1:W-:Y:S04]  /*427d0*/  STL [R1+0xaf0], R0 ;  /* 0x000af00001007387 */ /* 0x0003e80000100800 */
[----:B------:R-:W3:Y:S01]  /*427e0*/  LDL.LU.64 R84, [R1+0xc08] ;  /* 0x000c080001547983 */ /* 0x000ee20000300a00 */
[----:B-1----:R-:W-:-:S03]  /*427f0*/  IMAD.MOV.U32 R0, RZ, RZ, R69 ;  /* 0x000000ffff007224 */ /* 0x002fc600078e0045 */
        /* <DEDUP_REMOVED lines=20> */
[----:B------:R-:W-:Y:S04]  /*42940*/  STL [R1+0xb2c], R64 ;  /* 0x000b2c4001007387 */ /* 0x000fe80000100800 */
[----:B------:R1:W-:Y:S04]  /*42950*/  STL [R1+0xb20], R0 ;  /* 0x000b200001007387 */ /* 0x0003e80000100800 */
[----:B------:R-:W4:Y:S01]  /*42960*/  LDL.64 R76, [R1+0xc38] ;  /* 0x000c3800014c7983 */ /* 0x000f220000100a00 */
        /* <DEDUP_REMOVED lines=8> */
[----:B------:R-:W-:Y:S04]  /*429f0*/  STL [R1+0xb44], R66 ;  /* 0x000b444201007387 */ /* 0x000fe80000100800 */
[----:B------:R1:W-:Y:S04]  /*42a00*/  STL [R1+0xb38], R0 ;  /* 0x000b380001007387 */ /* 0x0003e80000100800 */
[----:B------:R-:W4:Y:S01]  /*42a10*/  LDL.LU.64 R80, [R1+0xc50] ;  /* 0x000c500001507983 */ /* 0x000f220000300a00 */
[----:B-1----:R-:W-:-:S03]  /*42a20*/  MOV R0, R67 ;  /* 0x0000004300007202 */ /* 0x002fc60000000f00 */
[----:B--2---:R-:W-:Y:S04]  /*42a30*/  STL [R1+0xb4c], R82 ;  /* 0x000b4c5201007387 */ /* 0x004fe80000100800 */
[----:B------:R1:W-:Y:S02]  /*42a40*/  STL [R1+0xb40], R0 ;  /* 0x000b400001007387 */ /* 0x0003e40000100800 */
[----:B-1----:R-:W-:Y:S02]  /*42a50*/  IMAD.MOV.U32 R0, RZ, RZ, R83 ;  /* 0x000000ffff007224 */ /* 0x002fe400078e0053 */
[----:B------:R-:W2:Y:S04]  /*42a60*/  LDL.LU.64 R82, [R1+0xc58] ;  /* 0x000c580001527983 */ /* 0x000ea80000300a00 */
[----:B------:R1:W-:Y:S04]  /*42a70*/  STL [R1+0xb48], R0 ;  /* 0x000b480001007387 */ /* 0x0003e80000100800 */
[----:B---3--:R3:W-:Y:S01]  /*42a80*/  STL [R1+0xb54], R84 ;  /* 0x000b545401007387 */ /* 0x0087e20000100800 */
[----:B-1----:R-:W-:-:S03]  /*42a90*/  MOV R0, R85 ;  /* 0x0000005500007202 */ /* 0x002fc60000000f00 */
[----:B----4-:R-:W-:Y:S04]  /*42aa0*/  STL [R1+0xb5c], R68 ;  /* 0x000b5c4401007387 */ /* 0x010fe80000100800 */
[----:B------:R1:W-:Y:S04]  /*42ab0*/  STL [R1+0xb50], R0 ;  /* 0x000b500001007387 */ /* 0x0003e80000100800 */
[----:B---3--:R-:W3:Y:S01]  /*42ac0*/  LDL.LU.64 R84, [R1+0xc60] ;  /* 0x000c600001547983 */ /* 0x008ee20000300a00 */
[----:B-1----:R-:W-:-:S03]  /*42ad0*/  IMAD.MOV.U32 R0, RZ, RZ, R69 ;  /* 0x000000ffff007224 */ /* 0x002fc600078e0045 */
[----:B------:R-:W-:Y:S04]  /*42ae0*/  STL [R1+0xb64], R86 ;  /* 0x000b645601007387 */ /* 0x000fe80000100800 */
[----:B------:R1:W-:Y:S02]  /*42af0*/  STL [R1+0xb58], R0 ;  /* 0x000b580001007387 */ /* 0x0003e40000100800 */
[----:B-1----:R-:W-:Y:S02]  /*42b00*/  MOV R0, R87 ;  /* 0x0000005700007202 */ /* 0x002fe40000000f00 */
[----:B------:R-:W4:Y:S04]  /*42b10*/  LDL.LU.64 R86, [R1+0xc68] ;  /* 0x000c680001567983 */ /* 0x000f280000300a00 */
[----:B------:R1:W-:Y:S04]  /*42b20*/  STL [R1+0xb60], R0 ;  /* 0x000b600001007387 */ /* 0x0003e80000100800 */
[----:B------:R-:W-:Y:S04]  /*42b30*/  STL [R1+0xb6c], R70 ;  /* 0x000b6c4601007387 */ /* 0x000fe80000100800 */
[----:B------:R-:W4:Y:S01]  /*42b40*/  LDL.LU.64 R56, [R1+0xc70] ;  /* 0x000c700001387983 */ /* 0x000f220000300a00 */
[----:B-1----:R-:W-:-:S05]  /*42b50*/  IMAD.MOV.U32 R0, RZ, RZ, R71 ;  /* 0x000000ffff007224 */ /* 0x002fca00078e0047 */
[----:B------:R1:W-:Y:S04]  /*42b60*/  STL [R1+0xb68], R0 ;  /* 0x000b680001007387 */ /* 0x0003e80000100800 */
[----:B------:R-:W-:Y:S01]  /*42b70*/  STL [R1+0xb74], R72 ;  /* 0x000b744801007387 */ /* 0x000fe20000100800 */
[----:B-1----:R-:W-:-:S03]  /*42b80*/  MOV R0, R73 ;  /* 0x0000004900007202 */ /* 0x002fc60000000f00 */
[----:B------:R-:W4:Y:S04]  /*42b90*/  LDL.LU.64 R58, [R1+0xc78] ;  /* 0x000c7800013a7983 */ /* 0x000f280000300a00 */
[----:B------:R1:W-:Y:S04]  /*42ba0*/  STL [R1+0xb70], R0 ;  /* 0x000b700001007387 */ /* 0x0003e80000100800 */
[----:B------:R-:W-:Y:S04]  /*42bb0*/  STL [R1+0xb7c], R74 ;  /* 0x000b7c4a01007387 */ /* 0x000fe80000100800 */
[----:B------:R-:W4:Y:S01]  /*42bc0*/  LDL.LU.64 R60, [R1+0xc80] ;  /* 0x000c8000013c7983 */ /* 0x000f220000300a00 */
[----:B-1----:R-:W-:-:S03]  /*42bd0*/  IMAD.MOV.U32 R0, RZ, RZ, R75 ;  /* 0x000000ffff007224 */ /* 0x002fc600078e004b */
[----:B------:R-:W4:Y:S04]  /*42be0*/  LDL.LU.64 R62, [R1+0xc88] ;  /* 0x000c8800013e7983 */ /* 0x000f280000300a00 */
[----:B------:R1:W-:Y:S04]  /*42bf0*/  STL [R1+0xb78], R0 ;  /* 0x000b780001007387 */ /* 0x0003e80000100800 */
[----:B------:R-:W-:Y:S04]  /*42c00*/  STL [R1+0xb84], R76 ;  /* 0x000b844c01007387 */ /* 0x000fe80000100800 */
[----:B------:R-:W4:Y:S01]  /*42c10*/  LDL.LU.64 R64, [R1+0xc90] ;  /* 0x000c900001407983 */ /* 0x000f220000300a00 */
        /* <DEDUP_REMOVED lines=13> */
[----:B--2---:R-:W-:Y:S04]  /*42cf0*/  STL [R1+0xb9c], R82 ;  /* 0x000b9c5201007387 */ /* 0x004fe80000100800 */
[----:B------:R-:W2:Y:S01]  /*42d00*/  LDL.LU.64 R76, [R1+0xcc0] ;  /* 0x000cc000014c7983 */ /* 0x000ea20000300a00 */
[----:B-1----:R-:W-:-:S03]  /*42d10*/  IMAD.MOV.U32 R0, RZ, RZ, R83 ;  /* 0x000000ffff007224 */ /* 0x002fc600078e0053 */
[----:B------:R-:W2:Y:S04]  /*42d20*/  LDL.LU.64 R78, [R1+0xcc8] ;  /* 0x000cc800014e7983 */ /* 0x000ea80000300a00 */
[----:B------:R1:W-:Y:S04]  /*42d30*/  STL [R1+0xb98], R0 ;  /* 0x000b980001007387 */ /* 0x0003e80000100800 */
[----:B---3--:R-:W-:Y:S04]  /*42d40*/  STL [R1+0xba4], R84 ;  /* 0x000ba45401007387 */ /* 0x008fe80000100800 */
[----:B------:R-:W3:Y:S01]  /*42d50*/  LDL.LU.64 R80, [R1+0xcd0] ;  /* 0x000cd00001507983 */ /* 0x000ee20000300a00 */
[----:B-1----:R-:W-:-:S03]  /*42d60*/  MOV R0, R85 ;  /* 0x0000005500007202 */ /* 0x002fc60000000f00 */
[----:B------:R-:W3:Y:S04]  /*42d70*/  LDL.LU.64 R82, [R1+0xcd8] ;  /* 0x000cd80001527983 */ /* 0x000ee80000300a00 */
[----:B------:R4:W-:Y:S02]  /*42d80*/  STL [R1+0xba0], R0 ;  /* 0x000ba00001007387 */ /* 0x0009e40000100800 */
[----:B----4-:R-:W-:Y:S02]  /*42d90*/  IMAD.MOV.U32 R0, RZ, RZ, R87 ;  /* 0x000000ffff007224 */ /* 0x010fe400078e0057 */
[----:B------:R1:W-:Y:S04]  /*42da0*/  STL [R1+0xbac], R86 ;  /* 0x000bac5601007387 */ /* 0x0003e80000100800 */
[----:B------:R-:W4:Y:S04]  /*42db0*/  LDL.LU.64 R84, [R1+0xce0] ;  /* 0x000ce00001547983 */ /* 0x000f280000300a00 */
[----:B------:R-:W-:Y:S04]  /*42dc0*/  STL [R1+0xbb4], R56 ;  /* 0x000bb43801007387 */ /* 0x000fe80000100800 */
[----:B------:R1:W-:Y:S04]  /*42dd0*/  STL [R1+0xba8], R0 ;  /* 0x000ba80001007387 */ /* 0x0003e80000100800 */
[----:B-1----:R-:W4:Y:S01]  /*42de0*/  LDL.LU.64 R86, [R1+0xce8] ;  /* 0x000ce80001567983 */ /* 0x002f220000300a00 */
[----:B------:R-:W-:-:S03]  /*42df0*/  MOV R0, R57 ;  /* 0x0000003900007202 */ /* 0x000fc60000000f00 */
[----:B------:R-:W-:Y:S04]  /*42e00*/  STL [R1+0xbbc], R58 ;  /* 0x000bbc3a01007387 */ /* 0x000fe80000100800 */
[----:B------:R1:W-:Y:S02]  /*42e10*/  STL [R1+0xbb0], R0 ;  /* 0x000bb00001007387 */ /* 0x0003e40000100800 */
[----:B-1----:R-:W-:Y:S02]  /*42e20*/  IMAD.MOV.U32 R0, RZ, RZ, R59 ;  /* 0x000000ffff007224 */ /* 0x002fe400078e003b */
[----:B------:R-:W-:Y:S04]  /*42e30*/  STL [R1+0xbc4], R60 ;  /* 0x000bc43c01007387 */ /* 0x000fe80000100800 */
[----:B------:R1:W-:Y:S04]  /*42e40*/  STL [R1+0xbb8], R0 ;  /* 0x000bb80001007387 */ /* 0x0003e80000100800 */
[----:B------:R-:W-:Y:S01]  /*42e50*/  STL [R1+0xbcc], R62 ;  /* 0x000bcc3e01007387 */ /* 0x000fe20000100800 */
[----:B-1----:R-:W-:-:S05]  /*42e60*/  MOV R0, R61 ;  /* 0x0000003d00007202 */ /* 0x002fca0000000f00 */
[----:B------:R1:W-:Y:S04]  /*42e70*/  STL [R1+0xbc0], R0 ;  /* 0x000bc00001007387 */ /* 0x0003e80000100800 */
[----:B------:R-:W-:Y:S01]  /*42e80*/  STL [R1+0xbd4], R64 ;  /* 0x000bd44001007387 */ /* 0x000fe20000100800 */
[----:B-1----:R-:W-:-:S05]  /*42e90*/  IMAD.MOV.U32 R0, RZ, RZ, R63 ;  /* 0x000000ffff007224 */ /* 0x002fca00078e003f */
[----:B------:R1:W-:Y:S04]  /*42ea0*/  STL [R1+0xbc8], R0 ;  /* 0x000bc80001007387 */ /* 0x0003e80000100800 */
[----:B------:R-:W-:Y:S01]  /*42eb0*/  STL [R1+0xbdc], R66 ;  /* 0x000bdc4201007387 */ /* 0x000fe20000100800 */
[----:B-1----:R-:W-:-:S05]  /*42ec0*/  MOV R0, R65 ;  /* 0x0000004100007202 */ /* 0x002fca0000000f00 */
[----:B------:R1:W-:Y:S02]  /*42ed0*/  STL [R1+0xbd0], R0 ;  /* 0x000bd00001007387 */ /* 0x0003e40000100800 */
[----:B-1----:R-:W-:Y:S02]  /*42ee0*/  IMAD.MOV.U32 R0, RZ, RZ, R67 ;  /* 0x000000ffff007224 */ /* 0x002fe400078e0043 */
[----:B------:R-:W-:Y:S04]  /*42ef0*/  STL [R1+0xbe4], R68 ;  /* 0x000be44401007387 */ /* 0x000fe80000100800 */
        /* <DEDUP_REMOVED lines=11> */
[----:B--2---:R-:W-:Y:S04]  /*42fb0*/  STL [R1+0xc04], R76 ;  /* 0x000c044c01007387 */ /* 0x004fe80000100800 */
[----:B------:R1:W-:Y:S04]  /*42fc0*/  STL [R1+0xbf8], R0 ;  /* 0x000bf80001007387 */ /* 0x0003e80000100800 */
[----:B------:R-:W-:Y:S01]  /*42fd0*/  STL [R1+0xc0c], R78 ;  /* 0x000c0c4e01007387 */ /* 0x000fe20000100800 */
[----:B-1----:R-:W-:-:S05]  /*42fe0*/  MOV R0, R77 ;  /* 0x0000004d00007202 */ /* 0x002fca0000000f00 */
[----:B------:R1:W-:Y:S04]  /*42ff0*/  STL [R1+0xc00], R0 ;  /* 0x000c000001007387 */ /* 0x0003e80000100800 */
[----:B---3--:R-:W-:Y:S01]  /*43000*/  STL [R1+0xc14], R80 ;  /* 0x000c145001007387 */ /* 0x008fe20000100800 */
[----:B-1----:R-:W-:-:S05]  /*43010*/  IMAD.MOV.U32 R0, RZ, RZ, R79 ;  /* 0x000000ffff007224 */ /* 0x002fca00078e004f */
[----:B------:R1:W-:Y:S04]  /*43020*/  STL [R1+0xc08], R0 ;  /* 0x000c080001007387 */ /* 0x0003e80000100800 */
[----:B------:R-:W-:Y:S01]  /*43030*/  STL [R1+0xc1c], R82 ;  /* 0x000c1c5201007387 */ /* 0x000fe20000100800 */
[----:B-1----:R-:W-:-:S05]  /*43040*/  MOV R0, R81 ;  /* 0x0000005100007202 */ /* 0x002fca0000000f00 */
[----:B------:R1:W-:Y:S04]  /*43050*/  STL [R1+0xc10], R0 ;  /* 0x000c100001007387 */ /* 0x0003e80000100800 */
[----:B----4-:R-:W-:Y:S01]  /*43060*/  STL [R1+0xc24], R84 ;  /* 0x000c245401007387 */ /* 0x010fe20000100800 */
[----:B-1----:R-:W-:-:S05]  /*43070*/  IMAD.MOV.U32 R0, RZ, RZ, R83 ;  /* 0x000000ffff007224 */ /* 0x002fca00078e0053 */
[----:B------:R1:W-:Y:S01]  /*43080*/  STL [R1+0xc18], R0 ;  /* 0x000c180001007387 */ /* 0x0003e20000100800 */
[----:B------:R-:W-:Y:S01]  /*43090*/  IMAD.MOV.U32 R2, RZ, RZ, R87 ;  /* 0x000000ffff027224 */ /* 0x000fe200078e0057 */
[----:B-1----:R-:W-:-:S05]  /*430a0*/  MOV R0, R85 ;  /* 0x0000005500007202 */ /* 0x002fca0000000f00 */
[----:B------:R-:W-:Y:S04]  /*430b0*/  STL [R1+0xc20], R0 ;  /* 0x000c200001007387 */ /* 0x000fe80000100800 */
[----:B------:R-:W-:Y:S04]  /*430c0*/  STL [R1+0xc2c], R86 ;  /* 0x000c2c5601007387 */ /* 0x000fe80000100800 */
[----:B------:R1:W-:Y:S04]  /*430d0*/  STL [R1+0xc28], R2 ;  /* 0x000c280201007387 */ /* 0x0003e80000100800 */
[----:B------:R2:W-:Y:S01]  /*430e0*/  STL [R1+0xc34], R4 ;  /* 0x000c340401007387 */ /* 0x0005e20000100800 */
[----:B-1----:R-:W-:-:S05]  /*430f0*/  MOV R2, R5 ;  /* 0x0000000500027202 */ /* 0x002fca0000000f00 */
[----:B------:R2:W-:Y:S04]  /*43100*/  STL [R1+0xc30], R2 ;  /* 0x000c300201007387 */ /* 0x0005e80000100800 */
[----:B------:R2:W-:Y:S04]  /*43110*/  STL [R1], RZ ;  /* 0x000000ff01007387 */ /* 0x0005e80000100800 */
        /* <DEDUP_REMOVED lines=62> */
[----:B------:R2:W-:Y:S01]  /*43500*/  STL [R1+0xfc], RZ ;  /* 0x0000fcff01007387 */ /* 0x0005e20000100800 */
[----:B------:R-:W-:-:S04]  /*43510*/  SHF.R.S32.HI R0, RZ, 0x1f, R10 ;  /* 0x0000001fff007819 */ /* 0x000fc8000001140a */
[----:B------:R-:W-:Y:S01]  /*43520*/  LEA.HI R0, R0, R10, RZ, 0x7 ;  /* 0x0000000a00007211 */ /* 0x000fe200078f38ff */
[----:B------:R-:W-:-:S03]  /*43530*/  USHF.R.S32.HI UR11, URZ, 0x1f, UR6 ;  /* 0x0000001f3f0b7899 */ /* 0x000fc60008011406 */
[----:B------:R-:W-:Y:S01]  /*43540*/  SHF.R.S32.HI R0, RZ, 0x7, R0 ;  /* 0x00000007ff007819 */ /* 0x000fe20000011400 */
[----:B------:R-:W-:Y:S01]  /*43550*/  USHF.R.S32.HI UR12, URZ, 0x1f, UR7 ;  /* 0x0000001f3f0c7899 */ /* 0x000fe20008011407 */
[----:B------:R-:W-:Y:S01]  /*43560*/  IMAD.MOV.U32 R10, RZ, RZ, RZ ;  /* 0x000000ffff0a7224 */ /* 0x000fe200078e00ff */
        /* <DEDUP_REMOVED lines=96> */
[----:B------:R-:W-:Y:S01]  /*43b70*/  IADD3 R0, R0, -0x7, RZ ;  /* 0xfffffff900007810 */ /* 0x000fe20007ffe0ff */
[----:B------:R-:W-:Y:S02]  /*43b80*/  USHF.L.U32 UR4, UR6, 0x2, URZ ;  /* 0x0000000206047899 */ /* 0x000fe4000800063f */
[----:B------:R-:W-:Y:S02]  /*43b90*/  USHF.L.U32 UR5, UR7, 0x2, URZ ;  /* 0x0000000207057899 */ /* 0x000fe4000800063f */
[----:B------:R-:W-:Y:S01]  /*43ba0*/  USHF.L.U64.HI UR6, UR6, 0x2, UR11 ;  /* 0x0000000206067899 */ /* 0x000fe2000801020b */
[----:B------:R-:W-:Y:S01]  /*43bb0*/  UMOV UR60, 0x6 ;  /* 0x00000006003c7882 */ /* 0x000fe20000000000 */
[----:B------:R-:W-:Y:S01]  /*43bc0*/  USHF.L.U64.HI UR7, UR7, 0x2, UR12 ;  /* 0x0000000207077899 */ /* 0x000fe2000801020c */
[----:B--2---:R-:W-:-:S11]  /*43bd0*/  UMOV UR11, 0xffffffff ;  /* 0xffffffff000b7882 */ /* 0x004fd60000000000 */
.L_x_1:
[----:B------:R-:W-:Y:S01]  /*43be0*/  STL.64 [R1+0x10c0], R86 ;  /* 0x0010c05601007387 */ /* 0x000fe20000100a00 */
[----:B------:R-:W-:Y:S01]  /*43bf0*/  UIADD3 UR11, UR11, 0x1, URZ ;  /* 0x000000010b0b7890 */ /* 0x000fe2000fffe03f */
[----:B------:R-:W-:-:S04]  /*43c00*/  DEPBAR.LE SB0, 0xc ;  /* 0x000083000000791a */ /* 0x000fc80000000000 */
[----:B------:R-:W-:Y:S01]  /*43c10*/  STL.64 [R1+0x10b8], R84 ;  /* 0x0010b85401007387 */ /* 0x000fe20000100a00 */
[----:B------:R-:W-:Y:S01]  /*43c20*/  UMOV UR37, 0x40000040 ;  /* 0x4000004000257882 */ /* 0x000fe20000000000 */
[----:B------:R-:W-:Y:S01]  /*43c30*/  UMOV UR39, 0x40000040 ;  /* 0x4000004000277882 */ /* 0x000fe20000000000 */
[----:B------:R-:W1:Y:S01]  /*43c40*/  LDC R4, c[0x0][0x230] ;  /* 0x00008c00ff047b82 */ /* 0x000e620000000800 */
[----:B------:R-:W-:Y:S04]  /*43c50*/  STL.64 [R1+0x10b0], R82 ;  /* 0x0010b05201007387 */ /* 0x000fe80000100a00 */
[----:B------:R-:W-:Y:S03]  /*43c60*/  STL.64 [R1+0x10a8], R80 ;  /* 0x0010a85001007387 */ /* 0x000fe60000100a00 */
[----:B------:R-:W2:Y:S01]  /*43c70*/  LDC R0, c[0x0][0x230] ;  /* 0x00008c00ff007b82 */ /* 0x000ea20000000800 */
        /* <DEDUP_REMOVED lines=27> */
[----:B------:R3:W-:Y:S04]  /*43e30*/  STL.64 [R1+0xfc8], R24 ;  /* 0x000fc81801007387 */ /* 0x0007e80000100a00 */
[----:B---3--:R-:W3:Y:S04]  /*43e40*/  LDL.LU.64 R24, [R1] ;  /* 0x0000000001187983 */ /* 0x008ee80000300a00 */
        /* <DEDUP_REMOVED lines=31> */
[----:B------:R-:W-:Y:S01]  /*44040*/  UISETP.GT.AND UP0, UPT, UR11, 0x7, UPT ;  /* 0x000000070b00788c */ /* 0x000fe2000bf04270 */
[----:B------:R-:W-:Y:S03]  /*44050*/  BAR.SYNC.DEFER_BLOCKING 0x0 ;  /* 0x0000000000007b1d */ /* 0x000fe60000010000 */
[----:B------:R-:W-:-:S04]  /*44060*/  USEL UR11, UR11, URZ, !UP0 ;  /* 0x0000003f0b0b7287 */ /* 0x000fc8000c000000 */
[----:B------:R-:W-:Y:S02]  /*44070*/  ULEA UR13, UR11, UR10, 0x10 ;  /* 0x0000000a0b0d7291 */ /* 0x000fe4000f8e803f */
[----:B------:R-:W-:Y:S01]  /*44080*/  ULEA UR12, UR11, UR10, 0x11 ;  /* 0x0000000a0b0c7291 */ /* 0x000fe2000f8e883f */
[----:B-----5:R-:W-:Y:S01]  /*44090*/  STL [R1+0xfc4], R7 ;  /* 0x000fc40701007387 */ /* 0x020fe20000100800 */
[----:B------:R-:W-:Y:S02]  /*440a0*/  UIADD3 UR13, UR13, 0x100000, URZ ;  /* 0x001000000d0d7890 */ /* 0x000fe4000fffe03f */
[----:B------:R-:W-:Y:S01]  /*440b0*/  USHF.R.U32.HI UR12, URZ, 0x4, UR12 ;  /* 0x000000043f0c7899 */ /* 0x000fe2000801160c */
[----:B------:R-:W-:Y:S01]  /*440c0*/  STL [R1+0xfb0], R9 ;  /* 0x000fb00901007387 */ /* 0x000fe20000100800 */
[----:B------:R-:W-:Y:S02]  /*440d0*/  USHF.R.U32.HI UR13, URZ, 0x4, UR13 ;  /* 0x000000043f0d7899 */ /* 0x000fe4000801160d */
[----:B------:R-:W-:Y:S01]  /*440e0*/  USGXT.U32 UR36, UR12, 0xe ;  /* 0x0000000e0c24789a */ /* 0x000fe20008000000 */
[----:B------:R-:W-:Y:S01]  /*440f0*/  STL [R1+0xfac], R8 ;  /* 0x000fac0801007387 */ /* 0x000fe20000100800 */
[----:B------:R-:W-:-:S02]  /*44100*/  USGXT.U32 UR38, UR13, 0xe ;  /* 0x0000000e0d26789a */ /* 0x000fc40008000000 */
[----:B------:R-:W-:Y:S01]  /*44110*/  UIADD3 UR40, UP0, UR36, 0x2, URZ ;  /* 0x0000000224287890 */ /* 0x000fe2000ff1e03f */
[----:B------:R-:W-:Y:S01]  /*44120*/  STL [R1+0xfa8], R3 ;  /* 0x000fa80301007387 */ /* 0x000fe20000100800 */
[----:B------:R-:W-:Y:S01]  /*44130*/  UIADD3 UR42, UP1, UR38, 0x2, URZ ;  /* 0x00000002262a7890 */ /* 0x000fe2000ff3e03f */
[----:B------:R-:W-:Y:S01]  /*44140*/  UMOV UR12, URZ ;  /* 0x0000003f000c7c82 */ /* 0x000fe20008000000 */
[----:B------:R-:W-:Y:S01]  /*44150*/  UMOV UR13, URZ ;  /* 0x0000003f000d7c82 */ /* 0x000fe20008000000 */
[----:B------:R-:W-:Y:S02]  /*44160*/  UIADD3.X UR41, UR12, 0x40000040, URZ, UP0, !UPT ;  /* 0x400000400c297890 */ /* 0x000fe400087fe43f */
[----:B------:R-:W-:Y:S02]  /*44170*/  UIADD3.X UR43, UR13, 0x40000040, URZ, UP1, !UPT ;  /* 0x400000400d2b7890 */ /* 0x000fe40008ffe43f */
[----:B------:R-:W-:Y:S02]  /*44180*/  UIADD3.64 UR52, UR40, 0x2, URZ ;  /* 0x0000000228347897 */ /* 0x000fe4000fffe03f */
[----:B------:R-:W-:-:S02]  /*44190*/  UIADD3.64 UR54, UR42, 0x2, URZ ;  /* 0x000000022a367897 */ /* 0x000fc4000fffe03f */
[----:B------:R-:W-:Y:S02]  /*441a0*/  UIADD3.64 UR56, UR40, 0x4, URZ ;  /* 0x0000000428387897 */ /* 0x000fe4000fffe03f */
[----:B------:R-:W-:Y:S02]  /*441b0*/  UIADD3.64 UR58, UR42, 0x4, URZ ;  /* 0x000000042a3a7897 */ /* 0x000fe4000fffe03f */
[----:B------:R-:W-:Y:S02]  /*441c0*/  UIADD3.64 UR16, UR40, 0x7fe, URZ ;  /* 0x000007fe28107897 */ /* 0x000fe4000fffe03f */
[----:B------:R-:W-:Y:S02]  /*441d0*/  UIADD3.64 UR18, UR42, 0x3fe, URZ ;  /* 0x000003fe2a127897 */ /* 0x000fe4000fffe03f */
        /* <DEDUP_REMOVED lines=11> */
[----:B------:R-:W-:Y:S01]  /*44290*/  UIADD3.64 UR22, UR42, 0xc00, URZ ;  /* 0x00000c002a167897 */ /* 0x000fe2000fffe03f */
[----:B---3--:R-:W-:-:S06]  /*442a0*/  WARPGROUP.ARRIVE ;  /* 0x00000000000079c5 */ /* 0x008fcc0000000000 */
[----:B------:R-:W-:Y:S03]  /*442b0*/  HGMMA.64x128x8.F32.TF32 R24, gdesc[UR36], R24, gsb0 ;  /* 0x05e00000241879f0 */ /* 0x000fe60008002818 */
[----:B------:R-:W-:Y:S02]  /*442c0*/  WARPGROUP.DEPBAR.LE gsb0, 0x0 ;  /* 0x00008000000079c5 */ /* 0x000fe40000010000 */
[----:B------:R-:W-:-:S07]  /*442d0*/  WARPGROUP.ARRIVE ;  /* 0x00000000000079c5 */ /* 0x000fce0000000000 */
[----:B------:R-:W-:Y:S03]  /*442e0*/  HGMMA.64x128x8.F32.TF32 R24, gdesc[UR40], R24, gsb0 ;  /* 0x05e00000281879f0 */ /* 0x000fe60008002818 */
[----:B------:R-:W-:Y:S02]  /*442f0*/  WARPGROUP.DEPBAR.LE gsb0, 0x0 ;  /* 0x00008000000079c5 */ /* 0x000fe40000010000 */
[----:B------:R-:W-:-:S07]  /*44300*/  WARPGROUP.ARRIVE ;  /* 0x00000000000079c5 */ /* 0x000fce0000000000 */
[----:B------:R-:W-:Y:S01]  /*44310*/  HGMMA.64x128x8.F32.TF32 R24, gdesc[UR52], R24, gsb0 ;  /* 0x05e00000341879f0 */ /* 0x000fe20008002818 */
[----:B------:R-:W-:Y:S01]  /*44320*/  UMOV UR52, UR18 ;  /* 0x0000001200347c82 */ /* 0x000fe20008000000 */
[----:B------:R-:W-:Y:S01]  /*44330*/  UMOV UR53, UR19 ;  /* 0x0000001300357c82 */ /* 0x000fe20008000000 */
        /* <DEDUP_REMOVED lines=8> */
[----:B------:R-:W-:Y:S02]  /*443c0*/  UIADD3.64 UR16, UR40, 0x1802, URZ ;  /* 0x0000180228107897 */ /* 0x000fe4000fffe03f */
[----:B------:R-:W-:Y:S01]  /*443d0*/  UIADD3.64 UR18, UR42, 0xc02, URZ ;  /* 0x00000c022a127897 */ /* 0x000fe2000fffe03f */
[----:B------:R-:W-:Y:S02]  /*443e0*/  WARPGROUP.DEPBAR.LE gsb0, 0x0 ;  /* 0x00008000000079c5 */ /* 0x000fe40000010000 */
[----:B------:R-:W-:-:S06]  /*443f0*/  WARPGROUP.ARRIVE ;  /* 0x00000000000079c5 */ /* 0x000fcc0000000000 */
        /* <DEDUP_REMOVED lines=20> */
[----:B------:R-:W-:Y:S03]  /*44540*/  HGMMA.64x128x8.F32.TF32 R24, gdesc[UR48], R24, gsb0 ;  /* 0x05e00000301879f0 */ /* 0x000fe60008002818 */
[----:B------:R-:W-:Y:S02]  /*44550*/  WARPGROUP.DEPBAR.LE gsb0, 0x0 ;  /* 0x00008000000079c5 */ /* 0x000fe40000010000 */
[----:B------:R-:W-:-:S07]  /*44560*/  WARPGROUP.ARRIVE ;  /* 0x00000000000079c5 */ /* 0x000fce0000000000 */
        /* <DEDUP_REMOVED lines=12> */
[----:B------:R-:W-:Y:S01]  /*44630*/  HGMMA.64x128x8.F32.TF32 R24, gdesc[UR16], R24, gsb0 ;  /* 0x05e00000101879f0 */ /* 0x000fe20008002818 */
[----:B------:R-:W-:Y:S02]  /*44640*/  UIADD3.64 UR36, UR40, 0x1fe, URZ ;  /* 0x000001fe28247897 */ /* 0x000fe4000fffe03f */
[----:B------:R-:W-:Y:S02]  /*44650*/  WARPGROUP.DEPBAR.LE gsb0, 0x0 ;  /* 0x00008000000079c5 */ /* 0x000fe40000010000 */
[----:B------:R-:W-:-:S07]  /*44660*/  WARPGROUP.ARRIVE ;  /* 0x00000000000079c5 */ /* 0x000fce0000000000 */
[----:B------:R-:W-:Y:S01]  /*44670*/  HGMMA.64x128x8.F32.TF32 R24, gdesc[UR12], R24, gsb0 ;  /* 0x05e000000c1879f0 */ /* 0x000fe20008002818 */
[----:B------:R-:W-:Y:S01]  /*44680*/  UIADD3.64 UR44, UR40, 0x200, URZ ;  /* 0x00000200282c7897 */ /* 0x000fe2000fffe03f */
[----:B------:R-:W-:Y:S01]  /*44690*/  UMOV UR46, UR42 ;  /* 0x0000002a002e7c82 */ /* 0x000fe20008000000 */
[----:B------:R-:W-:Y:S01]  /*446a0*/  UMOV UR47, UR43 ;  /* 0x0000002b002f7c82 */ /* 0x000fe20008000000 */
[----:B------:R-:W-:Y:S02]  /*446b0*/  WARPGROUP.DEPBAR.LE gsb0, 0x0 ;  /* 0x00008000000079c5 */ /* 0x000fe40000010000 */
[----:B------:R-:W-:Y:S01]  /*446c0*/  WARPGROUP.ARRIVE ;  /* 0x00000000000079c5 */ /* 0x000fe20000000000 */
[----:B------:R-:W-:Y:S01]  /*446d0*/  UIADD3.64 UR48, UR42, 0x402, URZ ;  /* 0x000004022a307897 */ /* 0x000fe2000fffe03f */
[----:B------:R-:W-:Y:S04]  /*446e0*/  STL.64 [R1], R24 ;  /* 0x0000001801007387 */ /* 0x000fe80000100a00 */
[----:B------:R-:W-:Y:S01]  /*446f0*/  HGMMA.64x128x8.F32.TF32 R152, gdesc[UR36], R152, gsb0 ;  /* 0x05e00000249879f0 */ /* 0x000fe20008002898 */
[----:B------:R-:W-:Y:S01]  /*44700*/  UIADD3.64 UR32, UR42, 0x404, URZ ;  /* 0x000004042a207897 */ /* 0x000fe2000fffe03f */
[----:B------:R-:W-:Y:S01]  /*44710*/  STL.64 [R1+0x8], R26 ;  /* 0x0000081a01007387 */ /* 0x000fe20000100a00 */
[----:B------:R-:W-:-:S02]  /*44720*/  UIADD3.64 UR28, UR40, 0x1204, URZ ;  /* 0x00001204281c7897 */ /* 0x000fc4000fffe03f */
[----:B------:R-:W-:Y:S01]  /*44730*/  UIADD3.64 UR24, UR40, 0x19fe, URZ ;  /* 0x000019fe28187897 */ /* 0x000fe2000fffe03f */
[----:B------:R-:W-:Y:S01]  /*44740*/  STL.64 [R1+0x10], R28 ;  /* 0x0000101c01007387 */ /* 0x000fe20000100a00 */
[----:B------:R-:W-:Y:S02]  /*44750*/  UIADD3.64 UR20, UR40, 0x1a00, URZ ;  /* 0x00001a0028147897 */ /* 0x000fe4000fffe03f */
[----:B------:R-:W-:Y:S01]  /*44760*/  UIADD3.64 UR16, UR40, 0x1a02, URZ ;  /* 0x00001a0228107897 */ /* 0x000fe2000fffe03f */
[----:B------:R-:W-:Y:S01]  /*44770*/  STL.64 [R1+0x18], R30 ;  /* 0x0000181e01007387 */ /* 0x000fe20000100a00 */
[----:B------:R-:W-:Y:S02]  /*44780*/  UIADD3.64 UR12, UR40, 0x1a04, URZ ;  /* 0x00001a04280c7897 */ /* 0x000fe4000fffe03f */
[----:B------:R-:W-:Y:S01]  /*44790*/  UIADD3.64 UR36, UR40, 0x3fe, URZ ;  /* 0x000003fe28247897 */ /* 0x000fe2000fffe03f */
        /* <DEDUP_REMOVED lines=27> */
[----:B------:R3:W-:Y:S01]  /*44950*/  STL.64 [R1+0xf8], R86 ;  /* 0x0000f85601007387 */ /* 0x0007e20000100a00 */
[----:B------:R-:W-:-:S02]  /*44960*/  WARPGROUP.DEPBAR.LE gsb0, 0x0 ;  /* 0x00008000000079c5 */ /* 0x000fc40000010000 */
[----:B------:R-:W-:Y:S01]  /*44970*/  WARPGROUP.ARRIVE ;  /* 0x00000000000079c5 */ /* 0x000fe20000000000 */
[----:B---3--:R-:W3:Y:S04]  /*44980*/  LDL.LU.64 R86, [R1+0x10c0] ;  /* 0x0010c00001567983 */ /* 0x008ee80000300a00 */
[----:B------:R-:W3:Y:S01]  /*44990*/  LDL.LU.64 R84, [R1+0x10b8] ;  /* 0x0010b80001547983 */ /* 0x000ee20000300a00 */
[----:B------:R-:W-:Y:S01]  /*449a0*/  HGMMA.64x128x8.F32.TF32 R152, gdesc[UR44], R152, gsb0 ;  /* 0x05e000002c9879f0 */ /* 0x000fe20008002898 */
[----:B------:R-:W-:Y:S01]  /*449b0*/  UIADD3.64 UR44, UR40, 0x202, URZ ;  /* 0x00000202282c7897 */ /* 0x000fe2000fffe03f */
[----:B------:R-:W-:Y:S01]  /*449c0*/  UMOV UR46, UR54 ;  /* 0x00000036002e7c82 */ /* 0x000fe20008000000 */
[----:B------:R-:W-:Y:S01]  /*449d0*/  UMOV UR47, UR55 ;  /* 0x00000037002f7c82 */ /* 0x000fe20008000000 */
        /* <DEDUP_REMOVED lines=30> */
[----:B-1----:R-:W-:Y:S01]  /*44bc0*/  VIADD R4, R4, 0x7f ;  /* 0x0000007f04047836 */ /* 0x002fe20000000000 */
[----:B--2---:R-:W-:Y:S01]  /*44bd0*/  IADD3 R0, R0, -0x380, RZ ;  /* 0xfffffc8000007810 */ /* 0x004fe20007ffe0ff */
[----:B------:R-:W-:-:S03]  /*44be0*/  UIADD3 UR60, UR60, 0x1, URZ ;  /* 0x000000013c3c7890 */ /* 0x000fc6000fffe03f */
[----:B------:R-:W-:Y:S01]  /*44bf0*/  SHF.R.S32.HI R2, RZ, 0x1f, R4 ;  /* 0x0000001fff027819 */ /* 0x000fe20000011404 */
[----:B------:R-:W-:-:S03]  /*44c00*/  IMAD R0, R10, -0x80, R0 ;  /* 0xffffff800a007824 */ /* 0x000fc600078e0200 */
[----:B------:R-:W-:Y:S02]  /*44c10*/  LEA.HI R2, R2, R4, RZ, 0x7 ;  /* 0x0000000402027211 */ /* 0x000fe400078f38ff */
[----:B------:R-:W-:Y:S01]  /*44c20*/  ISETP.GT.AND P1, PT, R0, RZ, PT ;  /* 0x000000ff0000720c */ /* 0x000fe20003f24270 */
[----:B------:R-:W-:Y:S02]  /*44c30*/  WARPGROUP.DEPBAR.LE gsb0, 0x0 ;  /* 0x00008000000079c5 */ /* 0x000fe40000010000 */
[----:B------:R-:W-:Y:S01]  /*44c40*/  WARPGROUP.ARRIVE ;  /* 0x00000000000079c5 */ /* 0x000fe20000000000 */
[----:B------:R-:W-:-:S05]  /*44c50*/  SHF.R.S32.HI R2, RZ, 0x7, R2 ;  /* 0x00000007ff027819 */ /* 0x000fca0000011402 */
[----:B------:R-:W-:Y:S01]  /*44c60*/  HGMMA.64x128x8.F32.TF32 R152, gdesc[UR44], R152, gsb0 ;  /* 0x05e000002c9879f0 */ /* 0x000fe20008002898 */
[----:B------:R-:W-:Y:S01]  /*44c70*/  UIADD3.64 UR44, UR40, 0x204, URZ ;  /* 0x00000204282c7897 */ /* 0x000fe2000fffe03f */
[----:B------:R-:W-:Y:S01]  /*44c80*/  VIADD R2, R2, 0xfffffff9 ;  /* 0xfffffff902027836 */ /* 0x000fe20000000000 */
[----:B------:R-:W-:Y:S01]  /*44c90*/  UMOV UR46, UR58 ;  /* 0x0000003a002e7c82 */ /* 0x000fe20008000000 */
[----:B------:R-:W-:-:S03]  /*44ca0*/  UMOV UR47, UR59 ;  /* 0x0000003b002f7c82 */ /* 0x000fc60008000000 */
[----:B------:R-:W-:Y:S01]  /*44cb0*/  ISETP.GE.AND P0, PT, R10, R2, PT ;  /* 0x000000020a00720c */ /* 0x000fe20003f06270 */
[----:B------:R-:W-:Y:S02]  /*44cc0*/  WARPGROUP.DEPBAR.LE gsb0, 0x0 ;  /* 0x00008000000079c5 */ /* 0x000fe40000010000 */
[----:B------:R-:W-:-:S06]  /*44cd0*/  WARPGROUP.ARRIVE ;  /* 0x00000000000079c5 */ /* 0x000fcc0000000000 */
[----:B------:R-:W-:Y:S01]  /*44ce0*/  HGMMA.64x128x8.F32.TF32 R152, gdesc[UR44], R152, gsb0 ;  /* 0x05e000002c9879f0 */ /* 0x000fe20008002898 */
[----:B------:R-:W-:Y:S01]  /*44cf0*/  UIADD3.64 UR44, UR40, 0x9fe, URZ ;  /* 0x000009fe282c7897 */ /* 0x000fe2000fffe03f */
[----:B------:R-:W-:Y:S01]  /*44d00*/  UMOV UR46, UR52 ;  /* 0x00000034002e7c82 */ /* 0x000fe20008000000 */
[----:B------:R-:W-:Y:S01]  /*44d10*/  UMOV UR47, UR53 ;  /* 0x00000035002f7c82 */ /* 0x000fe20008000000 */
        /* <DEDUP_REMOVED lines=12> */
[----:B------:R-:W-:Y:S01]  /*44de0*/  UIADD3.64 UR48, UR42, 0x7fe, URZ ;  /* 0x000007fe2a307897 */ /* 0x000fe2000fffe03f */
        /* <DEDUP_REMOVED lines=28> */
[----:B------:R-:W-:Y:S02]  /*44fb0*/  UIADD3.64 UR32, UR42, 0x402, URZ ;  /* 0x000004022a207897 */ /* 0x000fe4000fffe03f */
[----:B------:R-:W-:Y:S02]  /*44fc0*/  WARPGROUP.DEPBAR.LE gsb0, 0x0 ;  /* 0x00008000000079c5 */ /* 0x000fe40000010000 */
[----:B------:R-:W-:-:S07]  /*44fd0*/  WARPGROUP.ARRIVE ;  /* 0x00000000000079c5 */ /* 0x000fce0000000000 */
        /* <DEDUP_REMOVED lines=19> */
[----:B------:R-:W-:Y:S01]  /*45110*/  WARPGROUP.ARRIVE ;  /* 0x00000000000079c5 */ /* 0x000fe20000000000 */
[----:B------:R-:W-:Y:S04]  /*45120*/  STL [R1+0xfc0], R212 ;  /* 0x000fc0d401007387 */ /* 0x000fe80000100800 */
[----:B------:R1:W-:Y:S02]  /*45130*/  STL [R1+0xfbc], R213 ;  /* 0x000fbcd501007387 */ /* 0x0003e40000100800 */
[----:B------:R-:W-:Y:S01]  /*45140*/  HGMMA.64x128x8.F32.TF32 R88, gdesc[UR36], R88, gsb0 ;  /* 0x05e00000245879f0 */ /* 0x000fe20008002858 */
[----:B------:R-:W-:Y:S01]  /*45150*/  UIADD3.64 UR36, UR40, 0x5fe, URZ ;  /* 0x000005fe28247897 */ /* 0x000fe2000fffe03f */
[----:B------:R-:W-:Y:S04]  /*45160*/  STL [R1+0xfb8], R214 ;  /* 0x000fb8d601007387 */ /* 0x000fe80000100800 */
[----:B------:R2:W-:Y:S04]  /*45170*/  STL [R1+0xfb4], R215 ;  /* 0x000fb4d701007387 */ /* 0x0005e80000100800 */
[----:B-1----:R-:W4:Y:S04]  /*45180*/  LDL.LU R213, [R1+0x238] ;  /* 0x0002380001d57983 */ /* 0x002f280000300800 */
[----:B------:R-:W2:Y:S04]  /*45190*/  LDL.LU R212, [R1+0x23c] ;  /* 0x00023c0001d47983 */ /* 0x000ea80000300800 */
[----:B------:R-:W4:Y:S04]  /*451a0*/  LDL.LU R9, [R1+0x240] ;  /* 0x0002400001097983 */ /* 0x000f280000300800 */
[----:B------:R-:W4:Y:S04]  /*451b0*/  LDL.LU R8, [R1+0x244] ;  /* 0x0002440001087983 */ /* 0x000f280000300800 */
[----:B------:R-:W4:Y:S04]  /*451c0*/  LDL.LU R7, [R1+0x248] ;  /* 0x0002480001077983 */ /* 0x000f280000300800 */
[----:B------:R-:W4:Y:S01]  /*451d0*/  LDL.LU R3, [R1+0x24c] ;  /* 0x00024c0001037983 */ /* 0x000f220000300800 */
[----:B------:R-:W-:-:S02]  /*451e0*/  WARPGROUP.DEPBAR.LE gsb0, 0x0 ;  /* 0x00008000000079c5 */ /* 0x000fc40000010000 */
        /* <DEDUP_REMOVED lines=50> */
[----:B------:R-:W-:Y:S01]  /*45510*/  UMOV UR44, UR32 ;  /* 0x00000020002c7c82 */ /* 0x000fe20008000000 */
[----:B------:R-:W-:Y:S01]  /*45520*/  UMOV UR45, UR33 ;  /* 0x00000021002d7c82 */ /* 0x000fe20008000000 */
[----:B------:R-:W-:Y:S01]  /*45530*/  UIADD3.64 UR32, UR40, 0x1402, URZ ;  /* 0x0000140228207897 */ /* 0x000fe2000fffe03f */
[----:B------:R-:W-:Y:S01]  /*45540*/  UMOV UR46, UR28 ;  /* 0x0000001c002e7c82 */ /* 0x000fe20008000000 */
[----:B------:R-:W-:Y:S01]  /*45550*/  UMOV UR47, UR29 ;  /* 0x0000001d002f7c82 */ /* 0x000fe20008000000 */
[----:B------:R-:W-:Y:S01]  /*45560*/  UIADD3.64 UR28, UR40, 0x1404, URZ ;  /* 0x00001404281c7897 */ /* 0x000fe2000fffe03f */
[----:B------:R-:W-:Y:S02]  /*45570*/  WARPGROUP.DEPBAR.LE gsb0, 0x0 ;  /* 0x00008000000079c5 */ /* 0x000fe40000010000 */
[----:B------:R-:W-:-:S06]  /*45580*/  WARPGROUP.ARRIVE ;  /* 0x00000000000079c5 */ /* 0x000fcc0000000000 */
[----:B------:R-:W-:Y:S01]  /*45590*/  HGMMA.64x128x8.F32.TF32 R88, gdesc[UR32], R88, gsb0 ;  /* 0x05e00000205879f0 */ /* 0x000fe20008002858 */
        /* <DEDUP_REMOVED lines=23> */
[----:B------:R-:W-:Y:S03]  /*45710*/  HGMMA.64x128x8.F32.TF32 R88, gdesc[UR12], R88, gsb0 ;  /* 0x05e000000c5879f0 */ /* 0x000fe60008002858 */
[----:B------:R-:W-:Y:S02]  /*45720*/  WARPGROUP.DEPBAR.LE gsb0, 0x0 ;  /* 0x00008000000079c5 */ /* 0x000fe40000010000 */
[----:B---3--:R-:W-:-:S07]  /*45730*/  WARPGROUP.ARRIVE ;  /* 0x00000000000079c5 */ /* 0x008fce0000000000 */
        /* <DEDUP_REMOVED lines=65> */
[----:B------:R-:W-:Y:S01]  /*45b50*/  SEL R2, RZ, 0x4, !P1 ;  /* 0x00000004ff027807 */ /* 0x000fe20004800000 */
[----:B------:R-:W-:-:S03]  /*45b60*/  UISETP.GT.AND UP0, UPT, UR60, 0x7, UPT ;  /* 0x000000073c00788c */ /* 0x000fc6000bf04270 */
[----:B------:R-:W-:Y:S01]  /*45b70*/  SEL R2, R2, RZ, !P0 ;  /* 0x000000ff02027207 */ /* 0x000fe20004000000 */
[----:B------:R-:W-:Y:S01]  /*45b80*/  USEL UR60, UR60, URZ, !UP0 ;  /* 0x0000003f3c3c7287 */ /* 0x000fe2000c000000 */
[----:B------:R-:W-:Y:S01]  /*45b90*/  IADD3 R12, P1, R12, UR4, RZ ;  /* 0x000000040c0c7c10 */ /* 0x000fe2000ff3e0ff */
[----:B------:R-:W-:Y:S02]  /*45ba0*/  WARPGROUP.DEPBAR.LE gsb0, 0x0 ;  /* 0x00008000000079c5 */ /* 0x000fe40000010000 */
[----:B------:R-:W-:-:S06]  /*45bb0*/  WARPGROUP.ARRIVE ;  /* 0x00000000000079c5 */ /* 0x000fcc0000000000 */
[----:B------:R-:W-:Y:S01]  /*45bc0*/  HGMMA.64x128x8.F32.TF32 R24, gdesc[UR12], R24, gsb0 ;  /* 0x05e000000c1879f0 */ /* 0x000fe20008002818 */
[----:B------:R-:W-:Y:S01]  /*45bd0*/  ISETP.NE.U32.AND P2, PT, R2, RZ, PT ;  /* 0x000000ff0200720c */ /* 0x000fe20003f45070 */
[----:B------:R-:W-:Y:S01]  /*45be0*/  ULEA UR16, UR60, UR10, 0x11 ;  /* 0x0000000a3c107291 */ /* 0x000fe2000f8e883f */
[----:B------:R-:W-:Y:S01]  /*45bf0*/  IADD3.X R11, R11, UR6, RZ, P1, !PT ;  /* 0x000000060b0b7c10 */ /* 0x000fe20008ffe4ff */
[----:B------:R-:W-:Y:S01]  /*45c00*/  IMAD.MOV.U32 R4, RZ, RZ, R12 ;  /* 0x000000ffff047224 */ /* 0x000fe200078e000c */
[----:B------:R-:W-:Y:S02]  /*45c10*/  ISETP.GT.AND P1, PT, R0, 0x1, PT ;  /* 0x000000010000780c */ /* 0x000fe40003f24270 */
[----:B------:R-:W-:Y:S02]  /*45c20*/  MOV R5, R11 ;  /* 0x0000000b00057202 */ /* 0x000fe40000000f00 */
[----:B------:R-:W-:Y:S02]  /*45c30*/  IADD3 R2, R6, UR16, RZ ;  /* 0x0000001006027c10 */ /* 0x000fe4000fffe0ff */
[----:B------:R-:W-:-:S02]  /*45c40*/  IADD3 R14, P3, R14, UR4, RZ ;  /* 0x000000040e0e7c10 */ /* 0x000fc4000ff7e0ff */
[----:B------:R-:W-:Y:S02]  /*45c50*/  IADD3 R16, P4, R16, UR4, RZ ;  /* 0x0000000410107c10 */ /* 0x000fe4000ff9e0ff */
[----:B------:R-:W-:Y:S02]  /*45c60*/  IADD3.X R13, R13, UR6, RZ, P3, !PT ;  /* 0x000000060d0d7c10 */ /* 0x000fe40009ffe4ff */
[----:B------:R-:W-:Y:S02]  /*45c70*/  IADD3.X R15, R15, UR6, RZ, P4, !PT ;  /* 0x000000060f0f7c10 */ /* 0x000fe4000a7fe4ff */
[----:B------:R-:W-:Y:S02]  /*45c80*/  IADD3 R18, P3, R18, UR4, RZ ;  /* 0x0000000412127c10 */ /* 0x000fe4000ff7e0ff */
[----:B------:R-:W-:Y:S02]  /*45c90*/  IADD3 R20, P4, R20, UR4, RZ ;  /* 0x0000000414147c10 */ /* 0x000fe4000ff9e0ff */
[----:B------:R-:W-:-:S02]  /*45ca0*/  IADD3.X R17, R17, UR6, RZ, P3, !PT ;  /* 0x0000000611117c10 */ /* 0x000fc40009ffe4ff */
[----:B------:R-:W-:Y:S02]  /*45cb0*/  IADD3.X R19, R19, UR6, RZ, P4, !PT ;  /* 0x0000000613137c10 */ /* 0x000fe4000a7fe4ff */
[----:B------:R-:W-:Y:S02]  /*45cc0*/  IADD3 R22, P3, R22, UR4, RZ ;  /* 0x0000000416167c10 */ /* 0x000fe4000ff7e0ff */
[----:B------:R-:W-:Y:S02]  /*45cd0*/  IADD3 R216, P4, R216, UR4, RZ ;  /* 0x00000004d8d87c10 */ /* 0x000fe4000ff9e0ff */
[----:B------:R-:W-:Y:S02]  /*45ce0*/  IADD3.X R21, R21, UR6, RZ, P3, !PT ;  /* 0x0000000615157c10 */ /* 0x000fe40009ffe4ff */
[----:B------:R-:W-:Y:S02]  /*45cf0*/  IADD3.X R23, R23, UR6, RZ, P4, !PT ;  /* 0x0000000617177c10 */ /* 0x000fe4000a7fe4ff */
[----:B------:R-:W-:-:S02]  /*45d00*/  IADD3 R218, P3, R218, UR4, RZ ;  /* 0x00000004dada7c10 */ /* 0x000fc4000ff7e0ff */
[----:B--2---:R-:W-:Y:S01]  /*45d10*/  IADD3 R212, P4, R212, UR4, RZ ;  /* 0x00000004d4d47c10 */ /* 0x004fe2000ff9e0ff */
[----:B------:R-:W-:Y:S02]  /*45d20*/  WARPGROUP.DEPBAR.LE gsb0, 0x0 ;  /* 0x00008000000079c5 */ /* 0x000fe40000010000 */
[----:B------:R-:W-:Y:S06]  /*45d30*/  BAR.SYNC.DEFER_BLOCKING 0x0 ;  /* 0x0000000000007b1d */ /* 0x000fec0000010000 */
[----:B------:R-:W-:Y:S01]  /*45d40*/  @!PT LDS RZ, [RZ] ;  /* 0x00000000fffff984 */ /* 0x000fe20000000800 */
[----:B------:R-:W-:Y:S01]  /*45d50*/  @!PT LDS RZ, [RZ] ;  /* 0x00000000fffff984 */ /* 0x000fe20000000800 */
[----:B------:R-:W-:Y:S01]  /*45d60*/  @!PT LDS RZ, [RZ] ;  /* 0x00000000fffff984 */ /* 0x000fe20000000800 */
[----:B------:R1:W-:Y:S02]  /*45d70*/  LDGSTS.E [R2], desc[UR8][R4.64], P2 ;  /* 0x0000000004027fae */ /* 0x0003e40009121848 */
[----:B-1----:R-:W-:-:S04]  /*45d80*/  SEL R4, RZ, 0x4, !P1 ;  /* 0x00000004ff047807 */ /* 0x002fc80004800000 */
[----:B------:R-:W-:Y:S02]  /*45d90*/  SEL R4, R4, RZ, !P0 ;  /* 0x000000ff04047207 */ /* 0x000fe40004000000 */
[----:B------:R-:W-:Y:S02]  /*45da0*/  MOV R5, R13 ;  /* 0x0000000d00057202 */ /* 0x000fe40000000f00 */
[----:B------:R-:W-:Y:S01]  /*45db0*/  ISETP.NE.U32.AND P1, PT, R4, RZ, PT ;  /* 0x000000ff0400720c */ /* 0x000fe20003f25070 */
[----:B------:R-:W-:-:S05]  /*45dc0*/  IMAD.MOV.U32 R4, RZ, RZ, R14 ;  /* 0x000000ffff047224 */ /* 0x000fca00078e000e */
[----:B------:R1:W-:Y:S01]  /*45dd0*/  LDGSTS.E [R2+0x4000], desc[UR8][R4.64], P2 ;  /* 0x0400000004027fae */ /* 0x0003e20009121848 */
[----:B------:R-:W-:Y:S01]  /*45de0*/  ISETP.GT.AND P2, PT, R0, 0x2, PT ;  /* 0x000000020000780c */ /* 0x000fe20003f44270 */
[----:B-1----:R-:W-:Y:S01]  /*45df0*/  IMAD.MOV.U32 R4, RZ, RZ, R16 ;  /* 0x000000ffff047224 */ /* 0x002fe200078e0010 */
[----:B------:R-:W-:-:S05]  /*45e00*/  MOV R5, R15 ;  /* 0x0000000f00057202 */ /* 0x000fca0000000f00 */
[----:B------:R1:W-:Y:S02]  /*45e10*/  LDGSTS.E [R2+0x4], desc[UR8][R4.64], P1 ;  /* 0x0000400004027fae */ /* 0x0003e40008921848 */
        /* <DEDUP_REMOVED lines=19> */
[----:B------:R1:W-:Y:S01]  /*45f50*/  LDGSTS.E [R2+0xc], desc[UR8][R4.64], P1 ;  /* 0x0000c00004027fae */ /* 0x0003e20008921848 */
[----:B------:R-:W-:Y:S02]  /*45f60*/  IADD3.X R217, R217, UR6, RZ, P3, !PT ;  /* 0x00000006d9d97c10 */ /* 0x000fe40009ffe4ff */
[----:B----4-:R-:W-:Y:S02]  /*45f70*/  IADD3.X R213, R213, UR6, RZ, P4, !PT ;  /* 0x00000006d5d57c10 */ /* 0x010fe4000a7fe4ff */
[----:B-1----:R-:W-:-:S04]  /*45f80*/  SEL R4, RZ, 0x4, !P2 ;  /* 0x00000004ff047807 */ /* 0x002fc80005000000 */
[----:B------:R-:W-:Y:S02]  /*45f90*/  SEL R4, R4, RZ, !P0 ;  /* 0x000000ff04047207 */ /* 0x000fe40004000000 */
[----:B------:R-:W-:Y:S02]  /*45fa0*/  MOV R5, R217 ;  /* 0x000000d900057202 */ /* 0x000fe40000000f00 */
[----:B------:R-:W-:Y:S01]  /*45fb0*/  ISETP.NE.U32.AND P2, PT, R4, RZ, PT ;  /* 0x000000ff0400720c */ /* 0x000fe20003f45070 */
[----:B------:R-:W-:Y:S01]  /*45fc0*/  IMAD.MOV.U32 R4, RZ, RZ, R218 ;  /* 0x000000ffff047224 */ /* 0x000fe200078e00da */
[----:B------:R-:W-:Y:S04]  /*45fd0*/  STL [R1+0x23c], R212 ;  /* 0x00023cd401007387 */ /* 0x000fe80000100800 */
[----:B------:R1:W-:Y:S04]  /*45fe0*/  STL [R1+0x238], R213 ;  /* 0x000238d501007387 */ /* 0x0003e80000100800 */
[----:B------:R2:W-:Y:S04]  /*45ff0*/  LDGSTS.E [R2+0x400c], desc[UR8][R4.64], P1 ;  /* 0x0400c00004027fae */ /* 0x0005e80008921848 */
[----:B------:R-:W3:Y:S01]  /*46000*/  LDL.LU R215, [R1+0x250] ;  /* 0x0002500001d77983 */ /* 0x000ee20000300800 */
[----:B------:R-:W-:-:S03]  /*46010*/  ISETP.GT.AND P1, PT, R0, 0x21, PT ;  /* 0x000000210000780c */ /* 0x000fc60003f24270 */
[----:B------:R-:W4:Y:S01]  /*46020*/  LDL.LU R214, [R1+0x254] ;  /* 0x0002540001d67983 */ /* 0x000f220000300800 */
[----:B--2---:R-:W-:Y:S01]  /*46030*/  MOV R5, R213 ;  /* 0x000000d500057202 */ /* 0x004fe20000000f00 */
[----:B------:R-:W-:Y:S02]  /*46040*/  IMAD.MOV.U32 R4, RZ, RZ, R212 ;  /* 0x000000ffff047224 */ /* 0x000fe400078e00d4 */
[----:B-1----:R-:W2:Y:S04]  /*46050*/  LDL.LU R213, [R1+0x258] ;  /* 0x0002580001d57983 */ /* 0x002ea80000300800 */
[----:B------:R-:W2:Y:S01]  /*46060*/  LDL.LU R212, [R1+0x25c] ;  /* 0x00025c0001d47983 */ /* 0x000ea20000300800 */
[----:B------:R-:W-:-:S03]  /*46070*/  IADD3 R8, P3, R8, UR4, RZ ;  /* 0x0000000408087c10 */ /* 0x000fc6000ff7e0ff */
[----:B------:R1:W-:Y:S01]  /*46080*/  LDGSTS.E [R2+0x8000], desc[UR8][R4.64], P2 ;  /* 0x0800000004027fae */ /* 0x0003e20009121848 */
[----:B------:R-:W-:Y:S02]  /*46090*/  IADD3 R3, P4, R3, UR4, RZ ;  /* 0x0000000403037c10 */ /* 0x000fe4000ff9e0ff */
[----:B------:R-:W-:Y:S02]  /*460a0*/  IADD3.X R9, R9, UR6, RZ, P3, !PT ;  /* 0x0000000609097c10 */ /* 0x000fe40009ffe4ff */
[----:B-1----:R-:W-:-:S04]  /*460b0*/  SEL R4, RZ, 0x4, !P1 ;  /* 0x00000004ff047807 */ /* 0x002fc80004800000 */
[----:B------:R-:W-:Y:S02]  /*460c0*/  SEL R4, R4, RZ, !P0 ;  /* 0x000000ff04047207 */ /* 0x000fe40004000000 */
[----:B------:R-:W-:Y:S02]  /*460d0*/  IADD3.X R7, R7, UR6, RZ, P4, !PT ;  /* 0x0000000607077c10 */ /* 0x000fe4000a7fe4ff */
[----:B------:R-:W-:Y:S01]  /*460e0*/  ISETP.NE.U32.AND P1, PT, R4, RZ, PT ;  /* 0x000000ff0400720c */ /* 0x000fe20003f25070 */
[----:B------:R-:W-:Y:S01]  /*460f0*/  IMAD.MOV.U32 R4, RZ, RZ, R8 ;  /* 0x000000ffff047224 */ /* 0x000fe200078e0008 */
[----:B------:R-:W-:Y:S01]  /*46100*/  MOV R5, R9 ;  /* 0x0000000900057202 */ /* 0x000fe20000000f00 */
[----:B------:R-:W-:Y:S04]  /*46110*/  STL [R1+0x244], R8 ;  /* 0x0002440801007387 */ /* 0x000fe80000100800 */
[----:B------:R1:W-:Y:S04]  /*46120*/  STL [R1+0x240], R9 ;  /* 0x0002400901007387 */ /* 0x0003e80000100800 */
[----:B------:R-:W-:Y:S04]  /*46130*/  STL [R1+0x24c], R3 ;  /* 0x00024c0301007387 */ /* 0x000fe80000100800 */
[----:B------:R1:W-:Y:S04]  /*46140*/  STL [R1+0x248], R7 ;  /* 0x0002480701007387 */ /* 0x0003e80000100800 */
[----:B------:R1:W-:Y:S04]  /*46150*/  LDGSTS.E [R2+0xc000], desc[UR8][R4.64], P2 ;  /* 0x0c00000004027fae */ /* 0x0003e80009121848 */
[----:B-1----:R-:W2:Y:S04]  /*46160*/  LDL.LU R9, [R1+0x260] ;  /* 0x0002600001097983 */ /* 0x002ea80000300800 */
[----:B------:R-:W2:Y:S01]  /*46170*/  LDL.LU R8, [R1+0x264] ;  /* 0x0002640001087983 */ /* 0x000ea20000300800 */
[----:B------:R-:W-:Y:S01]  /*46180*/  MOV R5, R7 ;  /* 0x0000000700057202 */ /* 0x000fe20000000f00 */
[----:B------:R-:W-:-:S02]  /*46190*/  IMAD.MOV.U32 R4, RZ, RZ, R3 ;  /* 0x000000ffff047224 */ /* 0x000fc400078e0003 */
[----:B------:R-:W2:Y:S04]  /*461a0*/  LDL.LU R7, [R1+0x268] ;  /* 0x0002680001077983 */ /* 0x000ea80000300800 */
[----:B------:R-:W2:Y:S01]  /*461b0*/  LDL.LU R3, [R1+0x26c] ;  /* 0x00026c0001037983 */ /* 0x000ea20000300800 */
[----:B------:R-:W-:-:S03]  /*461c0*/  ISETP.GT.AND P2, PT, R0, 0x22, PT ;  /* 0x000000220000780c */ /* 0x000fc60003f44270 */
[----:B------:R1:W-:Y:S02]  /*461d0*/  LDGSTS.E [R2+0x8004], desc[UR8][R4.64], P1 ;  /* 0x0800400004027fae */ /* 0x0003e40008921848 */
[----:B-1----:R-:W-:-:S04]  /*461e0*/  SEL R4, RZ, 0x4, !P2 ;  /* 0x00000004ff047807 */ /* 0x002fc80005000000 */
[----:B------:R-:W-:-:S04]  /*461f0*/  SEL R4, R4, RZ, !P0 ;  /* 0x000000ff04047207 */ /* 0x000fc80004000000 */
[----:B------:R-:W-:Y:S02]  /*46200*/  ISETP.NE.U32.AND P2, PT, R4, RZ, PT ;  /* 0x000000ff0400720c */ /* 0x000fe40003f45070 */
[----:B----4-:R-:W-:-:S04]  /*46210*/  IADD3 R214, P3, R214, UR4, RZ ;  /* 0x00000004d6d67c10 */ /* 0x010fc8000ff7e0ff */
[----:B---3--:R-:W-:Y:S02]  /*46220*/  IADD3.X R215, R215, UR6, RZ, P3, !PT ;  /* 0x00000006d7d77c10 */ /* 0x008fe40009ffe4ff */
[----:B--2---:R-:W-:Y:S01]  /*46230*/  IADD3 R212, P4, R212, UR4, RZ ;  /* 0x00000004d4d47c10 */ /* 0x004fe2000ff9e0ff */
[----:B------:R-:W-:Y:S01]  /*46240*/  STL [R1+0x254], R214 ;  /* 0x000254d601007387 */ /* 0x000fe20000100800 */
[----:B------:R-:W-:Y:S02]  /*46250*/  IMAD.MOV.U32 R4, RZ, RZ, R214 ;  /* 0x000000ffff047224 */ /* 0x000fe400078e00d6 */
[----:B------:R-:W-:Y:S01]  /*46260*/  IADD3.X R213, R213, UR6, RZ, P4, !PT ;  /* 0x00000006d5d57c10 */ /* 0x000fe2000a7fe4ff */
[----:B------:R1:W-:Y:S01]  /*46270*/  STL [R1+0x250], R215 ;  /* 0x000250d701007387 */ /* 0x0003e20000100800 */
[----:B------:R-:W-:-:S03]  /*46280*/  MOV R5, R215 ;  /* 0x000000d700057202 */ /* 0x000fc60000000f00 */
[----:B------:R-:W-:Y:S04]  /*46290*/  STL [R1+0x25c], R212 ;  /* 0x00025cd401007387 */ /* 0x000fe80000100800 */
[----:B------:R2:W-:Y:S04]  /*462a0*/  STL [R1+0x258], R213 ;  /* 0x000258d501007387 */ /* 0x0005e80000100800 */
[----:B-1----:R-:W3:Y:S04]  /*462b0*/  LDL.LU R215, [R1+0x270] ;  /* 0x0002700001d77983 */ /* 0x002ee80000300800 */
[----:B------:R1:W-:Y:S04]  /*462c0*/  LDGSTS.E [R2+0xc004], desc[UR8][R4.64], P1 ;  /* 0x0c00400004027fae */ /* 0x0003e80008921848 */
[----:B------:R-:W4:Y:S01]  /*462d0*/  LDL.LU R214, [R1+0x274] ;  /* 0x0002740001d67983 */ /* 0x000f220000300800 */
[----:B------:R-:W-:-:S02]  /*462e0*/  ISETP.GT.AND P1, PT, R0, 0x23, PT ;  /* 0x000000230000780c */ /* 0x000fc40003f24270 */
[----:B-1----:R-:W-:Y:S01]  /*462f0*/  MOV R5, R213 ;  /* 0x000000d500057202 */ /* 0x002fe20000000f00 */
[----:B------:R-:W-:Y:S01]  /*46300*/  IMAD.MOV.U32 R4, RZ, RZ, R212 ;  /* 0x000000ffff047224 */ /* 0x000fe200078e00d4 */
[----:B--2---:R-:W2:Y:S04]  /*46310*/  LDL.LU R213, [R1+0x438] ;  /* 0x0004380001d57983 */ /* 0x004ea80000300800 */
[----:B------:R-:W2:Y:S04]  /*46320*/  LDL.LU R212, [R1+0x43c] ;  /* 0x00043c0001d47983 */ /* 0x000ea80000300800 */
[----:B------:R1:W-:Y:S01]  /*46330*/  LDGSTS.E [R2+0x8008], desc[UR8][R4.64], P2 ;  /* 0x0800800004027fae */ /* 0x0003e20009121848 */
[----:B------:R-:W-:-:S02]  /*46340*/  IADD3 R8, P3, R8, UR4, RZ ;  /* 0x0000000408087c10 */ /* 0x000fc4000ff7e0ff */
[----:B-1----:R-:W-:Y:S02]  /*46350*/  SEL R4, RZ, 0x4, !P1 ;  /* 0x00000004ff047807 */ /* 0x002fe40004800000 */
[----:B------:R-:W-:Y:S02]  /*46360*/  IADD3.X R9, R9, UR6, RZ, P3, !PT ;  /* 0x0000000609097c10 */ /* 0x000fe40009ffe4ff */
[----:B------:R-:W-:Y:S02]  /*46370*/  SEL R4, R4, RZ, !P0 ;  /* 0x000000ff04047207 */ /* 0x000fe40004000000 */
[----:B------:R-:W-:Y:S01]  /*46380*/  IADD3 R3, P4, R3, UR4, RZ ;  /* 0x0000000403037c10 */ /* 0x000fe2000ff9e0ff */
[----:B------:R-:W-:Y:S01]  /*46390*/  STL [R1+0x264], R8 ;  /* 0x0002640801007387 */ /* 0x000fe20000100800 */
[----:B------:R-:W-:Y:S02]  /*463a0*/  ISETP.NE.U32.AND P1, PT, R4, RZ, PT ;  /* 0x000000ff0400720c */ /* 0x000fe40003f25070 */
[----:B------:R-:W-:Y:S01]  /*463b0*/  IADD3.X R7, R7, UR6, RZ, P4, !PT ;  /* 0x0000000607077c10 */ /* 0x000fe2000a7fe4ff */
[----:B------:R-:W-:Y:S01]  /*463c0*/  IMAD.MOV.U32 R4, RZ, RZ, R8 ;  /* 0x000000ffff047224 */ /* 0x000fe200078e0008 */
[----:B------:R-:W-:Y:S01]  /*463d0*/  MOV R5, R9 ;  /* 0x0000000900057202 */ /* 0x000fe20000000f00 */
[----:B------:R1:W-:Y:S04]  /*463e0*/  STL [R1+0x260], R9 ;  /* 0x0002600901007387 */ /* 0x0003e80000100800 */
[----:B------:R-:W-:Y:S04]  /*463f0*/  STL [R1+0x26c], R3 ;  /* 0x00026c0301007387 */ /* 0x000fe80000100800 */
[----:B------:R1:W-:Y:S04]  /*46400*/  STL [R1+0x268], R7 ;  /* 0x0002680701007387 */ /* 0x0003e80000100800 */
[----:B-1----:R-:W2:Y:S04]  /*46410*/  LDL.LU R9, [R1+0x440] ;  /* 0x0004400001097983 */ /* 0x002ea80000300800 */
[----:B------:R1:W-:Y:S04]  /*46420*/  LDGSTS.E [R2+0xc008], desc[UR8][R4.64], P2 ;  /* 0x0c00800004027fae */ /* 0x0003e80009121848 */
[----:B------:R-:W2:Y:S01]  /*46430*/  LDL.LU R8, [R1+0x444] ;  /* 0x0004440001087983 */ /* 0x000ea20000300800 */
[----:B-1----:R-:W-:Y:S01]  /*46440*/  MOV R5, R7 ;  /* 0x0000000700057202 */ /* 0x002fe20000000f00 */
        /* <DEDUP_REMOVED lines=9> */
[----:B---3--:R-:W-:Y:S01]  /*464e0*/  IADD3.X R215, R215, UR6, RZ, P3, !PT ;  /* 0x00000006d7d77c10 */ /* 0x008fe20009ffe4ff */
[----:B------:R-:W-:Y:S01]  /*464f0*/  IMAD.MOV.U32 R4, RZ, RZ, R214 ;  /* 0x000000ffff047224 */ /* 0x000fe200078e00d6 */
[----:B------:R-:W-:Y:S02]  /*46500*/  STL [R1+0x274], R214 ;  /* 0x000274d601007387 */ /* 0x000fe40000100800 */
[----:B------:R-:W-:Y:S02]  /*46510*/  MOV R5, R215 ;  /* 0x000000d700057202 */ /* 0x000fe40000000f00 */
[----:B--2---:R-:W-:Y:S01]  /*46520*/  IADD3 R212, P4, R212, UR4, RZ ;  /* 0x00000004d4d47c10 */ /* 0x004fe2000ff9e0ff */
[----:B------:R1:W-:Y:S03]  /*46530*/  STL [R1+0x270], R215 ;  /* 0x000270d701007387 */ /* 0x0003e60000100800 */
[----:B------:R-:W-:Y:S01]  /*46540*/  IADD3.X R213, R213, UR6, RZ, P4, !PT ;  /* 0x00000006d5d57c10 */ /* 0x000fe2000a7fe4ff */
[----:B------:R-:W-:Y:S04]  /*46550*/  STL [R1+0x43c], R212 ;  /* 0x00043cd401007387 */ /* 0x000fe80000100800 */
[----:B------:R2:W-:Y:S04]  /*46560*/  STL [R1+0x438], R213 ;  /* 0x000438d501007387 */ /* 0x0005e80000100800 */
[----:B------:R3:W-:Y:S04]  /*46570*/  LDGSTS.E [R2+0xc00c], desc[UR8][R4.64], P1 ;  /* 0x0c00c00004027fae */ /* 0x0007e80008921848 */
[----:B-1----:R-:W4:Y:S01]  /*46580*/  LDL.LU R215, [R1+0x450] ;  /* 0x0004500001d77983 */ /* 0x002f220000300800 */
[----:B------:R-:W-:-:S03]  /*46590*/  ISETP.GT.AND P1, PT, R0, 0x41, PT ;  /* 0x000000410000780c */ /* 0x000fc60003f24270 */
[----:B------:R-:W4:Y:S01]  /*465a0*/  LDL.LU R214, [R1+0x454] ;  /* 0x0004540001d67983 */ /* 0x000f220000300800 */
[----:B---3--:R-:W-:Y:S01]  /*465b0*/  MOV R5, R213 ;  /* 0x000000d500057202 */ /* 0x008fe20000000f00 */
[----:B------:R-:W-:Y:S02]  /*465c0*/  IMAD.MOV.U32 R4, RZ, RZ, R212 ;  /* 0x000000ffff047224 */ /* 0x000fe400078e00d4 */
[----:B--2---:R-:W2:Y:S04]  /*465d0*/  LDL.LU R213, [R1+0x458] ;  /* 0x0004580001d57983 */ /* 0x004ea80000300800 */
[----:B------:R-:W3:Y:S04]  /*465e0*/  LDL.LU R212, [R1+0x45c] ;  /* 0x00045c0001d47983 */ /* 0x000ee80000300800 */
[----:B------:R1:W-:Y:S02]  /*465f0*/  LDGSTS.E [R2+0x10000], desc[UR8][R4.64], P2 ;  /* 0x1000000004027fae */ /* 0x0003e40009121848 */
[----:B-1----:R-:W-:-:S02]  /*46600*/  SEL R4, RZ, 0x4, !P1 ;  /* 0x00000004ff047807 */ /* 0x002fc40004800000 */
[----:B------:R-:W-:Y:S02]  /*46610*/  IADD3 R8, P3, R8, UR4, RZ ;  /* 0x0000000408087c10 */ /* 0x000fe4000ff7e0ff */
[----:B------:R-:W-:Y:S02]  /*46620*/  SEL R4, R4, RZ, !P0 ;  /* 0x000000ff04047207 */ /* 0x000fe40004000000 */
[----:B------:R-:W-:Y:S02]  /*46630*/  IADD3.X R9, R9, UR6, RZ, P3, !PT ;  /* 0x0000000609097c10 */ /* 0x000fe40009ffe4ff */
[----:B------:R-:W-:Y:S01]  /*46640*/  ISETP.NE.U32.AND P1, PT, R4, RZ, PT ;  /* 0x000000ff0400720c */ /* 0x000fe20003f25070 */
[----:B------:R-:W-:Y:S01]  /*46650*/  IMAD.MOV.U32 R4, RZ, RZ, R8 ;  /* 0x000000ffff047224 */ /* 0x000fe200078e0008 */
[----:B------:R-:W-:Y:S02]  /*46660*/  MOV R5, R9 ;  /* 0x0000000900057202 */ /* 0x000fe40000000f00 */
[----:B------:R-:W-:Y:S01]  /*46670*/  IADD3 R3, P4, R3, UR4, RZ ;  /* 0x0000000403037c10 */ /* 0x000fe2000ff9e0ff */
[----:B------:R-:W-:Y:S03]  /*46680*/  STL [R1+0x444], R8 ;  /* 0x0004440801007387 */ /* 0x000fe60000100800 */
[----:B------:R-:W-:Y:S01]  /*46690*/  IADD3.X R7, R7, UR6, RZ, P4, !PT ;  /* 0x0000000607077c10 */ /* 0x000fe2000a7fe4ff */
        /* <DEDUP_REMOVED lines=16> */
[----:B------:R-:W-:Y:S02]  /*467a0*/  IADD3.X R215, R215, UR6, RZ, P3, !PT ;  /* 0x00000006d7d77c10 */ /* 0x000fe40009ffe4ff */
[----:B---3--:R-:W-:Y:S01]  /*467b0*/  IADD3 R212, P4, R212, UR4, RZ ;  /* 0x00000004d4d47c10 */ /* 0x008fe2000ff9e0ff */
[----:B------:R-:W-:Y:S03]  /*467c0*/  STL [R1+0x454], R214 ;  /* 0x000454d601007387 */ /* 0x000fe60000100800 */
[----:B--2---:R-:W-:Y:S01]  /*467d0*/  IADD3.X R213, R213, UR6, RZ, P4, !PT ;  /* 0x00000006d5d57c10 */ /* 0x004fe2000a7fe4ff */
[----:B------:R1:W-:Y:S01]  /*467e0*/  STL [R1+0x450], R215 ;  /* 0x000450d701007387 */ /* 0x0003e20000100800 */
[----:B------:R-:W-:Y:S01]  /*467f0*/  IMAD.MOV.U32 R4, RZ, RZ, R214 ;  /* 0x000000ffff047224 */ /* 0x000fe200078e00d6 */
[----:B------:R-:W-:Y:S02]  /*46800*/  MOV R5, R215 ;  /* 0x000000d700057202 */ /* 0x000fe40000000f00 */
[----:B------:R-:W-:Y:S04]  /*46810*/  STL [R1+0x45c], R212 ;  /* 0x00045cd401007387 */ /* 0x000fe80000100800 */
[----:B------:R2:W-:Y:S04]  /*46820*/  STL [R1+0x458], R213 ;  /* 0x000458d501007387 */ /* 0x0005e80000100800 */
[----:B-1----:R-:W3:Y:S04]  /*46830*/  LDL.LU R215, [R1+0x470] ;  /* 0x0004700001d77983 */ /* 0x002ee80000300800 */
[----:B------:R-:W4:Y:S04]  /*46840*/  LDL.LU R214, [R1+0x474] ;  /* 0x0004740001d67983 */ /* 0x000f280000300800 */
[----:B------:R1:W-:Y:S01]  /*46850*/  LDGSTS.E [R2+0x14004], desc[UR8][R4.64], P1 ;  /* 0x1400400004027fae */ /* 0x0003e20008921848 */
        /* <DEDUP_REMOVED lines=11> */
[----:B------:R-:W-:Y:S03]  /*46910*/  STL [R1+0x464], R8 ;  /* 0x0004640801007387 */ /* 0x000fe60000100800 */
[----:B------:R-:W-:Y:S01]  /*46920*/  IADD3.X R7, R7, UR6, RZ, P4, !PT ;  /* 0x0000000607077c10 */ /* 0x000fe2000a7fe4ff */
[----:B------:R1:W-:Y:S01]  /*46930*/  STL [R1+0x460], R9 ;  /* 0x0004600901007387 */ /* 0x0003e20000100800 */
[----:B------:R-:W-:Y:S01]  /*46940*/  ISETP.NE.U32.AND P1, PT, R4, RZ, PT ;  /* 0x000000ff0400720c */ /* 0x000fe20003f25070 */
[----:B------:R-:W-:Y:S01]  /*46950*/  IMAD.MOV.U32 R4, RZ, RZ, R8 ;  /* 0x000000ffff047224 */ /* 0x000fe200078e0008 */
[----:B------:R-:W-:Y:S01]  /*46960*/  MOV R5, R9 ;  /* 0x0000000900057202 */ /* 0x000fe20000000f00 */
[----:B------:R-:W-:Y:S04]  /*46970*/  STL [R1+0x46c], R3 ;  /* 0x00046c0301007387 */ /* 0x000fe80000100800 */
[----:B------:R1:W-:Y:S04]  /*46980*/  STL [R1+0x468], R7 ;  /* 0x0004680701007387 */ /* 0x0003e80000100800 */
[----:B-1----:R-:W2:Y:S04]  /*46990*/  LDL.LU R9, [R1+0x640] ;  /* 0x0006400001097983 */ /* 0x002ea80000300800 */
[----:B------:R-:W2:Y:S04]  /*469a0*/  LDL.LU R8, [R1+0x644] ;  /* 0x0006440001087983 */ /* 0x000ea80000300800 */
[----:B------:R1:W-:Y:S02]  /*469b0*/  LDGSTS.E [R2+0x14008], desc[UR8][R4.64], P2 ;  /* 0x1400800004027fae */ /* 0x0003e40009121848 */
[----:B-1----:R-:W-:Y:S01]  /*469c0*/  MOV R5, R7 ;  /* 0x0000000700057202 */ /* 0x002fe20000000f00 */
[----:B------:R-:W-:Y:S01]  /*469d0*/  IMAD.MOV.U32 R4, RZ, RZ, R3 ;  /* 0x000000ffff047224 */ /* 0x000fe200078e0003 */
        /* <DEDUP_REMOVED lines=9> */
[----:B------:R-:W-:-:S03]  /*46a70*/  IMAD.MOV.U32 R4, RZ, RZ, R214 ;  /* 0x000000ffff047224 */ /* 0x000fc600078e00d6 */
[----:B------:R-:W-:-:S05]  /*46a80*/  MOV R5, R215 ;  /* 0x000000d700057202 */ /* 0x000fca0000000f00 */
[----:B------:R1:W-:Y:S01]  /*46a90*/  LDGSTS.E [R2+0x1400c], desc[UR8][R4.64], P1 ;  /* 0x1400c00004027fae */ /* 0x0003e20008921848 */
[----:B--2---:R-:W-:-:S04]  /*46aa0*/  IADD3 R212, P4, R212, UR4, RZ ;  /* 0x00000004d4d47c10 */ /* 0x004fc8000ff9e0ff */
[----:B------:R-:W-:Y:S01]  /*46ab0*/  IADD3.X R213, R213, UR6, RZ, P4, !PT ;  /* 0x00000006d5d57c10 */ /* 0x000fe2000a7fe4ff */
[----:B-1----:R-:W-:Y:S01]  /*46ac0*/  IMAD.MOV.U32 R4, RZ, RZ, R212 ;  /* 0x000000ffff047224 */ /* 0x002fe200078e00d4 */
[----:B------:R-:W-:Y:S02]  /*46ad0*/  ISETP.GT.AND P1, PT, R0, 0x61, PT ;  /* 0x000000610000780c */ /* 0x000fe40003f24270 */
[----:B------:R-:W-:-:S05]  /*46ae0*/  MOV R5, R213 ;  /* 0x000000d500057202 */ /* 0x000fca0000000f00 */
[----:B------:R1:W-:Y:S02]  /*46af0*/  LDGSTS.E [R2+0x18000], desc[UR8][R4.64], P2 ;  /* 0x1800000004027fae */ /* 0x0003e40009121848 */
[----:B-1----:R-:W-:-:S04]  /*46b00*/  SEL R4, RZ, 0x4, !P1 ;  /* 0x00000004ff047807 */ /* 0x002fc80004800000 */
[----:B------:R-:W-:-:S04]  /*46b10*/  SEL R4, R4, RZ, !P0 ;  /* 0x000000ff04047207 */ /* 0x000fc80004000000 */
[----:B------:R-:W-:Y:S01]  /*46b20*/  ISETP.NE.U32.AND P1, PT, R4, RZ, PT ;  /* 0x000000ff0400720c */ /* 0x000fe20003f25070 */
[----:B------:R1:W-:Y:S01]  /*46b30*/  STL [R1+0x474], R214 ;  /* 0x000474d601007387 */ /* 0x0003e20000100800 */
[----:B------:R-:W-:-:S04]  /*46b40*/  IADD3 R8, P3, R8, UR4, RZ ;  /* 0x0000000408087c10 */ /* 0x000fc8000ff7e0ff */
[----:B------:R-:W-:Y:S01]  /*46b50*/  IADD3.X R9, R9, UR6, RZ, P3, !PT ;  /* 0x0000000609097c10 */ /* 0x000fe20009ffe4ff */
[----:B------:R-:W-:-:S03]  /*46b60*/  IMAD.MOV.U32 R4, RZ, RZ, R8 ;  /* 0x000000ffff047224 */ /* 0x000fc600078e0008 */
[----:B------:R-:W-:Y:S01]  /*46b70*/  MOV R5, R9 ;  /* 0x0000000900057202 */ /* 0x000fe20000000f00 */
[----:B------:R2:W-:Y:S04]  /*46b80*/  STL [R1+0x470], R215 ;  /* 0x000470d701007387 */ /* 0x0005e80000100800 */
[----:B------:R-:W-:Y:S01]  /*46b90*/  STL [R1+0x63c], R212 ;  /* 0x00063cd401007387 */ /* 0x000fe20000100800 */
[----:B------:R-:W-:-:S03]  /*46ba0*/  IADD3 R3, P4, R3, UR4, RZ ;  /* 0x0000000403037c10 */ /* 0x000fc6000ff9e0ff */
[----:B------:R3:W-:Y:S01]  /*46bb0*/  STL [R1+0x638], R213 ;  /* 0x000638d501007387 */ /* 0x0007e20000100800 */
[----:B------:R-:W-:-:S03]  /*46bc0*/  IADD3.X R7, R7, UR6, RZ, P4, !PT ;  /* 0x0000000607077c10 */ /* 0x000fc6000a7fe4ff */
[----:B------:R4:W-:Y:S01]  /*46bd0*/  LDGSTS.E [R2+0x1c000], desc[UR8][R4.64], P2 ;  /* 0x1c00000004027fae */ /* 0x0009e20009121848 */
[----:B------:R-:W-:-:S03]  /*46be0*/  ISETP.GT.AND P2, PT, R0, 0x62, PT ;  /* 0x000000620000780c */ /* 0x000fc60003f44270 */
[----:B-1----:R-:W3:Y:S04]  /*46bf0*/  LDL.LU R214, [R1+0x65c] ;  /* 0x00065c0001d67983 */ /* 0x002ee80000300800 */
[----:B------:R-:W-:Y:S01]  /*46c00*/  STL [R1+0x644], R8 ;  /* 0x0006440801007387 */ /* 0x000fe20000100800 */
[----:B----4-:R-:W-:Y:S01]  /*46c10*/  IMAD.MOV.U32 R4, RZ, RZ, R3 ;  /* 0x000000ffff047224 */ /* 0x010fe200078e0003 */
[----:B------:R-:W-:Y:S02]  /*46c20*/  MOV R5, R7 ;  /* 0x0000000700057202 */ /* 0x000fe40000000f00 */
[----:B------:R1:W-:Y:S04]  /*46c30*/  STL [R1+0x640], R9 ;  /* 0x0006400901007387 */ /* 0x0003e80000100800 */
[----:B------:R-:W-:Y:S04]  /*46c40*/  STL [R1+0x64c], R3 ;  /* 0x00064c0301007387 */ /* 0x000fe80000100800 */
[----:B--2---:R-:W2:Y:S04]  /*46c50*/  LDL.LU R215, [R1+0x658] ;  /* 0x0006580001d77983 */ /* 0x004ea80000300800 */
[----:B------:R4:W-:Y:S04]  /*46c60*/  STL [R1+0x648], R7 ;  /* 0x0006480701007387 */ /* 0x0009e80000100800 */
[----:B------:R1:W-:Y:S04]  /*46c70*/  LDGSTS.E [R2+0x18004], desc[UR8][R4.64], P1 ;  /* 0x1800400004027fae */ /* 0x0003e80008921848 */
[----:B---3--:R-:W3:Y:S04]  /*46c80*/  LDL.LU R213, [R1+0x660] ;  /* 0x0006600001d57983 */ /* 0x008ee80000300800 */
[----:B------:R-:W3:Y:S01]  /*46c90*/  LDL.LU R212, [R1+0x664] ;  /* 0x0006640001d47983 */ /* 0x000ee20000300800 */
[----:B-1----:R-:W-:-:S03]  /*46ca0*/  SEL R4, RZ, 0x4, !P2 ;  /* 0x00000004ff047807 */ /* 0x002fc60005000000 */
[----:B------:R-:W3:Y:S01]  /*46cb0*/  LDL.LU R9, [R1+0x668] ;  /* 0x0006680001097983 */ /* 0x000ee20000300800 */
[----:B------:R-:W-:-:S03]  /*46cc0*/  SEL R4, R4, RZ, !P0 ;  /* 0x000000ff04047207 */ /* 0x000fc60004000000 */
[----:B------:R-:W3:Y:S04]  /*46cd0*/  LDL.LU R8, [R1+0x66c] ;  /* 0x00066c0001087983 */ /* 0x000ee80000300800 */
[----:B----4-:R-:W4:Y:S04]  /*46ce0*/  LDL.LU R7, [R1+0x670] ;  /* 0x0006700001077983 */ /* 0x010f280000300800 */
[----:B------:R-:W4:Y:S01]  /*46cf0*/  LDL.LU R3, [R1+0x674] ;  /* 0x0006740001037983 */ /* 0x000f220000300800 */
[----:B------:R-:W-:-:S03]  /*46d00*/  ISETP.NE.U32.AND P2, PT, R4, RZ, PT ;  /* 0x000000ff0400720c */ /* 0x000fc60003f45070 */
[----:B------:R-:W3:Y:S04]  /*46d10*/  LDL.LU R5, [R1+0x654] ;  /* 0x0006540001057983 */ /* 0x000ee80000300800 */
[----:B------:R-:W4:Y:S01]  /*46d20*/  LDL.LU R4, [R1+0x650] ;  /* 0x0006500001047983 */ /* 0x000f220000300800 */
[----:B------:R-:W-:-:S04]  /*46d30*/  IADD3 R214, P4, R214, UR4, RZ ;  /* 0x00000004d6d67c10 */ /* 0x000fc8000ff9e0ff */
[----:B--2---:R-:W-:Y:S02]  /*46d40*/  IADD3.X R215, R215, UR6, RZ, P4, !PT ;  /* 0x00000006d7d77c10 */ /* 0x004fe4000a7fe4ff */
[----:B---3--:R-:W-:-:S04]  /*46d50*/  IADD3 R5, P3, R5, UR4, RZ ;  /* 0x0000000405057c10 */ /* 0x008fc8000ff7e0ff */
[----:B----4-:R-:W-:Y:S01]  /*46d60*/  IADD3.X R4, R4, UR6, RZ, P3, !PT ;  /* 0x0000000604047c10 */ /* 0x010fe20009ffe4ff */
[----:B------:R1:W-:Y:S04]  /*46d70*/  STL [R1+0x654], R5 ;  /* 0x0006540501007387 */ /* 0x0003e80000100800 */
[----:B------:R2:W-:Y:S01]  /*46d80*/  STL [R1+0x650], R4 ;  /* 0x0006500401007387 */ /* 0x0005e20000100800 */
[----:B-1----:R-:W-:-:S04]  /*46d90*/  LOP3.LUT R5, R5, R4, RZ, 0x3c, !PT ;  /* 0x0000000405057212 */ /* 0x002fc800078e3cff */
[----:B--2---:R-:W-:-:S04]  /*46da0*/  LOP3.LUT R4, R5, R4, RZ, 0x3c, !PT ;  /* 0x0000000405047212 */ /* 0x004fc800078e3cff */
[----:B------:R-:W-:-:S05]  /*46db0*/  LOP3.LUT R5, R5, R4, RZ, 0x3c, !PT ;  /* 0x0000000405057212 */ /* 0x000fca00078e3cff */
[----:B------:R1:W-:Y:S01]  /*46dc0*/  LDGSTS.E [R2+0x1c004], desc[UR8][R4.64], P1 ;  /* 0x1c00400004027fae */ /* 0x0003e20008921848 */
[----:B------:R-:W-:Y:S02]  /*46dd0*/  ISETP.GT.AND P1, PT, R0, 0x63, PT ;  /* 0x000000630000780c */ /* 0x000fe40003f24270 */
[----:B------:R-:W-:Y:S01]  /*46de0*/  IADD3 R212, P3, R212, UR4, RZ ;  /* 0x00000004d4d47c10 */ /* 0x000fe2000ff7e0ff */
[----:B-1----:R-:W-:Y:S01]  /*46df0*/  IMAD.MOV.U32 R4, RZ, RZ, R214 ;  /* 0x000000ffff047224 */ /* 0x002fe200078e00d6 */
[----:B------:R-:W-:-:S05]  /*46e00*/  MOV R5, R215 ;  /* 0x000000d700057202 */ /* 0x000fca0000000f00 */
[----:B------:R1:W-:Y:S01]  /*46e10*/  LDGSTS.E [R2+0x18008], desc[UR8][R4.64], P2 ;  /* 0x1800800004027fae */ /* 0x0003e20009121848 */
[----:B------:R-:W-:Y:S02]  /*46e20*/  IADD3.X R213, R213, UR6, RZ, P3, !PT ;  /* 0x00000006d5d57c10 */ /* 0x000fe40009ffe4ff */
[----:B-1----:R-:W-:-:S04]  /*46e30*/  SEL R4, RZ, 0x4, !P1 ;  /* 0x00000004ff047807 */ /* 0x002fc80004800000 */
[----:B------:R-:W-:Y:S02]  /*46e40*/  SEL R4, R4, RZ, !P0 ;  /* 0x000000ff04047207 */ /* 0x000fe40004000000 */
[----:B------:R-:W-:Y:S02]  /*46e50*/  MOV R5, R213 ;  /* 0x000000d500057202 */ /* 0x000fe40000000f00 */
[----:B------:R-:W-:Y:S01]  /*46e60*/  ISETP.NE.U32.AND P1, PT, R4, RZ, PT ;  /* 0x000000ff0400720c */ /* 0x000fe20003f25070 */
[----:B------:R-:W-:Y:S01]  /*46e70*/  IMAD.MOV.U32 R4, RZ, RZ, R212 ;  /* 0x000000ffff047224 */ /* 0x000fe200078e00d4 */
[----:B------:R-:W-:-:S04]  /*46e80*/  IADD3 R3, P3, R3, UR4, RZ ;  /* 0x0000000403037c10 */ /* 0x000fc8000ff7e0ff */
[----:B------:R1:W-:Y:S01]  /*46e90*/  LDGSTS.E [R2+0x1c008], desc[UR8][R4.64], P2 ;  /* 0x1c00800004027fae */ /* 0x0003e20009121848 */
[----:B------:R-:W-:-:S03]  /*46ea0*/  IADD3 R8, P2, R8, UR4, RZ ;  /* 0x0000000408087c10 */ /* 0x000fc6000ff5e0ff */
[----:B------:R-:W-:Y:S01]  /*46eb0*/  STL [R1+0x65c], R214 ;  /* 0x00065cd601007387 */ /* 0x000fe20000100800 */
[----:B------:R-:W-:Y:S02]  /*46ec0*/  IADD3.X R9, R9, UR6, RZ, P2, !PT ;  /* 0x0000000609097c10 */ /* 0x000fe400097fe4ff */
[----:B------:R-:W-:Y:S01]  /*46ed0*/  IADD3.X R7, R7, UR6, RZ, P3, !PT ;  /* 0x0000000607077c10 */ /* 0x000fe20009ffe4ff */
[----:B------:R-:W-:Y:S04]  /*46ee0*/  STL [R1+0x658], R215 ;  /* 0x000658d701007387 */ /* 0x000fe80000100800 */
[----:B------:R-:W-:Y:S04]  /*46ef0*/  STL [R1+0x664], R212 ;  /* 0x000664d401007387 */ /* 0x000fe80000100800 */
[----:B------:R2:W-:Y:S04]  /*46f00*/  STL [R1+0x660], R213 ;  /* 0x000660d501007387 */ /* 0x0005e80000100800 */
[----:B------:R-:W-:Y:S04]  /*46f10*/  STL [R1+0x66c], R8 ;  /* 0x00066c0801007387 */ /* 0x000fe80000100800 */
[----:B------:R3:W-:Y:S04]  /*46f20*/  STL [R1+0x668], R9 ;  /* 0x0006680901007387 */ /* 0x0007e80000100800 */
[----:B------:R-:W-:Y:S04]  /*46f30*/  STL [R1+0x674], R3 ;  /* 0x0006740301007387 */ /* 0x000fe80000100800 */
[----:B------:R4:W-:Y:S04]  /*46f40*/  STL [R1+0x670], R7 ;  /* 0x0006700701007387 */ /* 0x0009e80000100800 */
[----:B--2---:R-:W2:Y:S04]  /*46f50*/  LDL.LU R213, [R1+0x278] ;  /* 0x0002780001d57983 */ /* 0x004ea80000300800 */
[----:B------:R-:W2:Y:S01]  /*46f60*/  LDL.LU R212, [R1+0x27c] ;  /* 0x00027c0001d47983 */ /* 0x000ea20000300800 */
[----:B-1----:R-:W-:Y:S01]  /*46f70*/  IMAD.MOV.U32 R4, RZ, RZ, R8 ;  /* 0x000000ffff047224 */ /* 0x002fe200078e0008 */
[----:B------:R-:W-:-:S02]  /*46f80*/  MOV R5, R9 ;  /* 0x0000000900057202 */ /* 0x000fc40000000f00 */
[----:B---3--:R-:W3:Y:S04]  /*46f90*/  LDL.LU R9, [R1+0x280] ;  /* 0x0002800001097983 */ /* 0x008ee80000300800 */
[----:B------:R-:W3:Y:S04]  /*46fa0*/  LDL.LU R8, [R1+0x284] ;  /* 0x0002840001087983 */ /* 0x000ee80000300800 */
[----:B------:R1:W-:Y:S02]  /*46fb0*/  LDGSTS.E [R2+0x1800c], desc[UR8][R4.64], P1 ;  /* 0x1800c00004027fae */ /* 0x0003e40008921848 */
[----:B-1----:R-:W-:Y:S01]  /*46fc0*/  MOV R5, R7 ;  /* 0x0000000700057202 */ /* 0x002fe20000000f00 */
[----:B------:R-:W-:Y:S01]  /*46fd0*/  IMAD.MOV.U32 R4, RZ, RZ, R3 ;  /* 0x000000ffff047224 */ /* 0x000fe200078e0003 */
[----:B----4-:R-:W4:Y:S04]  /*46fe0*/  LDL.LU R7, [R1+0x288] ;  /* 0x0002880001077983 */ /* 0x010f280000300800 */
[----:B------:R-:W4:Y:S04]  /*46ff0*/  LDL.LU R3, [R1+0x28c] ;  /* 0x00028c0001037983 */ /* 0x000f280000300800 */
[----:B------:R1:W-:Y:S01]  /*47000*/  LDGSTS.E [R2+0x1c00c], desc[UR8][R4.64], P1 ;  /* 0x1c00c00004027fae */ /* 0x0003e20008921848 */
[----:B------:R-:W-:-:S04]  /*47010*/  ISETP.GT.AND P1, PT, R0, 0x4, PT ;  /* 0x000000040000780c */ /* 0x000fc80003f24270 */
[----:B-1----:R-:W-:-:S04]  /*47020*/  SEL R2, RZ, 0x4, !P1 ;  /* 0x00000004ff027807 */ /* 0x002fc80004800000 */
[----:B------:R-:W-:Y:S02]  /*47030*/  SEL R2, R2, RZ, !P0 ;  /* 0x000000ff02027207 */ /* 0x000fe40004000000 */
[----:B------:R-:W-:Y:S02]  /*47040*/  IADD3 R220, P1, R220, UR4, RZ ;  /* 0x00000004dcdc7c10 */ /* 0x000fe4000ff3e0ff */
[----:B------:R-:W-:Y:S02]  /*47050*/  ISETP.NE.U32.AND P2, PT, R2, RZ, PT ;  /* 0x000000ff0200720c */ /* 0x000fe40003f45070 */
[----:B------:R-:W-:Y:S02]  /*47060*/  LOP3.LUT R2, R6, 0x10, RZ, 0x3c, !PT ;  /* 0x0000001006027812 */ /* 0x000fe400078e3cff */
[----:B------:R-:W-:Y:S02]  /*47070*/  IADD3.X R219, R219, UR6, RZ, P1, !PT ;  /* 0x00000006dbdb7c10 */ /* 0x000fe40008ffe4ff */
[----:B------:R-:W-:Y:S01]  /*47080*/  MOV R4, R220 ;  /* 0x000000dc00047202 */ /* 0x000fe20000000f00 */
[----:B------:R-:W-:-:S02]  /*47090*/  VIADD R2, R2, UR16 ;  /* 0x0000001002027c36 */ /* 0x000fc40008000000 */
[----:B------:R-:W-:Y:S01]  /*470a0*/  IMAD.MOV.U32 R5, RZ, RZ, R219 ;  /* 0x000000ffff057224 */ /* 0x000fe200078e00db */
[----:B------:R-:W-:Y:S02]  /*470b0*/  ISETP.GT.AND P1, PT, R0, 0x5, PT ;  /* 0x000000050000780c */ /* 0x000fe40003f24270 */
[----:B------:R-:W-:Y:S02]  /*470c0*/  IADD3 R222, P3, R222, UR4, RZ ;  /* 0x00000004dede7c10 */ /* 0x000fe4000ff7e0ff */
[----:B------:R1:W-:Y:S02]  /*470d0*/  LDGSTS.E [R2], desc[UR8][R4.64], P2 ;  /* 0x0000000004027fae */ /* 0x0003e40009121848 */
[----:B------:R-:W-:Y:S02]  /*470e0*/  IADD3.X R221, R221, UR6, RZ, P3, !PT ;  /* 0x00000006dddd7c10 */ /* 0x000fe40009ffe4ff */
[----:B------:R-:W-:Y:S02]  /*470f0*/  IADD3 R224, P4, R224, UR4, RZ ;  /* 0x00000004e0e07c10 */ /* 0x000fe4000ff9e0ff */
[----:B-1----:R-:W-:-:S04]  /*47100*/  SEL R4, RZ, 0x4, !P1 ;  /* 0x00000004ff047807 */ /* 0x002fc80004800000 */
[----:B------:R-:W-:Y:S01]  /*47110*/  SEL R4, R4, RZ, !P0 ;  /* 0x000000ff04047207 */ /* 0x000fe20004000000 */
[----:B------:R-:W-:-:S03]  /*47120*/  IMAD.MOV.U32 R5, RZ, RZ, R221 ;  /* 0x000000ffff057224 */ /* 0x000fc600078e00dd */
[----:B------:R-:W-:Y:S02]  /*47130*/  ISETP.NE.U32.AND P1, PT, R4, RZ, PT ;  /* 0x000000ff0400720c */ /* 0x000fe40003f25070 */
[----:B------:R-:W-:Y:S02]  /*47140*/  MOV R4, R222 ;  /* 0x000000de00047202 */ /* 0x000fe40000000f00 */
[----:B------:R-:W-:-:S03]  /*47150*/  IADD3.X R223, R223, UR6, RZ, P4, !PT ;  /* 0x00000006dfdf7c10 */ /* 0x000fc6000a7fe4ff */
[----:B------:R1:W-:Y:S01]  /*47160*/  LDGSTS.E [R2+0x4000], desc[UR8][R4.64], P2 ;  /* 0x0400000004027fae */ /* 0x0003e20009121848 */
[----:B------:R-:W-:Y:S02]  /*47170*/  ISETP.GT.AND P2, PT, R0, 0x6, PT ;  /* 0x000000060000780c */ /* 0x000fe40003f44270 */
[----:B------:R-:W-:Y:S02]  /*47180*/  IADD3 R226, P3, R226, UR4, RZ ;  /* 0x00000004e2e27c10 */ /* 0x000fe4000ff7e0ff */
[----:B-1----:R-:W-:Y:S01]  /*47190*/  MOV R4, R224 ;  /* 0x000000e000047202 */ /* 0x002fe20000000f00 */
[----:B------:R-:W-:-:S05]  /*471a0*/  IMAD.MOV.U32 R5, RZ, RZ, R223 ;  /* 0x000000ffff057224 */ /* 0x000fca00078e00df */
[----:B------:R1:W-:Y:S01]  /*471b0*/  LDGSTS.E [R2+0x4], desc[UR8][R4.64], P1 ;  /* 0x0000400004027fae */ /* 0x0003e20008921848 */
        /* <DEDUP_REMOVED lines=29> */
[----:B-1----:R-:W-:-:S04]  /*47390*/  SEL R4, RZ, 0x4, !P2 ;  /* 0x00000004ff047807 */ /* 0x002fc80005000000 */
[----:B------:R-:W-:Y:S01]  /*473a0*/  SEL R4, R4, RZ, !P0 ;  /* 0x000000ff04047207 */ /* 0x000fe20004000000 */
[----:B------:R-:W-:-:S03]  /*473b0*/  IMAD.MOV.U32 R5, RZ, RZ, R233 ;  /* 0x000000ffff057224 */ /* 0x000fc600078e00e9 */
[----:B------:R-:W-:Y:S02]  /*473c0*/  ISETP.NE.U32.AND P2, PT, R4, RZ, PT ;  /* 0x000000ff0400720c */ /* 0x000fe40003f45070 */
[----:B------:R-:W-:-:S05]  /*473d0*/  MOV R4, R234 ;  /* 0x000000ea00047202 */ /* 0x000fca0000000f00 */
[----:B------:R1:W-:Y:S01]  /*473e0*/  LDGSTS.E [R2+0x400c], desc[UR8][R4.64], P1 ;  /* 0x0400c00004027fae */ /* 0x0003e20008921848 */
[----:B------:R-:W-:Y:S02]  /*473f0*/  ISETP.GT.AND P1, PT, R0, 0x25, PT ;  /* 0x000000250000780c */ /* 0x000fe40003f24270 */
[----:B--2---:R-:W-:-:S04]  /*47400*/  IADD3 R212, P4, R212, UR4, RZ ;  /* 0x00000004d4d47c10 */ /* 0x004fc8000ff9e0ff */
[----:B------:R-:W-:Y:S01]  /*47410*/  IADD3.X R213, R213, UR6, RZ, P4, !PT ;  /* 0x00000006d5d57c10 */ /* 0x000fe2000a7fe4ff */
[----:B------:R-:W-:Y:S01]  /*47420*/  STL [R1+0x27c], R212 ;  /* 0x00027cd401007387 */ /* 0x000fe20000100800 */
[----:B-1----:R-:W-:-:S03]  /*47430*/  MOV R4, R212 ;  /* 0x000000d400047202 */ /* 0x002fc60000000f00 */
[----:B------:R1:W-:Y:S01]  /*47440*/  STL [R1+0x278], R213 ;  /* 0x000278d501007387 */ /* 0x0003e20000100800 */
[----:B------:R-:W-:-:S03]  /*47450*/  IMAD.MOV.U32 R5, RZ, RZ, R213 ;  /* 0x000000ffff057224 */ /* 0x000fc600078e00d5 */
[----:B------:R-:W2:Y:S04]  /*47460*/  LDL.LU R215, [R1+0x290] ;  /* 0x0002900001d77983 */ /* 0x000ea80000300800 */
[----:B------:R-:W2:Y:S04]  /*47470*/  LDL.LU R214, [R1+0x294] ;  /* 0x0002940001d67983 */ /* 0x000ea80000300800 */
[----:B-1----:R-:W2:Y:S04]  /*47480*/  LDL.LU R213, [R1+0x298] ;  /* 0x0002980001d57983 */ /* 0x002ea80000300800 */
[----:B------:R-:W2:Y:S01]  /*47490*/  LDL.LU R212, [R1+0x29c] ;  /* 0x00029c0001d47983 */ /* 0x000ea20000300800 */
[----:B---3--:R-:W-:-:S03]  /*474a0*/  IADD3 R8, P3, R8, UR4, RZ ;  /* 0x0000000408087c10 */ /* 0x008fc6000ff7e0ff */
[----:B------:R1:W-:Y:S01]  /*474b0*/  LDGSTS.E [R2+0x8000], desc[UR8][R4.64], P2 ;  /* 0x0800000004027fae */ /* 0x0003e20009121848 */
[----:B----4-:R-:W-:Y:S02]  /*474c0*/  IADD3 R3, P4, R3, UR4, RZ ;  /* 0x0000000403037c10 */ /* 0x010fe4000ff9e0ff */
[----:B------:R-:W-:Y:S02]  /*474d0*/  IADD3.X R9, R9, UR6, RZ, P3, !PT ;  /* 0x0000000609097c10 */ /* 0x000fe40009ffe4ff */
[----:B-1----:R-:W-:-:S04]  /*474e0*/  SEL R4, RZ, 0x4, !P1 ;  /* 0x00000004ff047807 */ /* 0x002fc80004800000 */
[----:B------:R-:W-:Y:S01]  /*474f0*/  SEL R4, R4, RZ, !P0 ;  /* 0x000000ff04047207 */ /* 0x000fe20004000000 */
[----:B------:R-:W-:Y:S01]  /*47500*/  IMAD.MOV.U32 R5, RZ, RZ, R9 ;  /* 0x000000ffff057224 */ /* 0x000fe200078e0009 */
[----:B------:R-:W-:Y:S02]  /*47510*/  IADD3.X R7, R7, UR6, RZ, P4, !PT ;  /* 0x0000000607077c10 */ /* 0x000fe4000a7fe4ff */
[----:B------:R-:W-:Y:S01]  /*47520*/  ISETP.NE.U32.AND P1, PT, R4, RZ, PT ;  /* 0x000000ff0400720c */ /* 0x000fe20003f25070 */
[----:B------:R-:W-:Y:S01]  /*47530*/  STL [R1+0x284], R8 ;  /* 0x0002840801007387 */ /* 0x000fe20000100800 */
[----:B------:R-:W-:-:S03]  /*47540*/  MOV R4, R8 ;  /* 0x0000000800047202 */ /* 0x000fc60000000f00 */
[----:B------:R1:W-:Y:S04]  /*47550*/  STL [R1+0x280], R9 ;  /* 0x0002800901007387 */ /* 0x0003e80000100800 */
[----:B------:R-:W-:Y:S04]  /*47560*/  STL [R1+0x28c], R3 ;  /* 0x00028c0301007387 */ /* 0x000fe80000100800 */
[----:B------:R3:W-:Y:S04]  /*47570*/  STL [R1+0x288], R7 ;  /* 0x0002880701007387 */ /* 0x0007e80000100800 */
[----:B------:R4:W-:Y:S04]  /*47580*/  LDGSTS.E [R2+0xc000], desc[UR8][R4.64], P2 ;  /* 0x0c00000004027fae */ /* 0x0009e80009121848 */
[----:B-1----:R-:W2:Y:S04]  /*47590*/  LDL.LU R9, [R1+0x2a0] ;  /* 0x0002a00001097983 */ /* 0x002ea80000300800 */
[----:B------:R-:W2:Y:S01]  /*475a0*/  LDL.LU R8, [R1+0x2a4] ;  /* 0x0002a40001087983 */ /* 0x000ea20000300800 */
[----:B----4-:R-:W-:Y:S01]  /*475b0*/  IMAD.MOV.U32 R5, RZ, RZ, R7 ;  /* 0x000000ffff057224 */ /* 0x010fe200078e0007 */
[----:B------:R-:W-:-:S02]  /*475c0*/  MOV R4, R3 ;  /* 0x0000000300047202 */ /* 0x000fc40000000f00 */
[----:B---3--:R-:W3:Y:S04]  /*475d0*/  LDL.LU R7, [R1+0x2a8] ;  /* 0x0002a80001077983 */ /* 0x008ee80000300800 */
[----:B------:R-:W4:Y:S01]  /*475e0*/  LDL.LU R3, [R1+0x2ac] ;  /* 0x0002ac0001037983 */ /* 0x000f220000300800 */
[----:B------:R-:W-:-:S03]  /*475f0*/  ISETP.GT.AND P2, PT, R0, 0x26, PT ;  /* 0x000000260000780c */ /* 0x000fc60003f44270 */
[----:B------:R1:W-:Y:S02]  /*47600*/  LDGSTS.E [R2+0x8004], desc[UR8][R4.64], P1 ;  /* 0x0800400004027fae */ /* 0x0003e40008921848 */
[----:B-1----:R-:W-:-:S04]  /*47610*/  SEL R4, RZ, 0x4, !P2 ;  /* 0x00000004ff047807 */ /* 0x002fc80005000000 */
[----:B------:R-:W-:-:S04]  /*47620*/  SEL R4, R4, RZ, !P0 ;  /* 0x000000ff04047207 */ /* 0x000fc80004000000 */
[----:B------:R-:W-:Y:S02]  /*47630*/  ISETP.NE.U32.AND P2, PT, R4, RZ, PT ;  /* 0x000000ff0400720c */ /* 0x000fe40003f45070 */
[----:B--2---:R-:W-:-:S04]  /*47640*/  IADD3 R214, P3, R214, UR4, RZ ;  /* 0x00000004d6d67c10 */ /* 0x004fc8000ff7e0ff */
[----:B------:R-:W-:Y:S02]  /*47650*/  IADD3.X R215, R215, UR6, RZ, P3, !PT ;  /* 0x00000006d7d77c10 */ /* 0x000fe40009ffe4ff */
[----:B------:R-:W-:Y:S01]  /*47660*/  IADD3 R212, P4, R212, UR4, RZ ;  /* 0x00000004d4d47c10 */ /* 0x000fe2000ff9e0ff */
[----:B------:R-:W-:Y:S03]  /*47670*/  STL [R1+0x294], R214 ;  /* 0x000294d601007387 */ /* 0x000fe60000100800 */
[----:B------:R-:W-:Y:S01]  /*47680*/  IADD3.X R213, R213, UR6, RZ, P4, !PT ;  /* 0x00000006d5d57c10 */ /* 0x000fe2000a7fe4ff */
[----:B------:R1:W-:Y:S01]  /*47690*/  STL [R1+0x290], R215 ;  /* 0x000290d701007387 */ /* 0x0003e20000100800 */
[----:B------:R-:W-:Y:S01]  /*476a0*/  MOV R4, R214 ;  /* 0x000000d600047202 */ /* 0x000fe20000000f00 */
[----:B------:R-:W-:Y:S02]  /*476b0*/  IMAD.MOV.U32 R5, RZ, RZ, R215 ;  /* 0x000000ffff057224 */ /* 0x000fe400078e00d7 */
[----:B------:R-:W-:Y:S04]  /*476c0*/  STL [R1+0x29c], R212 ;  /* 0x00029cd401007387 */ /* 0x000fe80000100800 */
[----:B------:R2:W-:Y:S04]  /*476d0*/  STL [R1+0x298], R213 ;  /* 0x000298d501007387 */ /* 0x0005e80000100800 */
[----:B-1----:R-:W3:Y:S04]  /*476e0*/  LDL.LU R215, [R1+0x2b0] ;  /* 0x0002b00001d77983 */ /* 0x002ee80000300800 */
[----:B------:R-:W3:Y:S04]  /*476f0*/  LDL.LU R214, [R1+0x2b4] ;  /* 0x0002b40001d67983 */ /* 0x000ee80000300800 */
[----:B------:R1:W-:Y:S01]  /*47700*/  LDGSTS.E [R2+0xc004], desc[UR8][R4.64], P1 ;  /* 0x0c00400004027fae */ /* 0x0003e20008921848 */
[----:B------:R-:W-:Y:S01]  /*47710*/  ISETP.GT.AND P1, PT, R0, 0x27, PT ;  /* 0x000000270000780c */ /* 0x000fe20003f24270 */
[----:B-1----:R-:W-:Y:S01]  /*47720*/  IMAD.MOV.U32 R5, RZ, RZ, R213 ;  /* 0x000000ffff057224 */ /* 0x002fe200078e00d5 */
[----:B------:R-:W-:Y:S01]  /*47730*/  MOV R4, R212 ;  /* 0x000000d400047202 */ /* 0x000fe20000000f00 */
[----:B--2---:R-:W2:Y:S04]  /*47740*/  LDL.LU R213, [R1+0x478] ;  /* 0x0004780001d57983 */ /* 0x004ea80000300800 */
[----:B------:R-:W2:Y:S04]  /*47750*/  LDL.LU R212, [R1+0x47c] ;  /* 0x00047c0001d47983 */ /* 0x000ea80000300800 */
[----:B------:R1:W-:Y:S01]  /*47760*/  LDGSTS.E [R2+0x8008], desc[UR8][R4.64], P2 ;  /* 0x0800800004027fae */ /* 0x0003e20009121848 */
[----:B------:R-:W-:-:S04]  /*47770*/  IADD3 R8, P3, R8, UR4, RZ ;  /* 0x0000000408087c10 */ /* 0x000fc8000ff7e0ff */
[----:B------:R-:W-:Y:S02]  /*47780*/  IADD3.X R9, R9, UR6, RZ, P3, !PT ;  /* 0x0000000609097c10 */ /* 0x000fe40009ffe4ff */
[----:B-1----:R-:W-:Y:S02]  /*47790*/  SEL R4, RZ, 0x4, !P1 ;  /* 0x00000004ff047807 */ /* 0x002fe40004800000 */
[----:B----4-:R-:W-:Y:S02]  /*477a0*/  IADD3 R3, P4, R3, UR4, RZ ;  /* 0x0000000403037c10 */ /* 0x010fe4000ff9e0ff */
[----:B------:R-:W-:Y:S02]  /*477b0*/  SEL R4, R4, RZ, !P0 ;  /* 0x000000ff04047207 */ /* 0x000fe40004000000 */
[----:B---3--:R-:W-:Y:S01]  /*477c0*/  IADD3.X R7, R7, UR6, RZ, P4, !PT ;  /* 0x0000000607077c10 */ /* 0x008fe2000a7fe4ff */
[----:B------:R-:W-:Y:S01]  /*477d0*/  STL [R1+0x2a4], R8 ;  /* 0x0002a40801007387 */ /* 0x000fe20000100800 */
[----:B------:R-:W-:Y:S01]  /*477e0*/  ISETP.NE.U32.AND P1, PT, R4, RZ, PT ;  /* 0x000000ff0400720c */ /* 0x000fe20003f25070 */
[----:B------:R-:W-:Y:S01]  /*477f0*/  IMAD.MOV.U32 R5, RZ, RZ, R9 ;  /* 0x000000ffff057224 */ /* 0x000fe200078e0009 */
[----:B------:R-:W-:Y:S01]  /*47800*/  MOV R4, R8 ;  /* 0x0000000800047202 */ /* 0x000fe20000000f00 */
[----:B------:R1:W-:Y:S04]  /*47810*/  STL [R1+0x2a0], R9 ;  /* 0x0002a00901007387 */ /* 0x0003e80000100800 */
[----:B------:R-:W-:Y:S04]  /*47820*/  STL [R1+0x2ac], R3 ;  /* 0x0002ac0301007387 */ /* 0x000fe80000100800 */
[----:B------:R3:W-:Y:S04]  /*47830*/  STL [R1+0x2a8], R7 ;  /* 0x0002a80701007387 */ /* 0x0007e80000100800 */
[----:B-1----:R-:W4:Y:S04]  /*47840*/  LDL.LU R9, [R1+0x480] ;  /* 0x0004800001097983 */ /* 0x002f280000300800 */
[----:B------:R-:W4:Y:S04]  /*47850*/  LDL.LU R8, [R1+0x484] ;  /* 0x0004840001087983 */ /* 0x000f280000300800 */
[----:B------:R1:W-:Y:S02]  /*47860*/  LDGSTS.E [R2+0xc008], desc[UR8][R4.64], P2 ;  /* 0x0c00800004027fae */ /* 0x0003e40009121848 */
[----:B-1----:R-:W-:Y:S01]  /*47870*/  IMAD.MOV.U32 R5, RZ, RZ, R7 ;  /* 0x000000ffff057224 */ /* 0x002fe200078e0007 */
[----:B------:R-:W-:Y:S01]  /*47880*/  MOV R4, R3 ;  /* 0x0000000300047202 */ /* 0x000fe20000000f00 */
[----:B---3--:R-:W3:Y:S04]  /*47890*/  LDL.LU R7, [R1+0x488] ;  /* 0x0004880001077983 */ /* 0x008ee80000300800 */
[----:B------:R-:W3:Y:S01]  /*478a0*/  LDL.LU R3, [R1+0x48c] ;  /* 0x00048c0001037983 */ /* 0x000ee20000300800 */
[----:B------:R-:W-:-:S03]  /*478b0*/  ISETP.GT.AND P2, PT, R0, 0x44, PT ;  /* 0x000000440000780c */ /* 0x000fc60003f44270 */
[----:B------:R1:W-:Y:S02]  /*478c0*/  LDGSTS.E [R2+0x800c], desc[UR8][R4.64], P1 ;  /* 0x0800c00004027fae */ /* 0x0003e40008921848 */
[----:B-1----:R-:W-:-:S04]  /*478d0*/  SEL R4, RZ, 0x4, !P2 ;  /* 0x00000004ff047807 */ /* 0x002fc80005000000 */
[----:B------:R-:W-:-:S04]  /*478e0*/  SEL R4, R4, RZ, !P0 ;  /* 0x000000ff04047207 */ /* 0x000fc80004000000 */
[----:B------:R-:W-:Y:S02]  /*478f0*/  ISETP.NE.U32.AND P2, PT, R4, RZ, PT ;  /* 0x000000ff0400720c */ /* 0x000fe40003f45070 */
[----:B------:R-:W-:-:S04]  /*47900*/  IADD3 R214, P3, R214, UR4, RZ ;  /* 0x00000004d6d67c10 */ /* 0x000fc8000ff7e0ff */
[----:B------:R-:W-:Y:S01]  /*47910*/  IADD3.X R215, R215, UR6, RZ, P3, !PT ;  /* 0x00000006d7d77c10 */ /* 0x000fe20009ffe4ff */
[----:B------:R-:W-:Y:S01]  /*47920*/  STL [R1+0x2b4], R214 ;  /* 0x0002b4d601007387 */ /* 0x000fe20000100800 */
[----:B------:R-:W-:-:S03]  /*47930*/  MOV R4, R214 ;  /* 0x000000d600047202 */ /* 0x000fc60000000f00 */
[----:B------:R-:W-:Y:S01]  /*47940*/  IMAD.MOV.U32 R5, RZ, RZ, R215 ;  /* 0x000000ffff057224 */ /* 0x000fe200078e00d7 */
[----:B------:R1:W-:Y:S04]  /*47950*/  STL [R1+0x2b0], R215 ;  /* 0x0002b0d701007387 */ /* 0x0003e80000100800 */
[----:B------:R1:W-:Y:S01]  /*47960*/  LDGSTS.E [R2+0xc00c], desc[UR8][R4.64], P1 ;  /* 0x0c00c00004027fae */ /* 0x0003e20008921848 */
[----:B--2---:R-:W-:-:S04]  /*47970*/  IADD3 R212, P4, R212, UR4, RZ ;  /* 0x00000004d4d47c10 */ /* 0x004fc8000ff9e0ff */
[----:B------:R-:W-:Y:S01]  /*47980*/  IADD3.X R213, R213, UR6, RZ, P4, !PT ;  /* 0x00000006d5d57c10 */ /* 0x000fe2000a7fe4ff */
[----:B------:R-:W-:Y:S01]  /*47990*/  STL [R1+0x47c], R212 ;  /* 0x00047cd401007387 */ /* 0x000fe20000100800 */
[----:B-1----:R-:W-:-:S03]  /*479a0*/  MOV R4, R212 ;  /* 0x000000d400047202 */ /* 0x002fc60000000f00 */
[----:B------:R1:W-:Y:S01]  /*479b0*/  STL [R1+0x478], R213 ;  /* 0x000478d501007387 */ /* 0x0003e20000100800 */
[----:B------:R-:W-:-:S03]  /*479c0*/  IMAD.MOV.U32 R5, RZ, RZ, R213 ;  /* 0x000000ffff057224 */ /* 0x000fc600078e00d5 */
[----:B------:R-:W2:Y:S01]  /*479d0*/  LDL.LU R215, [R1+0x490] ;  /* 0x0004900001d77983 */ /* 0x000ea20000300800 */
[----:B------:R-:W-:-:S03]  /*479e0*/  ISETP.GT.AND P1, PT, R0, 0x45, PT ;  /* 0x000000450000780c */ /* 0x000fc60003f24270 */
[----:B------:R-:W2:Y:S04]  /*479f0*/  LDL.LU R214, [R1+0x494] ;  /* 0x0004940001d67983 */ /* 0x000ea80000300800 */
[----:B-1----:R-:W2:Y:S04]  /*47a00*/  LDL.LU R213, [R1+0x498] ;  /* 0x0004980001d57983 */ /* 0x002ea80000300800 */
[----:B------:R-:W2:Y:S04]  /*47a10*/  LDL.LU R212, [R1+0x49c] ;  /* 0x00049c0001d47983 */ /* 0x000ea80000300800 */
[----:B------:R1:W-:Y:S02]  /*47a20*/  LDGSTS.E [R2+0x10000], desc[UR8][R4.64], P2 ;  /* 0x1000000004027fae */ /* 0x0003e40009121848 */
[----:B-1----:R-:W-:-:S02]  /*47a30*/  SEL R4, RZ, 0x4, !P1 ;  /* 0x00000004ff047807 */ /* 0x002fc40004800000 */
[----:B----4-:R-:W-:Y:S02]  /*47a40*/  IADD3 R8, P3, R8, UR4, RZ ;  /* 0x0000000408087c10 */ /* 0x010fe4000ff7e0ff */
[----:B------:R-:W-:Y:S02]  /*47a50*/  SEL R4, R4, RZ, !P0 ;  /* 0x000000ff04047207 */ /* 0x000fe40004000000 */
[----:B------:R-:W-:Y:S02]  /*47a60*/  IADD3.X R9, R9, UR6, RZ, P3, !PT ;  /* 0x0000000609097c10 */ /* 0x000fe40009ffe4ff */
[----:B------:R-:W-:Y:S01]  /*47a70*/  ISETP.NE.U32.AND P1, PT, R4, RZ, PT ;  /* 0x000000ff0400720c */ /* 0x000fe20003f25070 */
[----:B------:R-:W-:Y:S01]  /*47a80*/  STL [R1+0x484], R8 ;  /* 0x0004840801007387 */ /* 0x000fe20000100800 */
[----:B------:R-:W-:Y:S01]  /*47a90*/  MOV R4, R8 ;  /* 0x0000000800047202 */ /* 0x000fe20000000f00 */
[----:B------:R-:W-:Y:S02]  /*47aa0*/  IMAD.MOV.U32 R5, RZ, RZ, R9 ;  /* 0x000000ffff057224 */ /* 0x000fe400078e0009 */
[----:B------:R1:W-:Y:S04]  /*47ab0*/  STL [R1+0x480], R9 ;  /* 0x0004800901007387 */ /* 0x0003e80000100800 */
[----:B------:R4:W-:Y:S01]  /*47ac0*/  LDGSTS.E [R2+0x14000], desc[UR8][R4.64], P2 ;  /* 0x1400000004027fae */ /* 0x0009e20009121848 */
[----:B---3--:R-:W-:-:S04]  /*47ad0*/  IADD3 R3, P4, R3, UR4, RZ ;  /* 0x0000000403037c10 */ /* 0x008fc8000ff9e0ff */
[----:B------:R-:W-:Y:S01]  /*47ae0*/  IADD3.X R7, R7, UR6, RZ, P4, !PT ;  /* 0x0000000607077c10 */ /* 0x000fe2000a7fe4ff */
[----:B------:R-:W-:Y:S01]  /*47af0*/  STL [R1+0x48c], R3 ;  /* 0x00048c0301007387 */ /* 0x000fe20000100800 */
[----:B----4-:R-:W-:-:S03]  /*47b00*/  MOV R4, R3 ;  /* 0x0000000300047202 */ /* 0x010fc60000000f00 */
[----:B------:R3:W-:Y:S01]  /*47b10*/  STL [R1+0x488], R7 ;  /* 0x0004880701007387 */ /* 0x0007e20000100800 */
[----:B------:R-:W-:-:S03]  /*47b20*/  IMAD.MOV.U32 R5, RZ, RZ, R7 ;  /* 0x000000ffff057224 */ /* 0x000fc600078e0007 */
[----:B-1----:R-:W4:Y:S04]  /*47b30*/  LDL.LU R9, [R1+0x4a0] ;  /* 0x0004a00001097983 */ /* 0x002f280000300800 */
[----:B------:R-:W4:Y:S04]  /*47b40*/  LDL.LU R8, [R1+0x4a4] ;  /* 0x0004a40001087983 */ /* 0x000f280000300800 */
[----:B---3--:R-:W3:Y:S04]  /*47b50*/  LDL.LU R7, [R1+0x4a8] ;  /* 0x0004a80001077983 */ /* 0x008ee80000300800 */
[----:B------:R-:W3:Y:S01]  /*47b60*/  LDL.LU R3, [R1+0x4ac] ;  /* 0x0004ac0001037983 */ /* 0x000ee20000300800 */
        /* <DEDUP_REMOVED lines=24> */
[----:B----4-:R-:W-:-:S02]  /*47cf0*/  IADD3 R8, P3, R8, UR4, RZ ;  /* 0x0000000408087c10 */ /* 0x010fc4000ff7e0ff */
[----:B-1----:R-:W-:Y:S02]  /*47d00*/  SEL R4, RZ, 0x4, !P1 ;  /* 0x00000004ff047807 */ /* 0x002fe40004800000 */
[----:B------:R-:W-:Y:S02]  /*47d10*/  IADD3.X R9, R9, UR6, RZ, P3, !PT ;  /* 0x0000000609097c10 */ /* 0x000fe40009ffe4ff */
[----:B---3--:R-:W-:Y:S02]  /*47d20*/  IADD3 R3, P4, R3, UR4, RZ ;  /* 0x0000000403037c10 */ /* 0x008fe4000ff9e0ff */
[----:B------:R-:W-:Y:S02]  /*47d30*/  SEL R4, R4, RZ, !P0 ;  /* 0x000000ff04047207 */ /* 0x000fe40004000000 */
[----:B------:R-:W-:Y:S01]  /*47d40*/  IADD3.X R7, R7, UR6, RZ, P4, !PT ;  /* 0x0000000607077c10 */ /* 0x000fe2000a7fe4ff */
[----:B------:R-:W-:Y:S01]  /*47d50*/  STL [R1+0x4a4], R8 ;  /* 0x0004a40801007387 */ /* 0x000fe20000100800 */
[----:B------:R-:W-:Y:S01]  /*47d60*/  ISETP.NE.U32.AND P1, PT, R4, RZ, PT ;  /* 0x000000ff0400720c */ /* 0x000fe20003f25070 */
[----:B------:R-:W-:-:S02]  /*47d70*/  IMAD.MOV.U32 R5, RZ, RZ, R9 ;  /* 0x000000ffff057224 */ /* 0x000fc400078e0009 */
[----:B------:R1:W-:Y:S01]  /*47d80*/  STL [R1+0x4a0], R9 ;  /* 0x0004a00901007387 */ /* 0x0003e20000100800 */
[----:B------:R-:W-:-:S03]  /*47d90*/  MOV R4, R8 ;  /* 0x0000000800047202 */ /* 0x000fc60000000f00 */
        /* <DEDUP_REMOVED lines=15> */
[----:B------:R-:W-:Y:S02]  /*47e90*/  IADD3.X R215, R215, UR6, RZ, P3, !PT ;  /* 0x00000006d7d77c10 */ /* 0x000fe40009ffe4ff */
[----:B------:R-:W-:-:S03]  /*47ea0*/  MOV R4, R214 ;  /* 0x000000d600047202 */ /* 0x000fc60000000f00 */
[----:B------:R-:W-:-:S05]  /*47eb0*/  IMAD.MOV.U32 R5, RZ, RZ, R215 ;  /* 0x000000ffff057224 */ /* 0x000fca00078e00d7 */
[----:B------:R1:W-:Y:S01]  /*47ec0*/  LDGSTS.E [R2+0x1400c], desc[UR8][R4.64], P1 ;  /* 0x1400c00004027fae */ /* 0x0003e20008921848 */
[----:B--2---:R-:W-:-:S04]  /*47ed0*/  IADD3 R212, P4, R212, UR4, RZ ;  /* 0x00000004d4d47c10 */ /* 0x004fc8000ff9e0ff */
[----:B------:R-:W-:Y:S02]  /*47ee0*/  IADD3.X R213, R213, UR6, RZ, P4, !PT ;  /* 0x00000006d5d57c10 */ /* 0x000fe4000a7fe4ff */
[----:B-1----:R-:W-:-:S03]  /*47ef0*/  MOV R4, R212 ;  /* 0x000000d400047202 */ /* 0x002fc60000000f00 */
[----:B------:R-:W-:Y:S01]  /*47f00*/  IMAD.MOV.U32 R5, RZ, RZ, R213 ;  /* 0x000000ffff057224 */ /* 0x000fe200078e00d5 */
[----:B------:R-:W-:-:S04]  /*47f10*/  ISETP.GT.AND P1, PT, R0, 0x65, PT ;  /* 0x000000650000780c */ /* 0x000fc80003f24270 */
[----:B------:R1:W-:Y:S02]  /*47f20*/  LDGSTS.E [R2+0x18000], desc[UR8][R4.64], P2 ;  /* 0x1800000004027fae */ /* 0x0003e40009121848 */
[----:B-1----:R-:W-:-:S04]  /*47f30*/  SEL R4, RZ, 0x4, !P1 ;  /* 0x00000004ff047807 */ /* 0x002fc80004800000 */
[----:B------:R-:W-:-:S04]  /*47f40*/  SEL R4, R4, RZ, !P0 ;  /* 0x000000ff04047207 */ /* 0x000fc80004000000 */
[----:B------:R-:W-:Y:S01]  /*47f50*/  ISETP.NE.U32.AND P1, PT, R4, RZ, PT ;  /* 0x000000ff0400720c */ /* 0x000fe20003f25070 */
[----:B------:R1:W-:Y:S01]  /*47f60*/  STL [R1+0x4b4], R214 ;  /* 0x0004b4d601007387 */ /* 0x0003e20000100800 */
[----:B----4-:R-:W-:-:S04]  /*47f70*/  IADD3 R8, P3, R8, UR4, RZ ;  /* 0x0000000408087c10 */ /* 0x010fc8000ff7e0ff */
[----:B------:R-:W-:Y:S02]  /*47f80*/  IADD3.X R9, R9, UR6, RZ, P3, !PT ;  /* 0x0000000609097c10 */ /* 0x000fe40009ffe4ff */
[----:B------:R-:W-:-:S03]  /*47f90*/  MOV R4, R8 ;  /* 0x0000000800047202 */ /* 0x000fc60000000f00 */
[----:B------:R-:W-:Y:S01]  /*47fa0*/  IMAD.MOV.U32 R5, RZ, RZ, R9 ;  /* 0x000000ffff057224 */ /* 0x000fe200078e0009 */
[----:B------:R2:W-:Y:S04]  /*47fb0*/  STL [R1+0x4b0], R215 ;  /* 0x0004b0d701007387 */ /* 0x0005e80000100800 */
[----:B------:R-:W-:Y:S01]  /*47fc0*/  STL [R1+0x67c], R212 ;  /* 0x00067cd401007387 */ /* 0x000fe20000100800 */
[----:B---3--:R-:W-:-:S03]  /*47fd0*/  IADD3 R3, P4, R3, UR4, RZ ;  /* 0x0000000403037c10 */ /* 0x008fc6000ff9e0ff */
[----:B------:R3:W-:Y:S01]  /*47fe0*/  LDGSTS.E [R2+0x1c000], desc[UR8][R4.64], P2 ;  /* 0x1c00000004027fae */ /* 0x0007e20009121848 */
[----:B------:R-:W-:-:S03]  /*47ff0*/  IADD3.X R7, R7, UR6, RZ, P4, !PT ;  /* 0x0000000607077c10 */ /* 0x000fc6000a7fe4ff */
[----:B------:R4:W-:Y:S01]  /*48000*/  STL [R1+0x678], R213 ;  /* 0x000678d501007387 */ /* 0x0009e20000100800 */
[----:B------:R-:W-:-:S03]  /*48010*/  ISETP.GT.AND P2, PT, R0, 0x66, PT ;  /* 0x000000660000780c */ /* 0x000fc60003f44270 */
[----:B-1----:R-:W4:Y:S01]  /*48020*/  LDL.LU R214, [R1+0x69c] ;  /* 0x00069c0001d67983 */ /* 0x002f220000300800 */
[----:B---3--:R-:W-:Y:S01]  /*48030*/  MOV R4, R3 ;  /* 0x0000000300047202 */ /* 0x008fe20000000f00 */
[----:B------:R-:W-:Y:S02]  /*48040*/  IMAD.MOV.U32 R5, RZ, RZ, R7 ;  /* 0x000000ffff057224 */ /* 0x000fe400078e0007 */
[----:B------:R-:W-:Y:S04]  /*48050*/  STL [R1+0x684], R8 ;  /* 0x0006840801007387 */ /* 0x000fe80000100800 */
[----:B------:R1:W-:Y:S04]  /*48060*/  STL [R1+0x680], R9 ;  /* 0x0006800901007387 */ /* 0x0003e80000100800 */
[----:B------:R-:W-:Y:S04]  /*48070*/  STL [R1+0x68c], R3 ;  /* 0x00068c0301007387 */ /* 0x000fe80000100800 */
[----:B--2---:R-:W2:Y:S04]  /*48080*/  LDL.LU R215, [R1+0x698] ;  /* 0x0006980001d77983 */ /* 0x004ea80000300800 */
[----:B------:R3:W-:Y:S04]  /*48090*/  STL [R1+0x688], R7 ;  /* 0x0006880701007387 */ /* 0x0007e80000100800 */
[----:B------:R1:W-:Y:S04]  /*480a0*/  LDGSTS.E [R2+0x18004], desc[UR8][R4.64], P1 ;  /* 0x1800400004027fae */ /* 0x0003e80008921848 */
[----:B----4-:R-:W4:Y:S04]  /*480b0*/  LDL.LU R213, [R1+0x6a0] ;  /* 0x0006a00001d57983 */ /* 0x010f280000300800 */
[----:B------:R-:W4:Y:S01]  /*480c0*/  LDL.LU R212, [R1+0x6a4] ;  /* 0x0006a40001d47983 */ /* 0x000f220000300800 */
[----:B-1----:R-:W-:-:S03]  /*480d0*/  SEL R4, RZ, 0x4, !P2 ;  /* 0x00000004ff047807 */ /* 0x002fc60005000000 */
[----:B------:R-:W4:Y:S01]  /*480e0*/  LDL.LU R9, [R1+0x6a8] ;  /* 0x0006a80001097983 */ /* 0x000f220000300800 */
[----:B------:R-:W-:-:S03]  /*480f0*/  SEL R4, R4, RZ, !P0 ;  /* 0x000000ff04047207 */ /* 0x000fc60004000000 */
[----:B------:R-:W4:Y:S04]  /*48100*/  LDL.LU R8, [R1+0x6ac] ;  /* 0x0006ac0001087983 */ /* 0x000f280000300800 */
[----:B---3--:R-:W3:Y:S04]  /*48110*/  LDL.LU R7, [R1+0x6b0] ;  /* 0x0006b00001077983 */ /* 0x008ee80000300800 */
[----:B------:R-:W3:Y:S01]  /*48120*/  LDL.LU R3, [R1+0x6b4] ;  /* 0x0006b40001037983 */ /* 0x000ee20000300800 */
[----:B------:R-:W-:-:S03]  /*48130*/  ISETP.NE.U32.AND P2, PT, R4, RZ, PT ;  /* 0x000000ff0400720c */ /* 0x000fc60003f45070 */
[----:B------:R-:W4:Y:S04]  /*48140*/  LDL.LU R5, [R1+0x694] ;  /* 0x0006940001057983 */ /* 0x000f280000300800 */
[----:B------:R-:W3:Y:S01]  /*48150*/  LDL.LU R4, [R1+0x690] ;  /* 0x0006900001047983 */ /* 0x000ee20000300800 */
[----:B------:R-:W-:-:S04]  /*48160*/  IADD3 R214, P4, R214, UR4, RZ ;  /* 0x00000004d6d67c10 */ /* 0x000fc8000ff9e0ff */
[----:B--2---:R-:W-:Y:S02]  /*48170*/  IADD3.X R215, R215, UR6, RZ, P4, !PT ;  /* 0x00000006d7d77c10 */ /* 0x004fe4000a7fe4ff */
[----:B----4-:R-:W-:-:S04]  /*48180*/  IADD3 R5, P3, R5, UR4, RZ ;  /* 0x0000000405057c10 */ /* 0x010fc8000ff7e0ff */
[----:B---3--:R-:W-:Y:S01]  /*48190*/  IADD3.X R4, R4, UR6, RZ, P3, !PT ;  /* 0x0000000604047c10 */ /* 0x008fe20009ffe4ff */
[----:B------:R1:W-:Y:S04]  /*481a0*/  STL [R1+0x694], R5 ;  /* 0x0006940501007387 */ /* 0x0003e80000100800 */
[----:B------:R2:W-:Y:S01]  /*481b0*/  STL [R1+0x690], R4 ;  /* 0x0006900401007387 */ /* 0x0005e20000100800 */
[----:B-1----:R-:W-:-:S04]  /*481c0*/  LOP3.LUT R5, R5, R4, RZ, 0x3c, !PT ;  /* 0x0000000405057212 */ /* 0x002fc800078e3cff */
[----:B--2---:R-:W-:-:S04]  /*481d0*/  LOP3.LUT R4, R5, R4, RZ, 0x3c, !PT ;  /* 0x0000000405047212 */ /* 0x004fc800078e3cff */
[----:B------:R-:W-:-:S05]  /*481e0*/  LOP3.LUT R5, R5, R4, RZ, 0x3c, !PT ;  /* 0x0000000405057212 */ /* 0x000fca00078e3cff */
        /* <DEDUP_REMOVED lines=11> */
[----:B------:R-:W-:Y:S02]  /*482a0*/  MOV R4, R212 ;  /* 0x000000d400047202 */ /* 0x000fe40000000f00 */
[----:B------:R-:W-:-:S03]  /*482b0*/  IADD3 R3, P3, R3, UR4, RZ ;  /* 0x0000000403037c10 */ /* 0x000fc6000ff7e0ff */
        /* <DEDUP_REMOVED lines=14> */
[----:B-1----:R-:W-:Y:S01]  /*483a0*/  MOV R4, R8 ;  /* 0x0000000800047202 */ /* 0x002fe20000000f00 */
[----:B------:R-:W-:-:S02]  /*483b0*/  IMAD.MOV.U32 R5, RZ, RZ, R9 ;  /* 0x000000ffff057224 */ /* 0x000fc400078e0009 */
[----:B---3--:R-:W3:Y:S04]  /*483c0*/  LDL.LU R9, [R1+0x2c0] ;  /* 0x0002c00001097983 */ /* 0x008ee80000300800 */
[----:B------:R1:W-:Y:S04]  /*483d0*/  LDGSTS.E [R2+0x1800c], desc[UR8][R4.64], P1 ;  /* 0x1800c00004027fae */ /* 0x0003e80008921848 */
[----:B------:R-:W3:Y:S01]  /*483e0*/  LDL.LU R8, [R1+0x2c4] ;  /* 0x0002c40001087983 */ /* 0x000ee20000300800 */
[----:B-1----:R-:W-:Y:S01]  /*483f0*/  IMAD.MOV.U32 R5, RZ, RZ, R7 ;  /* 0x000000ffff057224 */ /* 0x002fe200078e0007 */
[----:B------:R-:W-:-:S02]  /*48400*/  MOV R4, R3 ;  /* 0x0000000300047202 */ /* 0x000fc40000000f00 */
        /* <DEDUP_REMOVED lines=9> */
[----:B------:R-:W-:Y:S01]  /*484a0*/  IADD3.X R235, R235, UR6, RZ, P1, !PT ;  /* 0x00000006ebeb7c10 */ /* 0x000fe20008ffe4ff */
[----:B------:R-:W-:Y:S01]  /*484b0*/  IMAD.MOV.U32 R4, RZ, RZ, R236 ;  /* 0x000000ffff047224 */ /* 0x000fe200078e00ec */
[----:B------:R-:W-:-:S02]  /*484c0*/  IADD3 R2, R2, UR16, RZ ;  /* 0x0000001002027c10 */ /* 0x000fc4000fffe0ff */
[----:B------:R-:W-:Y:S02]  /*484d0*/  MOV R5, R235 ;  /* 0x000000eb00057202 */ /* 0x000fe40000000f00 */
[----:B------:R-:W-:-:S03]  /*484e0*/  ISETP.GT.AND P1, PT, R0, 0x9, PT ;  /* 0x000000090000780c */ /* 0x000fc60003f24270 */
[----:B------:R1:W-:Y:S01]  /*484f0*/  LDGSTS.E [R2], desc[UR8][R4.64], P2 ;  /* 0x0000000004027fae */ /* 0x0003e20009121848 */
[----:B------:R-:W-:Y:S02]  /*48500*/  IADD3 R238, P3, R238, UR4, RZ ;  /* 0x00000004eeee7c10 */ /* 0x000fe4000ff7e0ff */
[----:B------:R-:W-:Y:S02]  /*48510*/  IADD3 R240, P4, R240, UR4, RZ ;  /* 0x00000004f0f07c10 */ /* 0x000fe4000ff9e0ff */
[----:B------:R-:W-:Y:S02]  /*48520*/  IADD3.X R237, R237, UR6, RZ, P3, !PT ;  /* 0x00000006eded7c10 */ /* 0x000fe40009ffe4ff */
[----:B-1----:R-:W-:-:S04]  /*48530*/  SEL R4, RZ, 0x4, !P1 ;  /* 0x00000004ff047807 */ /* 0x002fc80004800000 */
[----:B------:R-:W-:Y:S02]  /*48540*/  SEL R4, R4, RZ, !P0 ;  /* 0x000000ff04047207 */ /* 0x000fe40004000000 */
[----:B------:R-:W-:Y:S02]  /*48550*/  MOV R5, R237 ;  /* 0x000000ed00057202 */ /* 0x000fe40000000f00 */
[----:B------:R-:W-:Y:S01]  /*48560*/  ISETP.NE.U32.AND P1, PT, R4, RZ, PT ;  /* 0x000000ff0400720c */ /* 0x000fe20003f25070 */
[----:B------:R-:W-:Y:S01]  /*48570*/  IMAD.MOV.U32 R4, RZ, RZ, R238 ;  /* 0x000000ffff047224 */ /* 0x000fe200078e00ee */
[----:B------:R-:W-:-:S04]  /*48580*/  IADD3.X R239, R239, UR6, RZ, P4, !PT ;  /* 0x00000006efef7c10 */ /* 0x000fc8000a7fe4ff */
[----:B------:R1:W-:Y:S01]  /*48590*/  LDGSTS.E [R2+0x4000], desc[UR8][R4.64], P2 ;  /* 0x0400000004027fae */ /* 0x0003e20009121848 */
[----:B------:R-:W-:Y:S02]  /*485a0*/  ISETP.GT.AND P2, PT, R0, 0xa, PT ;  /* 0x0000000a0000780c */ /* 0x000fe40003f44270 */
[----:B------:R-:W-:Y:S01]  /*485b0*/  IADD3 R242, P3, R242, UR4, RZ ;  /* 0x00000004f2f27c10 */ /* 0x000fe2000ff7e0ff */
[----:B-1----:R-:W-:Y:S01]  /*485c0*/  IMAD.MOV.U32 R4, RZ, RZ, R240 ;  /* 0x000000ffff047224 */ /* 0x002fe200078e00f0 */
[----:B------:R-:W-:-:S05]  /*485d0*/  MOV R5, R239 ;  /* 0x000000ef00057202 */ /* 0x000fca0000000f00 */
[----:B------:R1:W-:Y:S01]  /*485e0*/  LDGSTS.E [R2+0x4], desc[UR8][R4.64], P1 ;  /* 0x0000400004027fae */ /* 0x0003e20008921848 */
[----:B------:R-:W-:Y:S02]  /*485f0*/  IADD3.X R241, R241, UR6, RZ, P3, !PT ;  /* 0x00000006f1f17c10 */ /* 0x000fe40009ffe4ff */
[----:B------:R-:W-:Y:S02]  /*48600*/  IADD3 R244, P4, R244, UR4, RZ ;  /* 0x00000004f4f47c10 */ /* 0x000fe4000ff9e0ff */
        /* <DEDUP_REMOVED lines=31> */
[----:B------:R-:W-:-:S05]  /*48800*/  IMAD.MOV.U32 R4, RZ, RZ, R250 ;  /* 0x000000ffff047224 */ /* 0x000fca00078e00fa */
[----:B------:R1:W-:Y:S01]  /*48810*/  LDGSTS.E [R2+0x400c], desc[UR8][R4.64], P1 ;  /* 0x0400c00004027fae */ /* 0x0003e20008921848 */
[----:B------:R-:W-:Y:S02]  /*48820*/  ISETP.GT.AND P1, PT, R0, 0x29, PT ;  /* 0x000000290000780c */ /* 0x000fe40003f24270 */
[----:B--2---:R-:W-:-:S04]  /*48830*/  IADD3 R212, P4, R212, UR4, RZ ;  /* 0x00000004d4d47c10 */ /* 0x004fc8000ff9e0ff */
[----:B------:R-:W-:Y:S01]  /*48840*/  IADD3.X R213, R213, UR6, RZ, P4, !PT ;  /* 0x00000006d5d57c10 */ /* 0x000fe2000a7fe4ff */
[----:B------:R-:W-:Y:S01]  /*48850*/  STL [R1+0x2bc], R212 ;  /* 0x0002bcd401007387 */ /* 0x000fe20000100800 */
[----:B-1----:R-:W-:-:S03]  /*48860*/  IMAD.MOV.U32 R4, RZ, RZ, R212 ;  /* 0x000000ffff047224 */ /* 0x002fc600078e00d4 */
[----:B------:R1:W-:Y:S01]  /*48870*/  STL [R1+0x2b8], R213 ;  /* 0x0002b8d501007387 */ /* 0x0003e20000100800 */
[----:B------:R-:W-:-:S03]  /*48880*/  MOV R5, R213 ;  /* 0x000000d500057202 */ /* 0x000fc60000000f00 */
        /* <DEDUP_REMOVED lines=21> */
[----:B----4-:R-:W-:Y:S01]  /*489e0*/  MOV R5, R7 ;  /* 0x0000000700057202 */ /* 0x010fe20000000f00 */
[----:B------:R-:W-:-:S02]  /*489f0*/  IMAD.MOV.U32 R4, RZ, RZ, R3 ;  /* 0x000000ffff047224 */ /* 0x000fc400078e0003 */
        /* <DEDUP_REMOVED lines=19> */
[----:B------:R-:W3:Y:S01]  /*48b30*/  LDL.LU R214, [R1+0x2f4] ;  /* 0x0002f40001d67983 */ /* 0x000ee20000300800 */
        /* <DEDUP_REMOVED lines=10> */
[----:B----4-:R-:W-:Y:S01]  /*48be0*/  IADD3 R3, P4, R3, UR4, RZ ;  /* 0x0000000403037c10 */ /* 0x010fe2000ff9e0ff */
[----:B------:R-:W-:Y:S01]  /*48bf0*/  STL [R1+0x2e4], R8 ;  /* 0x0002e40801007387 */ /* 0x000fe20000100800 */
[----:B------:R-:W-:Y:S02]  /*48c00*/  ISETP.NE.U32.AND P1, PT, R4, RZ, PT ;  /* 0x000000ff0400720c */ /* 0x000fe40003f25070 */
[----:B---3--:R-:W-:Y:S01]  /*48c10*/  IADD3.X R7, R7, UR6, RZ, P4, !PT ;  /* 0x0000000607077c10 */ /* 0x008fe2000a7fe4ff */
[----:B------:R-:W-:Y:S01]  /*48c20*/  IMAD.MOV.U32 R4, RZ, RZ, R8 ;  /* 0x000000ffff047224 */ /* 0x000fe200078e0008 */
[----:B------:R-:W-:Y:S01]  /*48c30*/  MOV R5, R9 ;  /* 0x0000000900057202 */ /* 0x000fe20000000f00 */
[----:B------:R1:W-:Y:S04]  /*48c40*/  STL [R1+0x2e0], R9 ;  /* 0x0002e00901007387 */ /* 0x0003e80000100800 */
[----:B------:R-:W-:Y:S04]  /*48c50*/  STL [R1+0x2ec], R3 ;  /* 0x0002ec0301007387 */ /* 0x000fe80000100800 */
[----:B------:R3:W-:Y:S04]  /*48c60*/  STL [R1+0x2e8], R7 ;  /* 0x0002e80701007387 */ /* 0x0007e80000100800 */
[----:B-1----:R-:W4:Y:S04]  /*48c70*/  LDL.LU R9, [R1+0x4c0] ;  /* 0x0004c00001097983 */ /* 0x002f280000300800 */
[----:B------:R1:W-:Y:S04]  /*48c80*/  LDGSTS.E [R2+0xc008], desc[UR8][R4.64], P2 ;  /* 0x0c00800004027fae */ /* 0x0003e80009121848 */
[----:B------:R-:W4:Y:S01]  /*48c90*/  LDL.LU R8, [R1+0x4c4] ;  /* 0x0004c40001087983 */ /* 0x000f220000300800 */
[----:B-1----:R-:W-:Y:S01]  /*48ca0*/  MOV R5, R7 ;  /* 0x0000000700057202 */ /* 0x002fe20000000f00 */
[----:B------:R-:W-:-:S02]  /*48cb0*/  IMAD.MOV.U32 R4, RZ, RZ, R3 ;  /* 0x000000ffff047224 */ /* 0x000fc400078e0003 */
        /* <DEDUP_REMOVED lines=18> */
[----:B-1----:R-:W3:Y:S01]  /*48de0*/  LDL.LU R215, [R1+0x4d0] ;  /* 0x0004d00001d77983 */ /* 0x002ee20000300800 */
[----:B------:R-:W-:-:S03]  /*48df0*/  ISETP.GT.AND P1, PT, R0, 0x49, PT ;  /* 0x000000490000780c */ /* 0x000fc60003f24270 */
[----:B------:R-:W3:Y:S01]  /*48e00*/  LDL.LU R214, [R1+0x4d4] ;  /* 0x0004d40001d67983 */ /* 0x000ee20000300800 */
[----:B--2---:R-:W-:Y:S01]  /*48e10*/  MOV R5, R213 ;  /* 0x000000d500057202 */ /* 0x004fe20000000f00 */
[----:B------:R-:W-:Y:S02]  /*48e20*/  IMAD.MOV.U32 R4, RZ, RZ, R212 ;  /* 0x000000ffff047224 */ /* 0x000fe400078e00d4 */
[----:B------:R-:W2:Y:S04]  /*48e30*/  LDL.LU R213, [R1+0x4d8] ;  /* 0x0004d80001d57983 */ /* 0x000ea80000300800 */
[----:B------:R-:W2:Y:S04]  /*48e40*/  LDL.LU R212, [R1+0x4dc] ;  /* 0x0004dc0001d47983 */ /* 0x000ea80000300800 */
[----:B------:R1:W-:Y:S02]  /*48e50*/  LDGSTS.E [R2+0x10000], desc[UR8][R4.64], P2 ;  /* 0x1000000004027fae */ /* 0x0003e40009121848 */
[----:B-1----:R-:W-:-:S02]  /*48e60*/  SEL R4, RZ, 0x4, !P1 ;  /* 0x00000004ff047807 */ /* 0x002fc40004800000 */
[----:B----4-:R-:W-:Y:S02]  /*48e70*/  IADD3 R8, P3, R8, UR4, RZ ;  /* 0x0000000408087c10 */ /* 0x010fe4000ff7e0ff */
[----:B------:R-:W-:Y:S02]  /*48e80*/  SEL R4, R4, RZ, !P0 ;  /* 0x000000ff04047207 */ /* 0x000fe40004000000 */
[----:B------:R-:W-:Y:S02]  /*48e90*/  IADD3.X R9, R9, UR6, RZ, P3, !PT ;  /* 0x0000000609097c10 */ /* 0x000fe40009ffe4ff */
[----:B------:R-:W-:Y:S01]  /*48ea0*/  ISETP.NE.U32.AND P1, PT, R4, RZ, PT ;  /* 0x000000ff0400720c */ /* 0x000fe20003f25070 */
[----:B------:R-:W-:Y:S01]  /*48eb0*/  IMAD.MOV.U32 R4, RZ, RZ, R8 ;  /* 0x000000ffff047224 */ /* 0x000fe200078e0008 */
[----:B------:R-:W-:Y:S02]  /*48ec0*/  MOV R5, R9 ;  /* 0x0000000900057202 */ /* 0x000fe40000000f00 */
[----:B---3--:R-:W-:Y:S01]  /*48ed0*/  IADD3 R3, P4, R3, UR4, RZ ;  /* 0x0000000403037c10 */ /* 0x008fe2000ff9e0ff */
        /* <DEDUP_REMOVED lines=17> */
[----:B------:R-:W-:-:S04]  /*48ff0*/  IADD3 R214, P3, R214, UR4, RZ ;  /* 0x00000004d6d67c10 */ /* 0x000fc8000ff7e0ff */
[----:B------:R-:W-:Y:S02]  /*49000*/  IADD3.X R215, R215, UR6, RZ, P3, !PT ;  /* 0x00000006d7d77c10 */ /* 0x000fe40009ffe4ff */
[----:B--2---:R-:W-:Y:S01]  /*49010*/  IADD3 R212, P4, R212, UR4, RZ ;  /* 0x00000004d4d47c10 */ /* 0x004fe2000ff9e0ff */
[----:B------:R-:W-:Y:S03]  /*49020*/  STL [R1+0x4d4], R214 ;  /* 0x0004d4d601007387 */ /* 0x000fe60000100800 */
[----:B------:R-:W-:Y:S01]  /*49030*/  IADD3.X R213, R213, UR6, RZ, P4, !PT ;  /* 0x00000006d5d57c10 */ /* 0x000fe2000a7fe4ff */
[----:B------:R1:W-:Y:S01]  /*49040*/  STL [R1+0x4d0], R215 ;  /* 0x0004d0d701007387 */ /* 0x0003e20000100800 */
[----:B------:R-:W-:Y:S01]  /*49050*/  IMAD.MOV.U32 R4, RZ, RZ, R214 ;  /* 0x000000ffff047224 */ /* 0x000fe200078e00d6 */
[----:B------:R-:W-:Y:S02]  /*49060*/  MOV R5, R215 ;  /* 0x000000d700057202 */ /* 0x000fe40000000f00 */
[----:B------:R-:W-:Y:S04]  /*49070*/  STL [R1+0x4dc], R212 ;  /* 0x0004dcd401007387 */ /* 0x000fe80000100800 */
[----:B------:R2:W-:Y:S04]  /*49080*/  STL [R1+0x4d8], R213 ;  /* 0x0004d8d501007387 */ /* 0x0005e80000100800 */
[----:B-1----:R-:W3:Y:S04]  /*49090*/  LDL.LU R215, [R1+0x4f0] ;  /* 0x0004f00001d77983 */ /* 0x002ee80000300800 */
[----:B------:R-:W3:Y:S04]  /*490a0*/  LDL.LU R214, [R1+0x4f4] ;  /* 0x0004f40001d67983 */ /* 0x000ee80000300800 */
        /* <DEDUP_REMOVED lines=12> */
[----:B------:R-:W-:Y:S03]  /*49170*/  STL [R1+0x4e4], R8 ;  /* 0x0004e40801007387 */ /* 0x000fe60000100800 */
[----:B---3--:R-:W-:Y:S01]  /*49180*/  IADD3.X R7, R7, UR6, RZ, P4, !PT ;  /* 0x0000000607077c10 */ /* 0x008fe2000a7fe4ff */
[----:B------:R1:W-:Y:S01]  /*49190*/  STL [R1+0x4e0], R9 ;  /* 0x0004e00901007387 */ /* 0x0003e20000100800 */
[----:B------:R-:W-:Y:S01]  /*491a0*/  ISETP.NE.U32.AND P1, PT, R4, RZ, PT ;  /* 0x000000ff0400720c */ /* 0x000fe20003f25070 */
[----:B------:R-:W-:Y:S01]  /*491b0*/  IMAD.MOV.U32 R4, RZ, RZ, R8 ;  /* 0x000000ffff047224 */ /* 0x000fe200078e0008 */
[----:B------:R-:W-:Y:S01]  /*491c0*/  MOV R5, R9 ;  /* 0x0000000900057202 */ /* 0x000fe20000000f00 */
[----:B------:R-:W-:Y:S04]  /*491d0*/  STL [R1+0x4ec], R3 ;  /* 0x0004ec0301007387 */ /* 0x000fe80000100800 */
[----:B------:R3:W-:Y:S04]  /*491e0*/  STL [R1+0x4e8], R7 ;  /* 0x0004e80701007387 */ /* 0x0007e80000100800 */
[----:B-1----:R-:W4:Y:S04]  /*491f0*/  LDL.LU R9, [R1+0x6c0] ;  /* 0x0006c00001097983 */ /* 0x002f280000300800 */
[----:B------:R-:W4:Y:S04]  /*49200*/  LDL.LU R8, [R1+0x6c4] ;  /* 0x0006c40001087983 */ /* 0x000f280000300800 */
[----:B------:R1:W-:Y:S02]  /*49210*/  LDGSTS.E [R2+0x14008], desc[UR8][R4.64], P2 ;  /* 0x1400800004027fae */ /* 0x0003e40009121848 */
[----:B-1----:R-:W-:Y:S01]  /*49220*/  MOV R5, R7 ;  /* 0x0000000700057202 */ /* 0x002fe20000000f00 */
[----:B------:R-:W-:Y:S01]  /*49230*/  IMAD.MOV.U32 R4, RZ, RZ, R3 ;  /* 0x000000ffff047224 */ /* 0x000fe200078e0003 */
        /* <DEDUP_REMOVED lines=22> */
[----:B----4-:R-:W-:-:S04]  /*493a0*/  IADD3 R8, P3, R8, UR4, RZ ;  /* 0x0000000408087c10 */ /* 0x010fc8000ff7e0ff */
[----:B------:R-:W-:Y:S01]  /*493b0*/  IADD3.X R9, R9, UR6, RZ, P3, !PT ;  /* 0x0000000609097c10 */ /* 0x000fe20009ffe4ff */
[----:B------:R-:W-:-:S03]  /*493c0*/  IMAD.MOV.U32 R4, RZ, RZ, R8 ;  /* 0x000000ffff047224 */ /* 0x000fc600078e0008 */
[----:B------:R-:W-:Y:S01]  /*493d0*/  MOV R5, R9 ;  /* 0x0000000900057202 */ /* 0x000fe20000000f00 */
[----:B------:R2:W-:Y:S04]  /*493e0*/  STL [R1+0x4f0], R215 ;  /* 0x0004f0d701007387 */ /* 0x0005e80000100800 */
[----:B------:R-:W-:Y:S01]  /*493f0*/  STL [R1+0x6bc], R212 ;  /* 0x0006bcd401007387 */ /* 0x000fe20000100800 */
[----:B---3--:R-:W-:-:S03]  /*49400*/  IADD3 R3, P4, R3, UR4, RZ ;  /* 0x0000000403037c10 */ /* 0x008fc6000ff9e0ff */
        /* <DEDUP_REMOVED lines=52> */
[----:B------:R2:W-:Y:S01]  /*49750*/  STL [R1+0x6e4], R212 ;  /* 0x0006e4d401007387 */ /* 0x0005e20000100800 */
[----:B-1----:R-:W-:-:S03]  /*49760*/  IMAD.MOV.U32 R4, RZ, RZ, R8 ;  /* 0x000000ffff047224 */ /* 0x002fc600078e0008 */
[----:B------:R-:W-:Y:S01]  /*49770*/  STL [R1+0x6e0], R213 ;  /* 0x0006e0d501007387 */ /* 0x000fe20000100800 */
[----:B------:R-:W-:-:S03]  /*49780*/  MOV R5, R9 ;  /* 0x0000000900057202 */ /* 0x000fc60000000f00 */
[----:B------:R-:W-:Y:S04]  /*49790*/  STL [R1+0x6ec], R8 ;  /* 0x0006ec0801007387 */ /* 0x000fe80000100800 */
[----:B------:R1:W-:Y:S04]  /*497a0*/  STL [R1+0x6e8], R9 ;  /* 0x0006e80901007387 */ /* 0x0003e80000100800 */
[----:B------:R3:W-:Y:S04]  /*497b0*/  STL [R1+0x6f4], R3 ;  /* 0x0006f40301007387 */ /* 0x0007e80000100800 */
[----:B------:R4:W-:Y:S04]  /*497c0*/  STL [R1+0x6f0], R7 ;  /* 0x0006f00701007387 */ /* 0x0009e80000100800 */
[----:B--2---:R-:W2:Y:S04]  /*497d0*/  LDL.LU R212, [R1+0x100] ;  /* 0x0001000001d47983 */ /* 0x004ea80000300800 */
[----:B-1----:R-:W2:Y:S04]  /*497e0*/  LDL.LU R9, [R1+0x104] ;  /* 0x0001040001097983 */ /* 0x002ea80000300800 */
[----:B------:R1:W-:Y:S04]  /*497f0*/  LDGSTS.E [R2+0x1800c], desc[UR8][R4.64], P1 ;  /* 0x1800c00004027fae */ /* 0x0003e80008921848 */
[----:B------:R-:W2:Y:S01]  /*49800*/  LDL.LU R8, [R1+0x108] ;  /* 0x0001080001087983 */ /* 0x000ea20000300800 */
[----:B-1----:R-:W-:-:S03]  /*49810*/  IMAD.MOV.U32 R4, RZ, RZ, R3 ;  /* 0x000000ffff047224 */ /* 0x002fc600078e0003 */
[----:B---3--:R-:W3:Y:S01]  /*49820*/  LDL.LU R3, [R1+0x10c] ;  /* 0x00010c0001037983 */ /* 0x008ee20000300800 */
[----:B------:R-:W-:-:S03]  /*49830*/  MOV R5, R7 ;  /* 0x0000000700057202 */ /* 0x000fc60000000f00 */
[----:B------:R-:W3:Y:S04]  /*49840*/  LDL.LU R215, [R1+0x110] ;  /* 0x0001100001d77983 */ /* 0x000ee80000300800 */
[----:B------:R-:W3:Y:S04]  /*49850*/  LDL.LU R214, [R1+0x114] ;  /* 0x0001140001d67983 */ /* 0x000ee80000300800 */
[----:B------:R-:W3:Y:S04]  /*49860*/  LDL.LU R213, [R1+0x118] ;  /* 0x0001180001d57983 */ /* 0x000ee80000300800 */
[----:B----4-:R-:W4:Y:S04]  /*49870*/  LDL.LU R7, [R1+0x11c] ;  /* 0x00011c0001077983 */ /* 0x010f280000300800 */
        /* <DEDUP_REMOVED lines=11> */
[----:B------:R-:W-:-:S04]  /*49930*/  ISETP.GT.AND P1, PT, R0, 0xd, PT ;  /* 0x0000000d0000780c */ /* 0x000fc80003f24270 */
[----:B------:R1:W-:Y:S02]  /*49940*/  LDGSTS.E [R2], desc[UR8][R4.64], P2 ;  /* 0x0000000004027fae */ /* 0x0003e40009121848 */
[----:B-1----:R-:W-:-:S04]  /*49950*/  SEL R4, RZ, 0x4, !P1 ;  /* 0x00000004ff047807 */ /* 0x002fc80004800000 */
[----:B------:R-:W-:-:S04]  /*49960*/  SEL R4, R4, RZ, !P0 ;  /* 0x000000ff04047207 */ /* 0x000fc80004000000 */
[----:B------:R-:W-:Y:S02]  /*49970*/  ISETP.NE.U32.AND P1, PT, R4, RZ, PT ;  /* 0x000000ff0400720c */ /* 0x000fe40003f25070 */
[----:B--2---:R-:W-:-:S04]  /*49980*/  IADD3 R9, P3, R9, UR4, RZ ;  /* 0x0000000409097c10 */ /* 0x004fc8000ff7e0ff */
[----:B------:R-:W-:Y:S01]  /*49990*/  IADD3.X R212, R212, UR6, RZ, P3, !PT ;  /* 0x00000006d4d47c10 */ /* 0x000fe20009ffe4ff */
[----:B------:R-:W-:Y:S01]  /*499a0*/  STL [R1+0x104], R9 ;  /* 0x0001040901007387 */ /* 0x000fe20000100800 */
[----:B------:R-:W-:-:S03]  /*499b0*/  MOV R4, R9 ;  /* 0x0000000900047202 */ /* 0x000fc60000000f00 */
[----:B------:R-:W-:Y:S01]  /*499c0*/  IMAD.MOV.U32 R5, RZ, RZ, R212 ;  /* 0x000000ffff057224 */ /* 0x000fe200078e00d4 */
[----:B------:R1:W-:Y:S04]  /*499d0*/  STL [R1+0x100], R212 ;  /* 0x000100d401007387 */ /* 0x0003e80000100800 */
[----:B------:R2:W-:Y:S01]  /*499e0*/  LDGSTS.E [R2+0x4000], desc[UR8][R4.64], P2 ;  /* 0x0400000004027fae */ /* 0x0005e20009121848 */
[----:B---3--:R-:W-:-:S04]  /*499f0*/  IADD3 R3, P4, R3, UR4, RZ ;  /* 0x0000000403037c10 */ /* 0x008fc8000ff9e0ff */
[----:B------:R-:W-:Y:S01]  /*49a00*/  IADD3.X R8, R8, UR6, RZ, P4, !PT ;  /* 0x0000000608087c10 */ /* 0x000fe2000a7fe4ff */
[----:B------:R-:W-:Y:S04]  /*49a10*/  STL [R1+0x10c], R3 ;  /* 0x00010c0301007387 */ /* 0x000fe80000100800 */
[----:B------:R3:W-:Y:S01]  /*49a20*/  STL [R1+0x108], R8 ;  /* 0x0001080801007387 */ /* 0x0007e20000100800 */
[----:B--2---:R-:W-:Y:S01]  /*49a30*/  IMAD.MOV.U32 R5, RZ, RZ, R8 ;  /* 0x000000ffff057224 */ /* 0x004fe200078e0008 */
[----:B------:R-:W-:Y:S02]  /*49a40*/  MOV R4, R3 ;  /* 0x0000000300047202 */ /* 0x000fe40000000f00 */
[----:B-1----:R-:W2:Y:S04]  /*49a50*/  LDL.LU R212, [R1+0x120] ;  /* 0x0001200001d47983 */ /* 0x002ea80000300800 */
[----:B------:R-:W2:Y:S04]  /*49a60*/  LDL.LU R9, [R1+0x124] ;  /* 0x0001240001097983 */ /* 0x000ea80000300800 */
[----:B---3--:R-:W3:Y:S04]  /*49a70*/  LDL.LU R8, [R1+0x128] ;  /* 0x0001280001087983 */ /* 0x008ee80000300800 */
[----:B------:R-:W3:Y:S01]  /*49a80*/  LDL.LU R3, [R1+0x12c] ;  /* 0x00012c0001037983 */ /* 0x000ee20000300800 */
[----:B------:R-:W-:-:S02]  /*49a90*/  ISETP.GT.AND P2, PT, R0, 0xe, PT ;  /* 0x0000000e0000780c */ /* 0x000fc40003f44270 */
[----:B------:R-:W-:Y:S01]  /*49aa0*/  IADD3 R214, P3, R214, UR4, RZ ;  /* 0x00000004d6d67c10 */ /* 0x000fe2000ff7e0ff */
[----:B------:R1:W-:Y:S01]  /*49ab0*/  LDGSTS.E [R2+0x4], desc[UR8][R4.64], P1 ;  /* 0x0000400004027fae */ /* 0x0003e20008921848 */
[----:B----4-:R-:W-:Y:S02]  /*49ac0*/  IADD3 R7, P4, R7, UR4, RZ ;  /* 0x0000000407077c10 */ /* 0x010fe4000ff9e0ff */
[----:B------:R-:W-:Y:S02]  /*49ad0*/  IADD3.X R215, R215, UR6, RZ, P3, !PT ;  /* 0x00000006d7d77c10 */ /* 0x000fe40009ffe4ff */
[----:B------:R-:W-:Y:S02]  /*49ae0*/  IADD3.X R213, R213, UR6, RZ, P4, !PT ;  /* 0x00000006d5d57c10 */ /* 0x000fe4000a7fe4ff */
[----:B-1----:R-:W-:-:S04]  /*49af0*/  SEL R4, RZ, 0x4, !P2 ;  /* 0x00000004ff047807 */ /* 0x002fc80005000000 */
[----:B------:R-:W-:Y:S01]  /*49b00*/  SEL R4, R4, RZ, !P0 ;  /* 0x000000ff04047207 */ /* 0x000fe20004000000 */
[----:B------:R-:W-:Y:S01]  /*49b10*/  STL [R1+0x114], R214 ;  /* 0x000114d601007387 */ /* 0x000fe20000100800 */
[----:B------:R-:W-:Y:S02]  /*49b20*/  IMAD.MOV.U32 R5, RZ, RZ, R215 ;  /* 0x000000ffff057224 */ /* 0x000fe400078e00d7 */
[----:B------:R-:W-:Y:S01]  /*49b30*/  ISETP.NE.U32.AND P2, PT, R4, RZ, PT ;  /* 0x000000ff0400720c */ /* 0x000fe20003f45070 */
[----:B------:R1:W-:Y:S01]  /*49b40*/  STL [R1+0x110], R215 ;  /* 0x000110d701007387 */ /* 0x0003e20000100800 */
[----:B------:R-:W-:-:S03]  /*49b50*/  MOV R4, R214 ;  /* 0x000000d600047202 */ /* 0x000fc60000000f00 */
[----:B------:R-:W-:Y:S04]  /*49b60*/  STL [R1+0x11c], R7 ;  /* 0x00011c0701007387 */ /* 0x000fe80000100800 */
[----:B------:R4:W-:Y:S04]  /*49b70*/  STL [R1+0x118], R213 ;  /* 0x000118d501007387 */ /* 0x0009e80000100800 */
[----:B-1----:R-:W3:Y:S04]  /*49b80*/  LDL.LU R215, [R1+0x130] ;  /* 0x0001300001d77983 */ /* 0x002ee80000300800 */
[----:B------:R-:W3:Y:S04]  /*49b90*/  LDL.LU R214, [R1+0x134] ;  /* 0x0001340001d67983 */ /* 0x000ee80000300800 */
[----:B------:R1:W-:Y:S02]  /*49ba0*/  LDGSTS.E [R2+0x4004], desc[UR8][R4.64], P1 ;  /* 0x0400400004027fae */ /* 0x0003e40008921848 */
[----:B-1----:R-:W-:Y:S01]  /*49bb0*/  IMAD.MOV.U32 R5, RZ, RZ, R213 ;  /* 0x000000ffff057224 */ /* 0x002fe200078e00d5 */
[----:B------:R-:W-:Y:S01]  /*49bc0*/  MOV R4, R7 ;  /* 0x0000000700047202 */ /* 0x000fe20000000f00 */
[----:B----4-:R-:W4:Y:S04]  /*49bd0*/  LDL.LU R213, [R1+0x2f8] ;  /* 0x0002f80001d57983 */ /* 0x010f280000300800 */
        /* <DEDUP_REMOVED lines=8> */
[----:B---3--:R-:W-:Y:S01]  /*49c60*/  IADD3 R3, P4, R3, UR4, RZ ;  /* 0x0000000403037c10 */ /* 0x008fe2000ff9e0ff */
        /* <DEDUP_REMOVED lines=9> */
[----:B------:R1:W-:Y:S02]  /*49d00*/  LDGSTS.E [R2+0x4008], desc[UR8][R4.64], P2 ;  /* 0x0400800004027fae */ /* 0x0003e40009121848 */
[----:B-1----:R-:W-:Y:S01]  /*49d10*/  IMAD.MOV.U32 R5, RZ, RZ, R8 ;  /* 0x000000ffff057224 */ /* 0x002fe200078e0008 */
[----:B------:R-:W-:Y:S01]  /*49d20*/  MOV R4, R3 ;  /* 0x0000000300047202 */ /* 0x000fe20000000f00 */
[----:B--2---:R-:W2:Y:S04]  /*49d30*/  LDL.LU R8, [R1+0x308] ;  /* 0x0003080001087983 */ /* 0x004ea80000300800 */
[----:B------:R-:W2:Y:S01]  /*49d40*/  LDL.LU R3, [R1+0x30c] ;  /* 0x00030c0001037983 */ /* 0x000ea20000300800 */
[----:B------:R-:W-:-:S02]  /*49d50*/  ISETP.GT.AND P2, PT, R0, 0x2c, PT ;  /* 0x0000002c0000780c */ /* 0x000fc40003f44270 */
[----:B------:R-:W-:Y:S01]  /*49d60*/  IADD3 R214, P3, R214, UR4, RZ ;  /* 0x00000004d6d67c10 */ /* 0x000fe2000ff7e0ff */
[----:B------:R1:W-:Y:S03]  /*49d70*/  LDGSTS.E [R2+0xc], desc[UR8][R4.64], P1 ;  /* 0x0000c00004027fae */ /* 0x0003e60008921848 */
[----:B------:R-:W-:Y:S02]  /*49d80*/  IADD3.X R215, R215, UR6, RZ, P3, !PT ;  /* 0x00000006d7d77c10 */ /* 0x000fe40009ffe4ff */
[----:B-1----:R-:W-:-:S04]  /*49d90*/  SEL R4, RZ, 0x4, !P2 ;  /* 0x00000004ff047807 */ /* 0x002fc80005000000 */
[----:B------:R-:W-:Y:S02]  /*49da0*/  SEL R4, R4, RZ, !P0 ;  /* 0x000000ff04047207 */ /* 0x000fe40004000000 */
[----:B----4-:R-:W-:Y:S01]  /*49db0*/  IADD3 R7, P4, R7, UR4, RZ ;  /* 0x0000000407077c10 */ /* 0x010fe2000ff9e0ff */
[----:B------:R-:W-:Y:S01]  /*49dc0*/  IMAD.MOV.U32 R5, RZ, RZ, R215 ;  /* 0x000000ffff057224 */ /* 0x000fe200078e00d7 */
[----:B------:R-:W-:Y:S02]  /*49dd0*/  ISETP.NE.U32.AND P2, PT, R4, RZ, PT ;  /* 0x000000ff0400720c */ /* 0x000fe40003f45070 */
[----:B------:R-:W-:Y:S01]  /*49de0*/  IADD3.X R213, R213, UR6, RZ, P4, !PT ;  /* 0x00000006d5d57c10 */ /* 0x000fe2000a7fe4ff */
        /* <DEDUP_REMOVED lines=10> */
[----:B------:R-:W4:Y:S04]  /*49e90*/  LDL.LU R213, [R1+0x318] ;  /* 0x0003180001d57983 */ /* 0x000f280000300800 */
[----:B------:R-:W4:Y:S01]  /*49ea0*/  LDL.LU R7, [R1+0x31c] ;  /* 0x00031c0001077983 */ /* 0x000f220000300800 */
[----:B------:R-:W-:-:S03]  /*49eb0*/  ISETP.GT.AND P1, PT, R0, 0x2d, PT ;  /* 0x0000002d0000780c */ /* 0x000fc60003f24270 */
[----:B------:R1:W-:Y:S02]  /*49ec0*/  LDGSTS.E [R2+0x8000], desc[UR8][R4.64], P2 ;  /* 0x0800000004027fae */ /* 0x0003e40009121848 */
[----:B-1----:R-:W-:-:S04]  /*49ed0*/  SEL R4, RZ, 0x4, !P1 ;  /* 0x00000004ff047807 */ /* 0x002fc80004800000 */
[----:B------:R-:W-:-:S04]  /*49ee0*/  SEL R4, R4, RZ, !P0 ;  /* 0x000000ff04047207 */ /* 0x000fc80004000000 */
[----:B------:R-:W-:Y:S02]  /*49ef0*/  ISETP.NE.U32.AND P1, PT, R4, RZ, PT ;  /* 0x000000ff0400720c */ /* 0x000fe40003f25070 */
[----:B---3--:R-:W-:-:S04]  /*49f00*/  IADD3 R9, P3, R9, UR4, RZ ;  /* 0x0000000409097c10 */ /* 0x008fc8000ff7e0ff */
        /* <DEDUP_REMOVED lines=9> */
[----:B---3--:R-:W-:-:S03]  /*49fa0*/  MOV R4, R3 ;  /* 0x0000000300047202 */ /* 0x008fc60000000f00 */
[----:B------:R2:W-:Y:S01]  /*49fb0*/  STL [R1+0x308], R8 ;  /* 0x0003080801007387 */ /* 0x0005e20000100800 */
[----:B------:R-:W-:-:S03]  /*49fc0*/  IMAD.MOV.U32 R5, RZ, RZ, R8 ;  /* 0x000000ffff057224 */ /* 0x000fc600078e0008 */
[----:B-1----:R-:W3:Y:S04]  /*49fd0*/  LDL.LU R212, [R1+0x320] ;  /* 0x0003200001d47983 */ /* 0x002ee80000300800 */
[----:B------:R-:W3:Y:S04]  /*49fe0*/  LDL.LU R9, [R1+0x324] ;  /* 0x0003240001097983 */ /* 0x000ee80000300800 */
[----:B--2---:R-:W2:Y:S04]  /*49ff0*/  LDL.LU R8, [R1+0x328] ;  /* 0x0003280001087983 */ /* 0x004ea80000300800 */
[----:B------:R-:W2:Y:S01]  /*4a000*/  LDL.LU R3, [R1+0x32c] ;  /* 0x00032c0001037983 */ /* 0x000ea20000300800 */
[----:B------:R-:W-:-:S03]  /*4a010*/  ISETP.GT.AND P2, PT, R0, 0x2e, PT ;  /* 0x0000002e0000780c */ /* 0x000fc60003f44270 */
[----:B------:R1:W-:Y:S02]  /*4a020*/  LDGSTS.E [R2+0x8004], desc[UR8][R4.64], P1 ;  /* 0x0800400004027fae */ /* 0x0003e40008921848 */
[----:B-1----:R-:W-:-:S04]  /*4a030*/  SEL R4, RZ, 0x4, !P2 ;  /* 0x00000004ff047807 */ /* 0x002fc80005000000 */
[----:B------:R-:W-:Y:S02]  /*4a040*/  SEL R4, R4, RZ, !P0 ;  /* 0x000000ff04047207 */ /* 0x000fe40004000000 */
[----:B------:R-:W-:-:S04]  /*4a050*/  IADD3 R214, P3, R214, UR4, RZ ;  /* 0x00000004d6d67c10 */ /* 0x000fc8000ff7e0ff */
[----:B------:R-:W-:Y:S02]  /*4a060*/  IADD3.X R215, R215, UR6, RZ, P3, !PT ;  /* 0x00000006d7d77c10 */ /* 0x000fe40009ffe4ff */
[----:B----4-:R-:W-:Y:S01]  /*4a070*/  IADD3 R7, P4, R7, UR4, RZ ;  /* 0x0000000407077c10 */ /* 0x010fe2000ff9e0ff */
[----:B------:R-:W-:Y:S01]  /*4a080*/  STL [R1+0x314], R214 ;  /* 0x000314d601007387 */ /* 0x000fe20000100800 */
[----:B------:R-:W-:Y:S02]  /*4a090*/  ISETP.NE.U32.AND P2, PT, R4, RZ, PT ;  /* 0x000000ff0400720c */ /* 0x000fe40003f45070 */
[----:B------:R-:W-:Y:S01]  /*4a0a0*/  IADD3.X R213, R213, UR6, RZ, P4, !PT ;  /* 0x00000006d5d57c10 */ /* 0x000fe2000a7fe4ff */
[----:B------:R1:W-:Y:S01]  /*4a0b0*/  STL [R1+0x310], R215 ;  /* 0x000310d701007387 */ /* 0x0003e20000100800 */
[----:B------:R-:W-:Y:S01]  /*4a0c0*/  MOV R4, R214 ;  /* 0x000000d600047202 */ /* 0x000fe20000000f00 */
[----:B------:R-:W-:Y:S02]  /*4a0d0*/  IMAD.MOV.U32 R5, RZ, RZ, R215 ;  /* 0x000000ffff057224 */ /* 0x000fe400078e00d7 */
[----:B------:R-:W-:Y:S04]  /*4a0e0*/  STL [R1+0x31c], R7 ;  /* 0x00031c0701007387 */ /* 0x000fe80000100800 */
[----:B------:R4:W-:Y:S04]  /*4a0f0*/  STL [R1+0x318], R213 ;  /* 0x000318d501007387 */ /* 0x0009e80000100800 */
[----:B-1----:R-:W2:Y:S04]  /*4a100*/  LDL.LU R215, [R1+0x330] ;  /* 0x0003300001d77983 */ /* 0x002ea80000300800 */
[----:B------:R-:W2:Y:S04]  /*4a110*/  LDL.LU R214, [R1+0x334] ;  /* 0x0003340001d67983 */ /* 0x000ea80000300800 */
        /* <DEDUP_REMOVED lines=10> */
[----:B---3--:R-:W-:-:S04]  /*4a1c0*/  IADD3 R9, P3, R9, UR4, RZ ;  /* 0x0000000409097c10 */ /* 0x008fc8000ff7e0ff */
[----:B------:R-:W-:Y:S02]  /*4a1d0*/  IADD3.X R212, R212, UR6, RZ, P3, !PT ;  /* 0x00000006d4d47c10 */ /* 0x000fe40009ffe4ff */
[----:B--2---:R-:W-:Y:S01]  /*4a1e0*/  IADD3 R3, P4, R3, UR4, RZ ;  /* 0x0000000403037c10 */ /* 0x004fe2000ff9e0ff */
        /* <DEDUP_REMOVED lines=14> */
[----:B------:R-:W-:-:S03]  /*4a2d0*/  ISETP.GT.AND P2, PT, R0, 0x4c, PT ;  /* 0x0000004c0000780c */ /* 0x000fc60003f44270 */
[----:B------:R1:W-:Y:S01]  /*4a2e0*/  LDGSTS.E [R2+0x800c], desc[UR8][R4.64], P1 ;  /* 0x0800c00004027fae */ /* 0x0003e20008921848 */
[----:B------:R-:W-:Y:S02]  /*4a2f0*/  IADD3 R214, P3, R214, UR4, RZ ;  /* 0x00000004d6d67c10 */ /* 0x000fe4000ff7e0ff */
[----:B-1----:R-:W-:Y:S02]  /*4a300*/  SEL R4, RZ, 0x4, !P2 ;  /* 0x00000004ff047807 */ /* 0x002fe40005000000 */
[----:B------:R-:W-:Y:S02]  /*4a310*/  IADD3.X R215, R215, UR6, RZ, P3, !PT ;  /* 0x00000006d7d77c10 */ /* 0x000fe40009ffe4ff */
[----:B------:R-:W-:Y:S01]  /*4a320*/  SEL R4, R4, RZ, !P0 ;  /* 0x000000ff04047207 */ /* 0x000fe20004000000 */
[----:B------:R-:W-:Y:S02]  /*4a330*/  STL [R1+0x334], R214 ;  /* 0x000334d601007387 */ /* 0x000fe40000100800 */
[----:B------:R-:W-:Y:S01]  /*4a340*/  IMAD.MOV.U32 R5, RZ, RZ, R215 ;  /* 0x000000ffff057224 */ /* 0x000fe200078e00d7 */
[----:B------:R-:W-:-:S02]  /*4a350*/  ISETP.NE.U32.AND P2, PT, R4, RZ, PT ;  /* 0x000000ff0400720c */ /* 0x000fc40003f45070 */
[----:B------:R-:W-:Y:S01]  /*4a360*/  MOV R4, R214 ;  /* 0x000000d600047202 */ /* 0x000fe20000000f00 */
[----:B------:R1:W-:Y:S04]  /*4a370*/  STL [R1+0x330], R215 ;  /* 0x000330d701007387 */ /* 0x0003e80000100800 */
[----:B------:R1:W-:Y:S01]  /*4a380*/  LDGSTS.E [R2+0xc00c], desc[UR8][R4.64], P1 ;  /* 0x0c00c00004027fae */ /* 0x0003e20008921848 */
[----:B----4-:R-:W-:-:S04]  /*4a390*/  IADD3 R7, P4, R7, UR4, RZ ;  /* 0x0000000407077c10 */ /* 0x010fc8000ff9e0ff */
[----:B------:R-:W-:Y:S01]  /*4a3a0*/  IADD3.X R213, R213, UR6, RZ, P4, !PT ;  /* 0x00000006d5d57c10 */ /* 0x000fe2000a7fe4ff */
[----:B------:R-:W-:Y:S04]  /*4a3b0*/  STL [R1+0x4fc], R7 ;  /* 0x0004fc0701007387 */ /* 0x000fe80000100800 */
[----:B------:R4:W-:Y:S01]  /*4a3c0*/  STL [R1+0x4f8], R213 ;  /* 0x0004f8d501007387 */ /* 0x0009e20000100800 */
[----:B-1----:R-:W-:Y:S01]  /*4a3d0*/  IMAD.MOV.U32 R5, RZ, RZ, R213 ;  /* 0x000000ffff057224 */ /* 0x002fe200078e00d5 */
[----:B------:R-:W-:Y:S02]  /*4a3e0*/  MOV R4, R7 ;  /* 0x0000000700047202 */ /* 0x000fe40000000f00 */
[----:B------:R-:W2:Y:S04]  /*4a3f0*/  LDL.LU R215, [R1+0x510] ;  /* 0x0005100001d77983 */ /* 0x000ea80000300800 */
[----:B------:R-:W2:Y:S04]  /*4a400*/  LDL.LU R214, [R1+0x514] ;  /* 0x0005140001d67983 */ /* 0x000ea80000300800 */
        /* <DEDUP_REMOVED lines=73> */
[----:B------:R-:W-:-:S03]  /*4a8a0*/  SEL R4, R4, RZ, !P0 ;  /* 0x000000ff04047207 */ /* 0x000fc60004000000 */
[----:B------:R-:W-:Y:S01]  /*4a8b0*/  IMAD.MOV.U32 R5, RZ, RZ, R215 ;  /* 0x000000ffff057224 */ /* 0x000fe200078e00d7 */
[----:B------:R-:W-:Y:S02]  /*4a8c0*/  ISETP.NE.U32.AND P2, PT, R4, RZ, PT ;  /* 0x000000ff0400720c */ /* 0x000fe40003f45070 */
[----:B------:R-:W-:Y:S01]  /*4a8d0*/  MOV R4, R214 ;  /* 0x000000d600047202 */ /* 0x000fe20000000f00 */
[----:B------:R-:W-:Y:S01]  /*4a8e0*/  STL [R1+0x534], R214 ;  /* 0x000534d601007387 */ /* 0x000fe20000100800 */
[----:B----4-:R-:W-:-:S03]  /*4a8f0*/  IADD3 R7, P4, R7, UR4, RZ ;  /* 0x0000000407077c10 */ /* 0x010fc6000ff9e0ff */
[----:B------:R-:W-:Y:S01]  /*4a900*/  STL [R1+0x530], R215 ;  /* 0x000530d701007387 */ /* 0x000fe20000100800 */
[----:B------:R-:W-:-:S03]  /*4a910*/  IADD3.X R213, R213, UR6, RZ, P4, !PT ;  /* 0x00000006d5d57c10 */ /* 0x000fc6000a7fe4ff */
[----:B------:R-:W-:Y:S04]  /*4a920*/  STL [R1+0x6fc], R7 ;  /* 0x0006fc0701007387 */ /* 0x000fe80000100800 */
[----:B------:R1:W-:Y:S04]  /*4a930*/  LDGSTS.E [R2+0x1400c], desc[UR8][R4.64], P1 ;  /* 0x1400c00004027fae */ /* 0x0003e80008921848 */
[----:B------:R4:W-:Y:S01]  /*4a940*/  STL [R1+0x6f8], R213 ;  /* 0x0006f8d501007387 */ /* 0x0009e20000100800 */
[----:B-1----:R-:W-:Y:S01]  /*4a950*/  IMAD.MOV.U32 R5, RZ, RZ, R213 ;  /* 0x000000ffff057224 */ /* 0x002fe200078e00d5 */
[----:B------:R-:W-:-:S02]  /*4a960*/  MOV R4, R7 ;  /* 0x0000000700047202 */ /* 0x000fc40000000f00 */
[----:B----4-:R-:W4:Y:S04]  /*4a970*/  LDL.LU R213, [R1+0x710] ;  /* 0x0007100001d57983 */ /* 0x010f280000300800 */
[----:B------:R-:W4:Y:S04]  /*4a980*/  LDL.LU R7, [R1+0x714] ;  /* 0x0007140001077983 */ /* 0x000f280000300800 */
        /* <DEDUP_REMOVED lines=9> */
[----:B------:R-:W-:Y:S01]  /*4aa20*/  MOV R4, R9 ;  /* 0x0000000900047202 */ /* 0x000fe20000000f00 */
[----:B------:R-:W-:Y:S02]  /*4aa30*/  STL [R1+0x704], R9 ;  /* 0x0007040901007387 */ /* 0x000fe40000100800 */
[----:B------:R-:W-:Y:S02]  /*4aa40*/  IMAD.MOV.U32 R5, RZ, RZ, R212 ;  /* 0x000000ffff057224 */ /* 0x000fe400078e00d4 */
[----:B------:R1:W-:Y:S04]  /*4aa50*/  STL [R1+0x700], R212 ;  /* 0x000700d401007387 */ /* 0x0003e80000100800 */
[----:B------:R3:W-:Y:S01]  /*4aa60*/  LDGSTS.E [R2+0x1c000], desc[UR8][R4.64], P2 ;  /* 0x1c00000004027fae */ /* 0x0007e20009121848 */
[----:B--2---:R-:W-:-:S04]  /*4aa70*/  IADD3 R3, P4, R3, UR4, RZ ;  /* 0x0000000403037c10 */ /* 0x004fc8000ff9e0ff */
[----:B------:R-:W-:Y:S01]  /*4aa80*/  IADD3.X R8, R8, UR6, RZ, P4, !PT ;  /* 0x0000000608087c10 */ /* 0x000fe2000a7fe4ff */
[----:B------:R-:W-:Y:S04]  /*4aa90*/  STL [R1+0x70c], R3 ;  /* 0x00070c0301007387 */ /* 0x000fe80000100800 */
[----:B------:R2:W-:Y:S01]  /*4aaa0*/  STL [R1+0x708], R8 ;  /* 0x0007080801007387 */ /* 0x0005e20000100800 */
[----:B---3--:R-:W-:-:S03]  /*4aab0*/  IMAD.MOV.U32 R5, RZ, RZ, R8 ;  /* 0x000000ffff057224 */ /* 0x008fc600078e0008 */
[----:B-1----:R-:W3:Y:S04]  /*4aac0*/  LDL.LU R212, [R1+0x720] ;  /* 0x0007200001d47983 */ /* 0x002ee80000300800 */
[----:B--2---:R-:W2:Y:S01]  /*4aad0*/  LDL.LU R8, [R1+0x724] ;  /* 0x0007240001087983 */ /* 0x004ea20000300800 */
[----:B------:R-:W-:Y:S02]  /*4aae0*/  MOV R4, R3 ;  /* 0x0000000300047202 */ /* 0x000fe40000000f00 */
[----:B------:R-:W-:Y:S01]  /*4aaf0*/  ISETP.GT.AND P2, PT, R0, 0x6e, PT ;  /* 0x0000006e0000780c */ /* 0x000fe20003f44270 */
[----:B------:R-:W3:Y:S04]  /*4ab00*/  LDL.LU R9, [R1+0x72c] ;  /* 0x00072c0001097983 */ /* 0x000ee80000300800 */
[----:B------:R1:W-:Y:S04]  /*4ab10*/  LDGSTS.E [R2+0x18004], desc[UR8][R4.64], P1 ;  /* 0x1800400004027fae */ /* 0x0003e80008921848 */
[----:B------:R-:W3:Y:S01]  /*4ab20*/  LDL.LU R3, [R1+0x734] ;  /* 0x0007340001037983 */ /* 0x000ee20000300800 */
[----:B-1----:R-:W-:-:S04]  /*4ab30*/  SEL R4, RZ, 0x4, !P2 ;  /* 0x00000004ff047807 */ /* 0x002fc80005000000 */
[----:B------:R-:W-:-:S04]  /*4ab40*/  SEL R4, R4, RZ, !P0 ;  /* 0x000000ff04047207 */ /* 0x000fc80004000000 */
[----:B------:R-:W-:Y:S02]  /*4ab50*/  ISETP.NE.U32.AND P2, PT, R4, RZ, PT ;  /* 0x000000ff0400720c */ /* 0x000fe40003f45070 */
[----:B----4-:R-:W-:-:S04]  /*4ab60*/  IADD3 R7, P3, R7, UR4, RZ ;  /* 0x0000000407077c10 */ /* 0x010fc8000ff7e0ff */
[----:B------:R-:W-:Y:S02]  /*4ab70*/  IADD3.X R213, R213, UR6, RZ, P3, !PT ;  /* 0x00000006d5d57c10 */ /* 0x000fe40009ffe4ff */
[----:B------:R-:W-:Y:S01]  /*4ab80*/  IADD3 R214, P4, R214, UR4, RZ ;  /* 0x00000004d6d67c10 */ /* 0x000fe2000ff9e0ff */
[----:B------:R-:W-:Y:S02]  /*4ab90*/  STL [R1+0x714], R7 ;  /* 0x0007140701007387 */ /* 0x000fe40000100800 */
[----:B------:R-:W-:Y:S01]  /*4aba0*/  IMAD.MOV.U32 R5, RZ, RZ, R213 ;  /* 0x000000ffff057224 */ /* 0x000fe200078e00d5 */
[----:B------:R-:W-:Y:S01]  /*4abb0*/  IADD3.X R215, R215, UR6, RZ, P4, !PT ;  /* 0x00000006d7d77c10 */ /* 0x000fe2000a7fe4ff */
[----:B------:R1:W-:Y:S01]  /*4abc0*/  STL [R1+0x710], R213 ;  /* 0x000710d501007387 */ /* 0x0003e20000100800 */
[----:B------:R-:W-:-:S03]  /*4abd0*/  MOV R4, R7 ;  /* 0x0000000700047202 */ /* 0x000fc60000000f00 */
[----:B------:R-:W-:Y:S04]  /*4abe0*/  STL [R1+0x71c], R214 ;  /* 0x00071cd601007387 */ /* 0x000fe80000100800 */
[----:B------:R4:W-:Y:S04]  /*4abf0*/  LDGSTS.E [R2+0x1c004], desc[UR8][R4.64], P1 ;  /* 0x1c00400004027fae */ /* 0x0009e80008921848 */
[----:B-1----:R-:W3:Y:S04]  /*4ac00*/  LDL.LU R213, [R1+0x728] ;  /* 0x0007280001d57983 */ /* 0x002ee80000300800 */
[----:B------:R-:W-:Y:S04]  /*4ac10*/  STL [R1+0x718], R215 ;  /* 0x000718d701007387 */ /* 0x000fe80000100800 */
[----:B------:R-:W3:Y:S01]  /*4ac20*/  LDL.LU R7, [R1+0x730] ;  /* 0x0007300001077983 */ /* 0x000ee20000300800 */
[----:B----4-:R-:W-:Y:S01]  /*4ac30*/  MOV R4, R214 ;  /* 0x000000d600047202 */ /* 0x010fe20000000f00 */
[----:B------:R-:W-:Y:S01]  /*4ac40*/  IMAD.MOV.U32 R5, RZ, RZ, R215 ;  /* 0x000000ffff057224 */ /* 0x000fe200078e00d7 */
[----:B------:R-:W-:-:S04]  /*4ac50*/  ISETP.GT.AND P1, PT, R0, 0x6f, PT ;  /* 0x0000006f0000780c */ /* 0x000fc80003f24270 */
[----:B------:R1:W-:Y:S02]  /*4ac60*/  LDGSTS.E [R2+0x18008], desc[UR8][R4.64], P2 ;  /* 0x1800800004027fae */ /* 0x0003e40009121848 */
[----:B-1----:R-:W-:-:S04]  /*4ac70*/  SEL R4, RZ, 0x4, !P1 ;  /* 0x00000004ff047807 */ /* 0x002fc80004800000 */
[----:B------:R-:W-:-:S04]  /*4ac80*/  SEL R4, R4, RZ, !P0 ;  /* 0x000000ff04047207 */ /* 0x000fc80004000000 */
[----:B------:R-:W-:Y:S02]  /*4ac90*/  ISETP.NE.U32.AND P1, PT, R4, RZ, PT ;  /* 0x000000ff0400720c */ /* 0x000fe40003f25070 */
[----:B--2---:R-:W-:-:S04]  /*4aca0*/  IADD3 R8, P3, R8, UR4, RZ ;  /* 0x0000000408087c10 */ /* 0x004fc8000ff7e0ff */
[----:B---3--:R-:W-:Y:S01]  /*4acb0*/  IADD3.X R212, R212, UR6, RZ, P3, !PT ;  /* 0x00000006d4d47c10 */ /* 0x008fe20009ffe4ff */
[----:B------:R-:W-:Y:S01]  /*4acc0*/  STL [R1+0x724], R8 ;  /* 0x0007240801007387 */ /* 0x000fe20000100800 */
[----:B------:R-:W-:-:S03]  /*4acd0*/  MOV R4, R8 ;  /* 0x0000000800047202 */ /* 0x000fc60000000f00 */
[----:B------:R1:W-:Y:S01]  /*4ace0*/  STL [R1+0x720], R212 ;  /* 0x000720d401007387 */ /* 0x0003e20000100800 */
[----:B------:R-:W-:-:S05]  /*4acf0*/  IMAD.MOV.U32 R5, RZ, RZ, R212 ;  /* 0x000000ffff057224 */ /* 0x000fca00078e00d4 */
[----:B------:R2:W-:Y:S04]  /*4ad00*/  LDGSTS.E [R2+0x1c008], desc[UR8][R4.64], P2 ;  /* 0x1c00800004027fae */ /* 0x0005e80009121848 */
[----:B-1----:R-:W3:Y:S04]  /*4ad10*/  LDL.LU R212, [R1+0x138] ;  /* 0x0001380001d47983 */ /* 0x002ee80000300800 */
[----:B------:R-:W4:Y:S01]  /*4ad20*/  LDL.LU R8, [R1+0x13c] ;  /* 0x00013c0001087983 */ /* 0x000f220000300800 */
[----:B------:R-:W-:Y:S02]  /*4ad30*/  IADD3 R9, P2, R9, UR4, RZ ;  /* 0x0000000409097c10 */ /* 0x000fe4000ff5e0ff */
[----:B------:R-:W-:-:S02]  /*4ad40*/  IADD3 R3, P3, R3, UR4, RZ ;  /* 0x0000000403037c10 */ /* 0x000fc4000ff7e0ff */
[----:B--2---:R-:W-:Y:S01]  /*4ad50*/  MOV R4, R9 ;  /* 0x0000000900047202 */ /* 0x004fe20000000f00 */
[----:B------:R-:W-:Y:S01]  /*4ad60*/  STL [R1+0x72c], R9 ;  /* 0x00072c0901007387 */ /* 0x000fe20000100800 */
[----:B------:R-:W-:-:S05]  /*4ad70*/  IADD3.X R213, R213, UR6, RZ, P2, !PT ;  /* 0x00000006d5d57c10 */ /* 0x000fca00097fe4ff */
[----:B------:R-:W-:Y:S01]  /*4ad80*/  IMAD.MOV.U32 R5, RZ, RZ, R213 ;  /* 0x000000ffff057224 */ /* 0x000fe200078e00d5 */
[----:B------:R-:W-:Y:S01]  /*4ad90*/  IADD3.X R7, R7, UR6, RZ, P3, !PT ;  /* 0x0000000607077c10 */ /* 0x000fe20009ffe4ff */
[----:B------:R1:W-:Y:S04]  /*4ada0*/  STL [R1+0x728], R213 ;  /* 0x000728d501007387 */ /* 0x0003e80000100800 */
[----:B------:R-:W-:Y:S04]  /*4adb0*/  STL [R1+0x734], R3 ;  /* 0x0007340301007387 */ /* 0x000fe80000100800 */
[----:B------:R2:W-:Y:S04]  /*4adc0*/  STL [R1+0x730], R7 ;  /* 0x0007300701007387 */ /* 0x0005e80000100800 */
[----:B-1----:R-:W3:Y:S04]  /*4add0*/  LDL.LU R213, [R1+0x140] ;  /* 0x0001400001d57983 */ /* 0x002ee80000300800 */
[----:B------:R1:W-:Y:S04]  /*4ade0*/  LDGSTS.E [R2+0x1800c], desc[UR8][R4.64], P1 ;  /* 0x1800c00004027fae */ /* 0x0003e80008921848 */
[----:B------:R-:W3:Y:S01]  /*4adf0*/  LDL.LU R9, [R1+0x144] ;  /* 0x0001440001097983 */ /* 0x000ee20000300800 */
[----:B-1----:R-:W-:Y:S01]  /*4ae00*/  IMAD.MOV.U32 R5, RZ, RZ, R7 ;  /* 0x000000ffff057224 */ /* 0x002fe200078e0007 */
[----:B------:R-:W-:-:S02]  /*4ae10*/  MOV R4, R3 ;  /* 0x0000000300047202 */ /* 0x000fc40000000f00 */
[----:B--2---:R-:W2:Y:S04]  /*4ae20*/  LDL.LU R7, [R1+0x148] ;  /* 0x0001480001077983 */ /* 0x004ea80000300800 */
[----:B------:R-:W2:Y:S04]  /*4ae30*/  LDL.LU R3, [R1+0x14c] ;  /* 0x00014c0001037983 */ /* 0x000ea80000300800 */
[----:B------:R1:W-:Y:S01]  /*4ae40*/  LDGSTS.E [R2+0x1c00c], desc[UR8][R4.64], P1 ;  /* 0x1c00c00004027fae */ /* 0x0003e20008921848 */
[----:B------:R-:W-:-:S04]  /*4ae50*/  ISETP.GT.AND P1, PT, R0, 0x10, PT ;  /* 0x000000100000780c */ /* 0x000fc80003f24270 */
[----:B-1----:R-:W-:-:S04]  /*4ae60*/  SEL R2, RZ, 0x4, !P1 ;  /* 0x00000004ff027807 */ /* 0x002fc80004800000 */
[----:B------:R-:W-:-:S04]  /*4ae70*/  SEL R2, R2, RZ, !P0 ;  /* 0x000000ff02027207 */ /* 0x000fc80004000000 */
[----:B------:R-:W-:Y:S02]  /*4ae80*/  ISETP.NE.U32.AND P2, PT, R2, RZ, PT ;  /* 0x000000ff0200720c */ /* 0x000fe40003f45070 */
[----:B------:R-:W-:-:S04]  /*4ae90*/  LOP3.LUT R2, R6, 0x40, RZ, 0x3c, !PT ;  /* 0x0000004006027812 */ /* 0x000fc800078e3cff */
[----:B------:R-:W-:Y:S02]  /*4aea0*/  IADD3 R2, R2, UR16, RZ ;  /* 0x0000001002027c10 */ /* 0x000fe4000fffe0ff */
[----:B----4-:R-:W-:-:S04]  /*4aeb0*/  IADD3 R8, P1, R8, UR4, RZ ;  /* 0x0000000408087c10 */ /* 0x010fc8000ff3e0ff */
[----:B---3--:R-:W-:Y:S01]  /*4aec0*/  IADD3.X R212, R212, UR6, RZ, P1, !PT ;  /* 0x00000006d4d47c10 */ /* 0x008fe20008ffe4ff */
[----:B------:R-:W-:Y:S01]  /*4aed0*/  STL [R1+0x13c], R8 ;  /* 0x00013c0801007387 */ /* 0x000fe20000100800 */
[----:B------:R-:W-:-:S03]  /*4aee0*/  IMAD.MOV.U32 R4, RZ, RZ, R8 ;  /* 0x000000ffff047224 */ /* 0x000fc600078e0008 */
[----:B------:R1:W-:Y:S01]  /*4aef0*/  STL [R1+0x138], R212 ;  /* 0x000138d401007387 */ /* 0x0003e20000100800 */
[----:B------:R-:W-:-:S03]  /*4af00*/  MOV R5, R212 ;  /* 0x000000d400057202 */ /* 0x000fc60000000f00 */
[----:B------:R-:W3:Y:S04]  /*4af10*/  LDL.LU R215, [R1+0x150] ;  /* 0x0001500001d77983 */ /* 0x000ee80000300800 */
[----:B------:R-:W4:Y:S04]  /*4af20*/  LDL.LU R214, [R1+0x154] ;  /* 0x0001540001d67983 */ /* 0x000f280000300800 */
[----:B-1----:R-:W3:Y:S04]  /*4af30*/  LDL.LU R212, [R1+0x158] ;  /* 0x0001580001d47983 */ /* 0x002ee80000300800 */
[----:B------:R-:W3:Y:S01]  /*4af40*/  LDL.LU R8, [R1+0x15c] ;  /* 0x00015c0001087983 */ /* 0x000ee20000300800 */
[----:B------:R-:W-:-:S03]  /*4af50*/  ISETP.GT.AND P1, PT, R0, 0x11, PT ;  /* 0x000000110000780c */ /* 0x000fc60003f24270 */
[----:B------:R1:W-:Y:S02]  /*4af60*/  LDGSTS.E [R2], desc[UR8][R4.64], P2 ;  /* 0x0000000004027fae */ /* 0x0003e40009121848 */
        /* <DEDUP_REMOVED lines=14> */
[----:B-1----:R-:W3:Y:S04]  /*4b050*/  LDL.LU R213, [R1+0x160] ;  /* 0x0001600001d57983 */ /* 0x002ee80000300800 */
[----:B------:R-:W3:Y:S01]  /*4b060*/  LDL.LU R9, [R1+0x164] ;  /* 0x0001640001097983 */ /* 0x000ee20000300800 */
[----:B--2---:R-:W-:Y:S01]  /*4b070*/  MOV R5, R7 ;  /* 0x0000000700057202 */ /* 0x004fe20000000f00 */
        /* <DEDUP_REMOVED lines=43> */
[----:B-1----:R-:W-:Y:S01]  /*4b330*/  MOV R5, R7 ;  /* 0x0000000700057202 */ /* 0x002fe20000000f00 */
[----:B------:R-:W-:-:S02]  /*4b340*/  IMAD.MOV.U32 R4, RZ, RZ, R3 ;  /* 0x000000ffff047224 */ /* 0x000fc400078e0003 */
[----:B--2---:R-:W2:Y:S04]  /*4b350*/  LDL.LU R7, [R1+0x348] ;  /* 0x0003480001077983 */ /* 0x004ea80000300800 */
[----:B------:R-:W2:Y:S01]  /*4b360*/  LDL.LU R3, [R1+0x34c] ;  /* 0x00034c0001037983 */ /* 0x000ea20000300800 */
[----:B------:R-:W-:-:S03]  /*4b370*/  ISETP.GT.AND P2, PT, R0, 0x30, PT ;  /* 0x000000300000780c */ /* 0x000fc60003f44270 */
[----:B------:R1:W-:Y:S02]  /*4b380*/  LDGSTS.E [R2+0xc], desc[UR8][R4.64], P1 ;  /* 0x0000c00004027fae */ /* 0x0003e40008921848 */
[----:B-1----:R-:W-:-:S04]  /*4b390*/  SEL R4, RZ, 0x4, !P2 ;  /* 0x00000004ff047807 */ /* 0x002fc80005000000 */
[----:B------:R-:W-:-:S04]  /*4b3a0*/  SEL R4, R4, RZ, !P0 ;  /* 0x000000ff04047207 */ /* 0x000fc80004000000 */
[----:B------:R-:W-:Y:S02]  /*4b3b0*/  ISETP.NE.U32.AND P2, PT, R4, RZ, PT ;  /* 0x000000ff0400720c */ /* 0x000fe40003f45070 */
[----:B----4-:R-:W-:-:S04]  /*4b3c0*/  IADD3 R214, P3, R214, UR4, RZ ;  /* 0x00000004d6d67c10 */ /* 0x010fc8000ff7e0ff */
[----:B------:R-:W-:Y:S01]  /*4b3d0*/  IADD3.X R215, R215, UR6, RZ, P3, !PT ;  /* 0x00000006d7d77c10 */ /* 0x000fe20009ffe4ff */
[----:B------:R-:W-:Y:S01]  /*4b3e0*/  IMAD.MOV.U32 R4, RZ, RZ, R214 ;  /* 0x000000ffff047224 */ /* 0x000fe200078e00d6 */
[----:B------:R-:W-:Y:S02]  /*4b3f0*/  STL [R1+0x174], R214 ;  /* 0x000174d601007387 */ /* 0x000fe40000100800 */
[----:B------:R-:W-:Y:S02]  /*4b400*/  MOV R5, R215 ;  /* 0x000000d700057202 */ /* 0x000fe40000000f00 */
[----:B---3--:R-:W-:Y:S01]  /*4b410*/  IADD3 R8, P4, R8, UR4, RZ ;  /* 0x0000000408087c10 */ /* 0x008fe2000ff9e0ff */
[----:B------:R1:W-:Y:S03]  /*4b420*/  STL [R1+0x170], R215 ;  /* 0x000170d701007387 */ /* 0x0003e60000100800 */
[----:B------:R-:W-:Y:S01]  /*4b430*/  IADD3.X R212, R212, UR6, RZ, P4, !PT ;  /* 0x00000006d4d47c10 */ /* 0x000fe2000a7fe4ff */
        /* <DEDUP_REMOVED lines=36> */
[----:B------:R-:W-:-:S04]  /*4b680*/  IADD3 R214, P3, R214, UR4, RZ ;  /* 0x00000004d6d67c10 */ /* 0x000fc8000ff7e0ff */
[----:B------:R-:W-:Y:S02]  /*4b690*/  IADD3.X R215, R215, UR6, RZ, P3, !PT ;  /* 0x00000006d7d77c10 */ /* 0x000fe40009ffe4ff */
[----:B----4-:R-:W-:Y:S01]  /*4b6a0*/  IADD3 R8, P4, R8, UR4, RZ ;  /* 0x0000000408087c10 */ /* 0x010fe2000ff9e0ff */
[----:B------:R-:W-:Y:S01]  /*4b6b0*/  STL [R1+0x354], R214 ;  /* 0x000354d601007387 */ /* 0x000fe20000100800 */
[----:B------:R-:W-:Y:S02]  /*4b6c0*/  IMAD.MOV.U32 R4, RZ, RZ, R214 ;  /* 0x000000ffff047224 */ /* 0x000fe400078e00d6 */
[----:B---3--:R-:W-:Y:S01]  /*4b6d0*/  IADD3.X R212, R212, UR6, RZ, P4, !PT ;  /* 0x00000006d4d47c10 */ /* 0x008fe2000a7fe4ff */
        /* <DEDUP_REMOVED lines=85> */
[----:B------:R-:W-:Y:S03]  /*4bc30*/  STL [R1+0x554], R214 ;  /* 0x000554d601007387 */ /* 0x000fe60000100800 */
[----:B---3--:R-:W-:Y:S01]  /*4bc40*/  IADD3.X R212, R212, UR6, RZ, P4, !PT ;  /* 0x00000006d4d47c10 */ /* 0x008fe2000a7fe4ff */
[----:B------:R1:W-:Y:S01]  /*4bc50*/  STL [R1+0x550], R215 ;  /* 0x000550d701007387 */ /* 0x0003e20000100800 */
[----:B------:R-:W-:Y:S01]  /*4bc60*/  IMAD.MOV.U32 R4, RZ, RZ, R214 ;  /* 0x000000ffff047224 */ /* 0x000fe200078e00d6 */
[----:B------:R-:W-:Y:S02]  /*4bc70*/  MOV R5, R215 ;  /* 0x000000d700057202 */ /* 0x000fe40000000f00 */
        /* <DEDUP_REMOVED lines=26> */
[----:B------:R1:W-:Y:S02]  /*4be20*/  LDGSTS.E [R2+0x14008], desc[UR8][R4.64], P2 ;  /* 0x1400800004027fae */ /* 0x0003e40009121848 */
[----:B-1----:R-:W-:Y:S01]  /*4be30*/  MOV R5, R7 ;  /* 0x0000000700057202 */ /* 0x002fe20000000f00 */
[----:B------:R-:W-:Y:S01]  /*4be40*/  IMAD.MOV.U32 R4, RZ, RZ, R3 ;  /* 0x000000ffff047224 */ /* 0x000fe200078e0003 */
        /* <DEDUP_REMOVED lines=9> */
[----:B------:R-:W-:-:S03]  /*4bee0*/  IMAD.MOV.U32 R4, RZ, RZ, R214 ;  /* 0x000000ffff047224 */ /* 0x000fc600078e00d6 */
[----:B------:R-:W-:Y:S01]  /*4bef0*/  MOV R5, R215 ;  /* 0x000000d700057202 */ /* 0x000fe20000000f00 */
[----:B------:R-:W-:Y:S04]  /*4bf00*/  STL [R1+0x574], R214 ;  /* 0x000574d601007387 */ /* 0x000fe80000100800 */
[----:B------:R-:W-:Y:S04]  /*4bf10*/  STL [R1+0x570], R215 ;  /* 0x000570d701007387 */ /* 0x000fe80000100800 */
[----:B------:R1:W-:Y:S01]  /*4bf20*/  LDGSTS.E [R2+0x1400c], desc[UR8][R4.64], P1 ;  /* 0x1400c00004027fae */ /* 0x0003e20008921848 */
[----:B---3--:R-:W-:-:S04]  /*4bf30*/  IADD3 R8, P4, R8, UR4, RZ ;  /* 0x0000000408087c10 */ /* 0x008fc8000ff9e0ff */
[----:B------:R-:W-:Y:S01]  /*4bf40*/  IADD3.X R212, R212, UR6, RZ, P4, !PT ;  /* 0x00000006d4d47c10 */ /* 0x000fe2000a7fe4ff */
[----:B------:R-:W-:Y:S01]  /*4bf50*/  STL [R1+0x73c], R8 ;  /* 0x00073c0801007387 */ /* 0x000fe20000100800 */
[----:B-1----:R-:W-:Y:S02]  /*4bf60*/  IMAD.MOV.U32 R4, RZ, RZ, R8 ;  /* 0x000000ffff047224 */ /* 0x002fe400078e0008 */
[----:B------:R-:W-:Y:S01]  /*4bf70*/  MOV R5, R212 ;  /* 0x000000d400057202 */ /* 0x000fe20000000f00 */
[----:B------:R1:W-:Y:S01]  /*4bf80*/  STL [R1+0x738], R212 ;  /* 0x000738d401007387 */ /* 0x0003e20000100800 */
[----:B------:R-:W-:-:S03]  /*4bf90*/  ISETP.GT.AND P1, PT, R0, 0x71, PT ;  /* 0x000000710000780c */ /* 0x000fc60003f24270 */
[----:B------:R3:W-:Y:S04]  /*4bfa0*/  LDGSTS.E [R2+0x18000], desc[UR8][R4.64], P2 ;  /* 0x1800000004027fae */ /* 0x0007e80009121848 */
[----:B-1----:R-:W4:Y:S04]  /*4bfb0*/  LDL.LU R212, [R1+0x750] ;  /* 0x0007500001d47983 */ /* 0x002f280000300800 */
[----:B------:R-:W4:Y:S04]  /*4bfc0*/  LDL.LU R8, [R1+0x754] ;  /* 0x0007540001087983 */ /* 0x000f280000300800 */
[----:B------:R-:W4:Y:S04]  /*4bfd0*/  LDL.LU R215, [R1+0x758] ;  /* 0x0007580001d77983 */ /* 0x000f280000300800 */
[----:B------:R-:W4:Y:S01]  /*4bfe0*/  LDL.LU R214, [R1+0x75c] ;  /* 0x00075c0001d67983 */ /* 0x000f220000300800 */
[----:B---3--:R-:W-:-:S04]  /*4bff0*/  SEL R4, RZ, 0x4, !P1 ;  /* 0x00000004ff047807 */ /* 0x008fc80004800000 */
[----:B------:R-:W-:-:S04]  /*4c000*/  SEL R4, R4, RZ, !P0 ;  /* 0x000000ff04047207 */ /* 0x000fc80004000000 */
[----:B------:R-:W-:Y:S02]  /*4c010*/  ISETP.NE.U32.AND P1, PT, R4, RZ, PT ;  /* 0x000000ff0400720c */ /* 0x000fe40003f25070 */
[----:B------:R-:W-:-:S04]  /*4c020*/  IADD3 R9, P3, R9, UR4, RZ ;  /* 0x0000000409097c10 */ /* 0x000fc8000ff7e0ff */
[----:B------:R-:W-:Y:S01]  /*4c030*/  IADD3.X R213, R213, UR6, RZ, P3, !PT ;  /* 0x00000006d5d57c10 */ /* 0x000fe20009ffe4ff */
[----:B------:R-:W-:Y:S01]  /*4c040*/  IMAD.MOV.U32 R4, RZ, RZ, R9 ;  /* 0x000000ffff047224 */ /* 0x000fe200078e0009 */
[----:B------:R-:W-:Y:S02]  /*4c050*/  STL [R1+0x744], R9 ;  /* 0x0007440901007387 */ /* 0x000fe40000100800 */
[----:B------:R-:W-:Y:S02]  /*4c060*/  MOV R5, R213 ;  /* 0x000000d500057202 */ /* 0x000fe40000000f00 */
[----:B------:R1:W-:Y:S04]  /*4c070*/  STL [R1+0x740], R213 ;  /* 0x000740d501007387 */ /* 0x0003e80000100800 */
[----:B------:R3:W-:Y:S01]  /*4c080*/  LDGSTS.E [R2+0x1c000], desc[UR8][R4.64], P2 ;  /* 0x1c00000004027fae */ /* 0x0007e20009121848 */
[----:B--2---:R-:W-:-:S04]  /*4c090*/  IADD3 R3, P4, R3, UR4, RZ ;  /* 0x0000000403037c10 */ /* 0x004fc8000ff9e0ff */
[----:B------:R-:W-:Y:S01]  /*4c0a0*/  IADD3.X R7, R7, UR6, RZ, P4, !PT ;  /* 0x0000000607077c10 */ /* 0x000fe2000a7fe4ff */
[----:B------:R-:W-:Y:S03]  /*4c0b0*/  STL [R1+0x74c], R3 ;  /* 0x00074c0301007387 */ /* 0x000fe60000100800 */
[----:B---3--:R-:W-:Y:S01]  /*4c0c0*/  MOV R5, R7 ;  /* 0x0000000700057202 */ /* 0x008fe20000000f00 */
[----:B------:R2:W-:Y:S04]  /*4c0d0*/  STL [R1+0x748], R7 ;  /* 0x0007480701007387 */ /* 0x0005e80000100800 */
[----:B-1----:R-:W3:Y:S04]  /*4c0e0*/  LDL.LU R213, [R1+0x760] ;  /* 0x0007600001d57983 */ /* 0x002ee80000300800 */
[----:B--2---:R-:W2:Y:S01]  /*4c0f0*/  LDL.LU R7, [R1+0x764] ;  /* 0x0007640001077983 */ /* 0x004ea20000300800 */
[----:B------:R-:W-:Y:S01]  /*4c100*/  IMAD.MOV.U32 R4, RZ, RZ, R3 ;  /* 0x000000ffff047224 */ /* 0x000fe200078e0003 */
[----:B------:R-:W-:-:S02]  /*4c110*/  ISETP.GT.AND P2, PT, R0, 0x72, PT ;  /* 0x000000720000780c */ /* 0x000fc40003f44270 */
        /* <DEDUP_REMOVED lines=15> */
[----:B------:R4:W-:Y:S04]  /*4c210*/  LDGSTS.E [R2+0x1c004], desc[UR8][R4.64], P1 ;  /* 0x1c00400004027fae */ /* 0x0009e80008921848 */
[----:B-1----:R-:W3:Y:S04]  /*4c220*/  LDL.LU R212, [R1+0x768] ;  /* 0x0007680001d47983 */ /* 0x002ee80000300800 */
[----:B------:R-:W-:Y:S04]  /*4c230*/  STL [R1+0x758], R215 ;  /* 0x000758d701007387 */ /* 0x000fe80000100800 */
[----:B------:R-:W3:Y:S01]  /*4c240*/  LDL.LU R8, [R1+0x770] ;  /* 0x0007700001087983 */ /* 0x000ee20000300800 */
[----:B----4-:R-:W-:Y:S01]  /*4c250*/  IMAD.MOV.U32 R4, RZ, RZ, R214 ;  /* 0x000000ffff047224 */ /* 0x010fe200078e00d6 */
[----:B------:R-:W-:-:S02]  /*4c260*/  MOV R5, R215 ;  /* 0x000000d700057202 */ /* 0x000fc40000000f00 */
[----:B------:R-:W-:-:S03]  /*4c270*/  ISETP.GT.AND P1, PT, R0, 0x73, PT ;  /* 0x000000730000780c */ /* 0x000fc60003f24270 */
[----:B------:R1:W-:Y:S02]  /*4c280*/  LDGSTS.E [R2+0x18008], desc[UR8][R4.64], P2 ;  /* 0x1800800004027fae */ /* 0x0003e40009121848 */
[----:B-1----:R-:W-:-:S04]  /*4c290*/  SEL R4, RZ, 0x4, !P1 ;  /* 0x00000004ff047807 */ /* 0x002fc80004800000 */
[----:B------:R-:W-:-:S04]  /*4c2a0*/  SEL R4, R4, RZ, !P0 ;  /* 0x000000ff04047207 */ /* 0x000fc80004000000 */
[----:B------:R-:W-:Y:S02]  /*4c2b0*/  ISETP.NE.U32.AND P1, PT, R4, RZ, PT ;  /* 0x000000ff0400720c */ /* 0x000fe40003f25070 */
[----:B--2---:R-:W-:-:S04]  /*4c2c0*/  IADD3 R7, P3, R7, UR4, RZ ;  /* 0x0000000407077c10 */ /* 0x004fc8000ff7e0ff */
[----:B---3--:R-:W-:Y:S01]  /*4c2d0*/  IADD3.X R213, R213, UR6, RZ, P3, !PT ;  /* 0x00000006d5d57c10 */ /* 0x008fe20009ffe4ff */
[----:B------:R-:W-:Y:S01]  /*4c2e0*/  STL [R1+0x764], R7 ;  /* 0x0007640701007387 */ /* 0x000fe20000100800 */
[----:B------:R-:W-:Y:S02]  /*4c2f0*/  IMAD.MOV.U32 R4, RZ, RZ, R7 ;  /* 0x000000ffff047224 */ /* 0x000fe400078e0007 */
[----:B------:R-:W-:Y:S01]  /*4c300*/  MOV R5, R213 ;  /* 0x000000d500057202 */ /* 0x000fe20000000f00 */
[----:B------:R1:W-:Y:S04]  /*4c310*/  STL [R1+0x760], R213 ;  /* 0x000760d501007387 */ /* 0x0003e80000100800 */
[----:B------:R2:W-:Y:S04]  /*4c320*/  LDGSTS.E [R2+0x1c008], desc[UR8][R4.64], P2 ;  /* 0x1c00800004027fae */ /* 0x0005e80009121848 */
[----:B-1----:R-:W3:Y:S04]  /*4c330*/  LDL.LU R213, [R1+0x178] ;  /* 0x0001780001d57983 */ /* 0x002ee80000300800 */
[----:B------:R-:W4:Y:S01]  /*4c340*/  LDL.LU R7, [R1+0x17c] ;  /* 0x00017c0001077983 */ /* 0x000f220000300800 */
[----:B------:R-:W-:-:S02]  /*4c350*/  IADD3 R9, P2, R9, UR4, RZ ;  /* 0x0000000409097c10 */ /* 0x000fc4000ff5e0ff */
[----:B------:R-:W-:-:S03]  /*4c360*/  IADD3 R3, P3, R3, UR4, RZ ;  /* 0x0000000403037c10 */ /* 0x000fc6000ff7e0ff */
[----:B------:R-:W-:Y:S01]  /*4c370*/  STL [R1+0x76c], R9 ;  /* 0x00076c0901007387 */ /* 0x000fe20000100800 */
[----:B--2---:R-:W-:Y:S01]  /*4c380*/  IMAD.MOV.U32 R4, RZ, RZ, R9 ;  /* 0x000000ffff047224 */ /* 0x004fe200078e0009 */
[----:B------:R-:W-:-:S04]  /*4c390*/  IADD3.X R212, R212, UR6, RZ, P2, !PT ;  /* 0x00000006d4d47c10 */ /* 0x000fc800097fe4ff */
[----:B------:R-:W-:Y:S01]  /*4c3a0*/  MOV R5, R212 ;  /* 0x000000d400057202 */ /* 0x000fe20000000f00 */
[----:B------:R1:W-:Y:S01]  /*4c3b0*/  STL [R1+0x768], R212 ;  /* 0x000768d401007387 */ /* 0x0003e20000100800 */
[----:B------:R-:W-:-:S03]  /*4c3c0*/  IADD3.X R8, R8, UR6, RZ, P3, !PT ;  /* 0x0000000608087c10 */ /* 0x000fc60009ffe4ff */
        /* <DEDUP_REMOVED lines=8> */
[----:B------:R-:W2:Y:S04]  /*4c450*/  LDL.LU R3, [R1+0x18c] ;  /* 0x00018c0001037983 */ /* 0x000ea80000300800 */
[----:B------:R1:W-:Y:S01]  /*4c460*/  LDGSTS.E [R2+0x1c00c], desc[UR8][R4.64], P1 ;  /* 0x1c00c00004027fae */ /* 0x0003e20008921848 */
[----:B------:R-:W-:-:S04]  /*4c470*/  ISETP.GT.AND P1, PT, R0, 0x14, PT ;  /* 0x000000140000780c */ /* 0x000fc80003f24270 */
[----:B-1----:R-:W-:Y:S02]  /*4c480*/  SEL R2, RZ, 0x4, !P1 ;  /* 0x00000004ff027807 */ /* 0x002fe40004800000 */
[----:B----4-:R-:W-:-:S04]  /*4c490*/  IADD3 R7, P1, R7, UR4, RZ ;  /* 0x0000000407077c10 */ /* 0x010fc8000ff3e0ff */
[----:B---3--:R-:W-:Y:S01]  /*4c4a0*/  IADD3.X R213, R213, UR6, RZ, P1, !PT ;  /* 0x00000006d5d57c10 */ /* 0x008fe20008ffe4ff */
[----:B------:R-:W-:Y:S01]  /*4c4b0*/  STL [R1+0x17c], R7 ;  /* 0x00017c0701007387 */ /* 0x000fe20000100800 */
[----:B------:R-:W-:-:S03]  /*4c4c0*/  MOV R4, R7 ;  /* 0x0000000700047202 */ /* 0x000fc60000000f00 */
[----:B------:R1:W-:Y:S01]  /*4c4d0*/  STL [R1+0x178], R213 ;  /* 0x000178d501007387 */ /* 0x0003e20000100800 */
[----:B------:R-:W-:-:S03]  /*4c4e0*/  IMAD.MOV.U32 R5, RZ, RZ, R213 ;  /* 0x000000ffff057224 */ /* 0x000fc600078e00d5 */
[----:B------:R-:W3:Y:S04]  /*4c4f0*/  LDL.LU R215, [R1+0x190] ;  /* 0x0001900001d77983 */ /* 0x000ee80000300800 */
[----:B------:R-:W4:Y:S04]  /*4c500*/  LDL.LU R214, [R1+0x194] ;  /* 0x0001940001d67983 */ /* 0x000f280000300800 */
[----:B-1----:R-:W3:Y:S04]  /*4c510*/  LDL.LU R213, [R1+0x198] ;  /* 0x0001980001d57983 */ /* 0x002ee80000300800 */
[----:B------:R-:W3:Y:S01]  /*4c520*/  LDL.LU R7, [R1+0x19c] ;  /* 0x00019c0001077983 */ /* 0x000ee20000300800 */
[----:B------:R-:W-:-:S04]  /*4c530*/  SEL R2, R2, RZ, !P0 ;  /* 0x000000ff02027207 */ /* 0x000fc80004000000 */
[----:B------:R-:W-:Y:S02]  /*4c540*/  ISETP.NE.U32.AND P2, PT, R2, RZ, PT ;  /* 0x000000ff0200720c */ /* 0x000fe40003f45070 */
[----:B------:R-:W-:Y:S02]  /*4c550*/  LOP3.LUT R2, R6, 0x50, RZ, 0x3c, !PT ;  /* 0x0000005006027812 */ /* 0x000fe400078e3cff */
[----:B------:R-:W-:-:S03]  /*4c560*/  ISETP.GT.AND P1, PT, R0, 0x15, PT ;  /* 0x000000150000780c */ /* 0x000fc60003f24270 */
[----:B------:R-:W-:-:S06]  /*4c570*/  VIADD R2, R2, UR16 ;  /* 0x0000001002027c36 */ /* 0x000fcc0008000000 */
[----:B------:R1:W-:Y:S02]  /*4c580*/  LDGSTS.E [R2], desc[UR8][R4.64], P2 ;  /* 0x0000000004027fae */ /* 0x0003e40009121848 */
        /* <DEDUP_REMOVED lines=65> */
[----:B------:R1:W-:Y:S02]  /*4c9a0*/  LDGSTS.E [R2+0xc], desc[UR8][R4.64], P1 ;  /* 0x0000c00004027fae */ /* 0x0003e40008921848 */
[----:B-1----:R-:W-:-:S04]  /*4c9b0*/  SEL R4, RZ, 0x4, !P2 ;  /* 0x00000004ff047807 */ /* 0x002fc80005000000 */
[----:B------:R-:W-:Y:S02]  /*4c9c0*/  SEL R4, R4, RZ, !P0 ;  /* 0x000000ff04047207 */ /* 0x000fe40004000000 */
[----:B----4-:R-:W-:-:S04]  /*4c9d0*/  IADD3 R214, P3, R214, UR4, RZ ;  /* 0x00000004d6d67c10 */ /* 0x010fc8000ff7e0ff */
        /* <DEDUP_REMOVED lines=177> */
[----:B------:R-:W-:Y:S02]  /*4d4f0*/  ISETP.NE.U32.AND P2, PT, R4, RZ, PT ;  /* 0x000000ff0400720c */ /* 0x000fe40003f45070 */
[----:B------:R-:W-:Y:S01]  /*4d500*/  MOV R4, R214 ;  /* 0x000000d600047202 */ /* 0x000fe20000000f00 */
[----:B------:R-:W-:Y:S01]  /*4d510*/  IMAD.MOV.U32 R5, RZ, RZ, R215 ;  /* 0x000000ffff057224 */ /* 0x000fe200078e00d7 */
[----:B------:R-:W-:Y:S04]  /*4d520*/  STL [R1+0x5b4], R214 ;  /* 0x0005b4d601007387 */ /* 0x000fe80000100800 */
[----:B------:R-:W-:Y:S04]  /*4d530*/  STL [R1+0x5b0], R215 ;  /* 0x0005b0d701007387 */ /* 0x000fe80000100800 */
[----:B------:R1:W-:Y:S01]  /*4d540*/  LDGSTS.E [R2+0x1400c], desc[UR8][R4.64], P1 ;  /* 0x1400c00004027fae */ /* 0x0003e20008921848 */
[----:B---3--:R-:W-:-:S04]  /*4d550*/  IADD3 R7, P4, R7, UR4, RZ ;  /* 0x0000000407077c10 */ /* 0x008fc8000ff9e0ff */
[----:B------:R-:W-:Y:S01]  /*4d560*/  IADD3.X R213, R213, UR6, RZ, P4, !PT ;  /* 0x00000006d5d57c10 */ /* 0x000fe2000a7fe4ff */
[----:B------:R-:W-:Y:S01]  /*4d570*/  STL [R1+0x77c], R7 ;  /* 0x00077c0701007387 */ /* 0x000fe20000100800 */
[----:B-1----:R-:W-:-:S03]  /*4d580*/  MOV R4, R7 ;  /* 0x0000000700047202 */ /* 0x002fc60000000f00 */
[----:B------:R1:W-:Y:S01]  /*4d590*/  STL [R1+0x778], R213 ;  /* 0x000778d501007387 */ /* 0x0003e20000100800 */
[----:B------:R-:W-:Y:S01]  /*4d5a0*/  IMAD.MOV.U32 R5, RZ, RZ, R213 ;  /* 0x000000ffff057224 */ /* 0x000fe200078e00d5 */
[----:B------:R-:W-:-:S04]  /*4d5b0*/  ISETP.GT.AND P1, PT, R0, 0x75, PT ;  /* 0x000000750000780c */ /* 0x000fc80003f24270 */
        /* <DEDUP_REMOVED lines=698> */
[----:B------:R1:W-:Y:S04]  /*50160*/  STL [R1+0x634], R214 ;  /* 0x000634d601007387 */ /* 0x0003e80000100800 */
[----:B------:R-:W-:Y:S04]  /*50170*/  STL [R1+0x630], R215 ;  /* 0x000630d701007387 */ /* 0x000fe80000100800 */
[----:B------:R4:W-:Y:S01]  /*50180*/  LDGSTS.E [R2+0x1400c], desc[UR8][R4.64], P1 ;  /* 0x1400c00004027fae */ /* 0x0009e20008921848 */
[----:B---3--:R-:W-:-:S04]  /*50190*/  IADD3 R7, P4, R7, UR4, RZ ;  /* 0x0000000407077c10 */ /* 0x008fc8000ff9e0ff */
[----:B------:R-:W-:Y:S01]  /*501a0*/  IADD3.X R213, R213, UR6, RZ, P4, !PT ;  /* 0x00000006d5d57c10 */ /* 0x000fe2000a7fe4ff */
[----:B------:R-:W-:Y:S04]  /*501b0*/  STL [R1+0x7fc], R7 ;  /* 0x0007fc0701007387 */ /* 0x000fe80000100800 */
[----:B------:R3:W-:Y:S01]  /*501c0*/  STL [R1+0x7f8], R213 ;  /* 0x0007f8d501007387 */ /* 0x0007e20000100800 */
[----:B----4-:R-:W-:-:S03]  /*501d0*/  IMAD.MOV.U32 R5, RZ, RZ, R213 ;  /* 0x000000ffff057224 */ /* 0x010fc600078e00d5 */
[----:B-1----:R-:W4:Y:S01]  /*501e0*/  LDL.LU R214, [R1+0x810] ;  /* 0x0008100001d67983 */ /* 0x002f220000300800 */
[----:B------:R-:W-:-:S03]  /*501f0*/  MOV R4, R7 ;  /* 0x0000000700047202 */ /* 0x000fc60000000f00 */
[----:B---3--:R-:W3:Y:S04]  /*50200*/  LDL.LU R213, [R1+0x814] ;  /* 0x0008140001d57983 */ /* 0x008ee80000300800 */
[----:B------:R-:W4:Y:S04]  /*50210*/  LDL.LU R7, [R1+0x818] ;  /* 0x0008180001077983 */ /* 0x000f280000300800 */
        /* <DEDUP_REMOVED lines=8> */
[----:B------:R-:W-:Y:S01]  /*502a0*/  MOV R4, R9 ;  /* 0x0000000900047202 */ /* 0x000fe20000000f00 */
[----:B------:R1:W-:Y:S02]  /*502b0*/  STL [R1+0x804], R9 ;  /* 0x0008040901007387 */ /* 0x0003e40000100800 */
[----:B------:R-:W-:Y:S02]  /*502c0*/  IMAD.MOV.U32 R5, RZ, RZ, R212 ;  /* 0x000000ffff057224 */ /* 0x000fe400078e00d4 */
[----:B------:R-:W-:Y:S04]  /*502d0*/  STL [R1+0x800], R212 ;  /* 0x000800d401007387 */ /* 0x000fe80000100800 */
[----:B------:R1:W-:Y:S01]  /*502e0*/  LDGSTS.E [R2+0x1c000], desc[UR8][R4.64], P2 ;  /* 0x1c00000004027fae */ /* 0x0003e20009121848 */
[----:B--2---:R-:W-:-:S04]  /*502f0*/  IADD3 R3, P4, R3, UR4, RZ ;  /* 0x0000000403037c10 */ /* 0x004fc8000ff9e0ff */
[----:B------:R-:W-:Y:S01]  /*50300*/  IADD3.X R8, R8, UR6, RZ, P4, !PT ;  /* 0x0000000608087c10 */ /* 0x000fe2000a7fe4ff */
[----:B------:R-:W-:Y:S04]  /*50310*/  STL [R1+0x80c], R3 ;  /* 0x00080c0301007387 */ /* 0x000fe80000100800 */
[----:B------:R2:W-:Y:S01]  /*50320*/  STL [R1+0x808], R8 ;  /* 0x0008080801007387 */ /* 0x0005e20000100800 */
[----:B-1----:R-:W-:-:S03]  /*50330*/  IMAD.MOV.U32 R5, RZ, RZ, R8 ;  /* 0x000000ffff057224 */ /* 0x002fc600078e0008 */
[----:B------:R-:W4:Y:S04]  /*50340*/  LDL.LU R9, [R1+0x820] ;  /* 0x0008200001097983 */ /* 0x000f280000300800 */
[----:B--2---:R-:W2:Y:S01]  /*50350*/  LDL.LU R8, [R1+0x824] ;  /* 0x0008240001087983 */ /* 0x004ea20000300800 */
[----:B------:R-:W-:-:S03]  /*50360*/  MOV R4, R3 ;  /* 0x0000000300047202 */ /* 0x000fc60000000f00 */
[----:B------:R-:W2:Y:S01]  /*50370*/  LDL.LU R3, [R1+0x82c] ;  /* 0x00082c0001037983 */ /* 0x000ea20000300800 */
[----:B------:R-:W-:-:S03]  /*50380*/  ISETP.GT.AND P2, PT, R0, 0x7e, PT ;  /* 0x0000007e0000780c */ /* 0x000fc60003f44270 */
[----:B------:R1:W-:Y:S04]  /*50390*/  LDGSTS.E [R2+0x18004], desc[UR8][R4.64], P1 ;  /* 0x1800400004027fae */ /* 0x0003e80008921848 */
[----:B------:R-:W2:Y:S01]  /*503a0*/  LDL.LU R212, [R1+0x834] ;  /* 0x0008340001d47983 */ /* 0x000ea20000300800 */
[----:B-1----:R-:W-:-:S04]  /*503b0*/  SEL R4, RZ, 0x4, !P2 ;  /* 0x00000004ff047807 */ /* 0x002fc80005000000 */
[----:B------:R-:W-:-:S04]  /*503c0*/  SEL R4, R4, RZ, !P0 ;  /* 0x000000ff04047207 */ /* 0x000fc80004000000 */
[----:B------:R-:W-:Y:S02]  /*503d0*/  ISETP.NE.U32.AND P2, PT, R4, RZ, PT ;  /* 0x000000ff0400720c */ /* 0x000fe40003f45070 */
[----:B---3--:R-:W-:-:S04]  /*503e0*/  IADD3 R213, P3, R213, UR4, RZ ;  /* 0x00000004d5d57c10 */ /* 0x008fc8000ff7e0ff */
[----:B----4-:R-:W-:Y:S01]  /*503f0*/  IADD3.X R214, R214, UR6, RZ, P3, !PT ;  /* 0x00000006d6d67c10 */ /* 0x010fe20009ffe4ff */
[----:B------:R1:W-:Y:S01]  /*50400*/  STL [R1+0x814], R213 ;  /* 0x000814d501007387 */ /* 0x0003e20000100800 */
[----:B------:R-:W-:-:S03]  /*50410*/  IADD3 R215, P4, R215, UR4, RZ ;  /* 0x00000004d7d77c10 */ /* 0x000fc6000ff9e0ff */
[----:B------:R3:W-:Y:S01]  /*50420*/  STL [R1+0x810], R214 ;  /* 0x000810d601007387 */ /* 0x0007e20000100800 */
[----:B------:R-:W-:Y:S02]  /*50430*/  MOV R4, R213 ;  /* 0x000000d500047202 */ /* 0x000fe40000000f00 */
[----:B------:R-:W-:Y:S01]  /*50440*/  IADD3.X R7, R7, UR6, RZ, P4, !PT ;  /* 0x0000000607077c10 */ /* 0x000fe2000a7fe4ff */
[----:B------:R-:W-:Y:S04]  /*50450*/  STL [R1+0x81c], R215 ;  /* 0x00081cd701007387 */ /* 0x000fe80000100800 */
[----:B-1----:R-:W4:Y:S01]  /*50460*/  LDL.LU R213, [R1+0x828] ;  /* 0x0008280001d57983 */ /* 0x002f220000300800 */
[----:B------:R-:W-:-:S03]  /*50470*/  IMAD.MOV.U32 R5, RZ, RZ, R214 ;  /* 0x000000ffff057224 */ /* 0x000fc600078e00d6 */
[----:B------:R1:W-:Y:S04]  /*50480*/  STL [R1+0x818], R7 ;  /* 0x0008180701007387 */ /* 0x0003e80000100800 */
[----:B---3--:R-:W3:Y:S04]  /*50490*/  LDL.LU R214, [R1+0x830] ;  /* 0x0008300001d67983 */ /* 0x008ee80000300800 */
[----:B------:R1:W-:Y:S01]  /*504a0*/  LDGSTS.E [R2+0x1c004], desc[UR8][R4.64], P1 ;  /* 0x1c00400004027fae */ /* 0x0003e20008921848 */
[----:B------:R-:W-:Y:S02]  /*504b0*/  ISETP.GT.AND P1, PT, R0, 0x7f, PT ;  /* 0x0000007f0000780c */ /* 0x000fe40003f24270 */
[----:B-1----:R-:W-:Y:S01]  /*504c0*/  MOV R4, R215 ;  /* 0x000000d700047202 */ /* 0x002fe20000000f00 */
[----:B------:R-:W-:-:S02]  /*504d0*/  IMAD.MOV.U32 R5, RZ, RZ, R7 ;  /* 0x000000ffff057224 */ /* 0x000fc400078e0007 */
[----:B------:R-:W3:Y:S04]  /*504e0*/  LDL.LU R7, [R1+0xfc4] ;  /* 0x000fc40001077983 */ /* 0x000ee80000300800 */
[----:B------:R1:W-:Y:S02]  /*504f0*/  LDGSTS.E [R2+0x18008], desc[UR8][R4.64], P2 ;  /* 0x1800800004027fae */ /* 0x0003e40009121848 */
[----:B-1----:R-:W-:-:S04]  /*50500*/  SEL R4, RZ, 0x4, !P1 ;  /* 0x00000004ff047807 */ /* 0x002fc80004800000 */
[----:B------:R-:W-:-:S04]  /*50510*/  SEL R4, R4, RZ, !P0 ;  /* 0x000000ff04047207 */ /* 0x000fc80004000000 */
[----:B------:R-:W-:Y:S02]  /*50520*/  ISETP.NE.U32.AND P1, PT, R4, RZ, PT ;  /* 0x000000ff0400720c */ /* 0x000fe40003f25070 */
[----:B--2---:R-:W-:-:S04]  /*50530*/  IADD3 R8, P3, R8, UR4, RZ ;  /* 0x0000000408087c10 */ /* 0x004fc8000ff7e0ff */
[----:B------:R-:W-:Y:S02]  /*50540*/  IADD3.X R9, R9, UR6, RZ, P3, !PT ;  /* 0x0000000609097c10 */ /* 0x000fe40009ffe4ff */
[----:B------:R-:W-:-:S03]  /*50550*/  MOV R4, R8 ;  /* 0x0000000800047202 */ /* 0x000fc60000000f00 */
[----:B------:R-:W-:Y:S01]  /*50560*/  IMAD.MOV.U32 R5, RZ, RZ, R9 ;  /* 0x000000ffff057224 */ /* 0x000fe200078e0009 */
[----:B------:R1:W-:Y:S04]  /*50570*/  STL [R1+0x824], R8 ;  /* 0x0008240801007387 */ /* 0x0003e80000100800 */
[----:B------:R2:W-:Y:S01]  /*50580*/  LDGSTS.E [R2+0x1c008], desc[UR8][R4.64], P2 ;  /* 0x1c00800004027fae */ /* 0x0005e20009121848 */
[----:B------:R-:W-:-:S03]  /*50590*/  IADD3 R3, P2, R3, UR4, RZ ;  /* 0x0000000403037c10 */ /* 0x000fc6000ff5e0ff */
[----:B------:R2:W-:Y:S04]  /*505a0*/  STL [R1+0x820], R9 ;  /* 0x0008200901007387 */ /* 0x0005e80000100800 */
[----:B-1----:R-:W3:Y:S01]  /*505b0*/  LDL.LU R8, [R1+0x83c] ;  /* 0x00083c0001087983 */ /* 0x002ee20000300800 */
[----:B--2---:R-:W-:-:S03]  /*505c0*/  MOV R4, R3 ;  /* 0x0000000300047202 */ /* 0x004fc60000000f00 */
[----:B------:R-:W2:Y:S04]  /*505d0*/  LDL.LU R9, [R1+0x87c] ;  /* 0x00087c0001097983 */ /* 0x000ea80000300800 */
[----:B------:R1:W-:Y:S02]  /*505e0*/  STL [R1+0x82c], R3 ;  /* 0x00082c0301007387 */ /* 0x0003e40000100800 */
[----:B-1----:R-:W1:Y:S01]  /*505f0*/  S2R R3, SR_TID.X ;  /* 0x0000000000037919 */ /* 0x002e620000002100 */
[----:B------:R-:W-:Y:S02]  /*50600*/  IADD3 R212, P3, R212, UR4, RZ ;  /* 0x00000004d4d47c10 */ /* 0x000fe4000ff7e0ff */
[----:B----4-:R-:W-:-:S05]  /*50610*/  IADD3.X R213, R213, UR6, RZ, P2, !PT ;  /* 0x00000006d5d57c10 */ /* 0x010fca00097fe4ff */
[----:B------:R-:W-:Y:S01]  /*50620*/  IMAD.MOV.U32 R5, RZ, RZ, R213 ;  /* 0x000000ffff057224 */ /* 0x000fe200078e00d5 */
[----:B------:R4:W-:Y:S01]  /*50630*/  STL [R1+0x828], R213 ;  /* 0x000828d501007387 */ /* 0x0009e20000100800 */
[----:B---3--:R-:W-:-:S03]  /*50640*/  IADD3.X R214, R214, UR6, RZ, P3, !PT ;  /* 0x00000006d6d67c10 */ /* 0x008fc60009ffe4ff */
[----:B------:R3:W-:Y:S04]  /*50650*/  STL [R1+0x834], R212 ;  /* 0x000834d401007387 */ /* 0x0007e80000100800 */
[----:B------:R1:W-:Y:S04]  /*50660*/  LDGSTS.E [R2+0x1800c], desc[UR8][R4.64], P1 ;  /* 0x1800c00004027fae */ /* 0x0003e80008921848 */
[----:B----4-:R-:W4:Y:S01]  /*50670*/  LDL.LU R213, [R1+0x838] ;  /* 0x0008380001d57983 */ /* 0x010f220000300800 */
[----:B-1----:R-:W-:-:S03]  /*50680*/  LOP3.LUT R3, R3, 0x7f, RZ, 0xc0, !PT ;  /* 0x0000007f03037812 */ /* 0x002fc600078ec0ff */
[----:B------:R1:W-:Y:S01]  /*50690*/  STL [R1+0x830], R214 ;  /* 0x000830d601007387 */ /* 0x0003e20000100800 */
[----:B------:R-:W-:Y:S01]  /*506a0*/  MOV R4, R212 ;  /* 0x000000d400047202 */ /* 0x000fe20000000f00 */
[----:B------:R-:W-:Y:S02]  /*506b0*/  IMAD.MOV.U32 R5, RZ, RZ, R214 ;  /* 0x000000ffff057224 */ /* 0x000fe400078e00d6 */
[----:B------:R-:W4:Y:S04]  /*506c0*/  LDL.LU R215, [R1+0x878] ;  /* 0x0008780001d77983 */ /* 0x000f280000300800 */
[----:B------:R2:W-:Y:S04]  /*506d0*/  LDGSTS.E [R2+0x1c00c], desc[UR8][R4.64], P1 ;  /* 0x1c00c00004027fae */ /* 0x0005e80008921848 */
[----:B---3--:R-:W3:Y:S01]  /*506e0*/  LDL.LU R212, [R1+0x8b8] ;  /* 0x0008b80001d47983 */ /* 0x008ee20000300800 */
[----:B------:R-:W-:Y:S01]  /*506f0*/  ISETP.GE.AND P1, PT, R3, R0, PT ;  /* 0x000000000300720c */ /* 0x000fe20003f26270 */
[----:B------:R-:W-:-:S02]  /*50700*/  ULEA UR12, UR60, UR10, 0x10 ;  /* 0x0000000a3c0c7291 */ /* 0x000fc4000f8e803f */
[----:B------:R-:W0:Y:S04]  /*50710*/  LDGDEPBAR ;  /* 0x00000000000079af */ /* 0x000e280000000000 */
[----:B------:R-:W3:Y:S04]  /*50720*/  LDL.LU R2, [R1+0x8bc] ;  /* 0x0008bc0001027983 */ /* 0x000ee80000300800 */
[----:B-1----:R-:W3:Y:S04]  /*50730*/  LDL.LU R214, [R1+0x8f8] ;  /* 0x0008f80001d67983 */ /* 0x002ee80000300800 */
[----:B------:R-:W3:Y:S01]  /*50740*/  LDL.LU R3, [R1+0x8fc] ;  /* 0x0008fc0001037983 */ /* 0x000ee20000300800 */
[----:B------:R-:W-:-:S04]  /*50750*/  SEL R0, RZ, 0x4, P1 ;  /* 0x00000004ff007807 */ /* 0x000fc80000800000 */
[----:B------:R-:W-:-:S04]  /*50760*/  SEL R0, R0, RZ, !P0 ;  /* 0x000000ff00007207 */ /* 0x000fc80004000000 */
[----:B------:R-:W-:Y:S02]  /*50770*/  ISETP.NE.U32.AND P0, PT, R0, RZ, PT ;  /* 0x000000ff0000720c */ /* 0x000fe40003f05070 */
[----:B------:R-:W-:-:S04]  /*50780*/  MOV R0, UR12 ;  /* 0x0000000c00007c02 */ /* 0x000fc80008000f00 */
[----:B------:R-:W-:Y:S02]  /*50790*/  IADD3 R0, R7, 0x100000, R0 ;  /* 0x0010000007007810 */ /* 0x000fe40007ffe000 */
[----:B------:R-:W-:Y:S02]  /*507a0*/  IADD3 R8, P1, R8, UR5, RZ ;  /* 0x0000000508087c10 */ /* 0x000fe4000ff3e0ff */
[----:B--2---:R-:W-:-:S03]  /*507b0*/  IADD3 R9, P2, R9, UR5, RZ ;  /* 0x0000000509097c10 */ /* 0x004fc6000ff5e0ff */
[----:B------:R1:W-:Y:S01]  /*507c0*/  STL [R1+0x83c], R8 ;  /* 0x00083c0801007387 */ /* 0x0003e20000100800 */
[----:B------:R-:W-:-:S03]  /*507d0*/  IMAD.MOV.U32 R4, RZ, RZ, R8 ;  /* 0x000000ffff047224 */ /* 0x000fc600078e0008 */
[----:B------:R-:W-:Y:S01]  /*507e0*/  STL [R1+0x87c], R9 ;  /* 0x00087c0901007387 */ /* 0x000fe20000100800 */
[----:B----4-:R-:W-:-:S04]  /*507f0*/  IADD3.X R213, R213, UR7, RZ, P1, !PT ;  /* 0x00000007d5d57c10 */ /* 0x010fc80008ffe4ff */
[----:B------:R-:W-:Y:S01]  /*50800*/  MOV R5, R213 ;  /* 0x000000d500057202 */ /* 0x000fe20000000f00 */
[----:B------:R2:W-:Y:S04]  /*50810*/  STL [R1+0x838], R213 ;  /* 0x000838d501007387 */ /* 0x0005e80000100800 */
[----:B-1----:R-:W4:Y:S01]  /*50820*/  LDL.LU R8, [R1+0x93c] ;  /* 0x00093c0001087983 */ /* 0x002f220000300800 */
[----:B------:R-:W-:-:S03]  /*50830*/  IADD3.X R215, R215, UR7, RZ, P2, !PT ;  /* 0x00000007d7d77c10 */ /* 0x000fc600097fe4ff */
[----:B------:R1:W-:Y:S04]  /*50840*/  LDGSTS.E [R0], desc[UR8][R4.64], P0 ;  /* 0x0000000004007fae */ /* 0x0003e80008121848 */
[----:B------:R1:W-:Y:S04]  /*50850*/  STL [R1+0x878], R215 ;  /* 0x000878d701007387 */ /* 0x0003e80000100800 */
[----:B--2---:R-:W2:Y:S01]  /*50860*/  LDL.LU R213, [R1+0x97c] ;  /* 0x00097c0001d57983 */ /* 0x004ea20000300800 */
[----:B---3--:R-:W-:Y:S01]  /*50870*/  IADD3 R2, P1, R2, UR5, RZ ;  /* 0x0000000502027c10 */ /* 0x008fe2000ff3e0ff */
[----:B-1----:R-:W-:Y:S01]  /*50880*/  IMAD.MOV.U32 R4, RZ, RZ, R9 ;  /* 0x000000ffff047224 */ /* 0x002fe200078e0009 */
[----:B------:R-:W-:Y:S01]  /*50890*/  MOV R5, R215 ;  /* 0x000000d700057202 */ /* 0x000fe20000000f00 */
[----:B------:R-:W3:Y:S01]  /*508a0*/  LDL.LU R9, [R1+0x938] ;  /* 0x0009380001097983 */ /* 0x000ee20000300800 */
[----:B------:R-:W-:-:S03]  /*508b0*/  IADD3.X R212, R212, UR7, RZ, P1, !PT ;  /* 0x00000007d4d47c10 */ /* 0x000fc60008ffe4ff */
[----:B------:R-:W3:Y:S01]  /*508c0*/  LDL.LU R215, [R1+0x978] ;  /* 0x0009780001d77983 */ /* 0x000ee20000300800 */
[----:B------:R-:W-:-:S03]  /*508d0*/  IADD3 R3, P2, R3, UR5, RZ ;  /* 0x0000000503037c10 */ /* 0x000fc6000ff5e0ff */
[----:B------:R1:W-:Y:S01]  /*508e0*/  LDGSTS.E [R0+0x400], desc[UR8][R4.64], P0 ;  /* 0x0040000004007fae */ /* 0x0003e20008121848 */
[----:B------:R-:W-:-:S03]  /*508f0*/  IADD3.X R214, R214, UR7, RZ, P2, !PT ;  /* 0x00000007d6d67c10 */ /* 0x000fc600097fe4ff */
[----:B------:R1:W-:Y:S04]  /*50900*/  STL [R1+0x8bc], R2 ;  /* 0x0008bc0201007387 */ /* 0x0003e80000100800 */
[----:B------:R1:W-:Y:S02]  /*50910*/  STL [R1+0x8b8], R212 ;  /* 0x0008b8d401007387 */ /* 0x0003e40000100800 */
[----:B-1----:R-:W-:Y:S01]  /*50920*/  IMAD.MOV.U32 R4, RZ, RZ, R2 ;  /* 0x000000ffff047224 */ /* 0x002fe200078e0002 */
[----:B------:R-:W-:Y:S01]  /*50930*/  MOV R5, R212 ;  /* 0x000000d400057202 */ /* 0x000fe20000000f00 */
[----:B------:R1:W-:Y:S04]  /*50940*/  STL [R1+0x8fc], R3 ;  /* 0x0008fc0301007387 */ /* 0x0003e80000100800 */
[----:B------:R-:W3:Y:S04]  /*50950*/  LDL.LU R2, [R1+0x9bc] ;  /* 0x0009bc0001027983 */ /* 0x000ee80000300800 */
[----:B------:R1:W-:Y:S04]  /*50960*/  STL [R1+0x8f8], R214 ;  /* 0x0008f8d601007387 */ /* 0x0003e80000100800 */
[----:B------:R1:W-:Y:S04]  /*50970*/  LDGSTS.E [R0+0x800], desc[UR8][R4.64], P0 ;  /* 0x0080000004007fae */ /* 0x0003e80008121848 */
[----:B------:R-:W3:Y:S01]  /*50980*/  LDL.LU R212, [R1+0x9fc] ;  /* 0x0009fc0001d47983 */ /* 0x000ee20000300800 */
[----:B-1----:R-:W-:-:S03]  /*50990*/  IMAD.MOV.U32 R4, RZ, RZ, R3 ;  /* 0x000000ffff047224 */ /* 0x002fc600078e0003 */
[----:B------:R-:W3:Y:S01]  /*509a0*/  LDL.LU R3, [R1+0x9b8] ;  /* 0x0009b80001037983 */ /* 0x000ee20000300800 */
[----:B------:R-:W-:-:S03]  /*509b0*/  MOV R5, R214 ;  /* 0x000000d600057202 */ /* 0x000fc60000000f00 */
[----:B------:R-:W3:Y:S04]  /*509c0*/  LDL.LU R214, [R1+0x9f8] ;  /* 0x0009f80001d67983 */ /* 0x000ee80000300800 */
[----:B------:R1:W-:Y:S01]  /*509d0*/  LDGSTS.E [R0+0xc00], desc[UR8][R4.64], P0 ;  /* 0x00c0000004007fae */ /* 0x0003e20008121848 */
[----:B----4-:R-:W-:-:S05]  /*509e0*/  IADD3 R8, P1, R8, UR5, RZ ;  /* 0x0000000508087c10 */ /* 0x010fca000ff3e0ff */
[----:B------:R4:W-:Y:S01]  /*509f0*/  STL [R1+0x93c], R8 ;  /* 0x00093c0801007387 */ /* 0x0009e20000100800 */
[----:B-1----:R-:W-:Y:S01]  /*50a00*/  IMAD.MOV.U32 R4, RZ, RZ, R8 ;  /* 0x000000ffff047224 */ /* 0x002fe200078e0008 */
[----:B--2---:R-:W-:Y:S02]  /*50a10*/  IADD3 R213, P2, R213, UR5, RZ ;  /* 0x00000005d5d57c10 */ /* 0x004fe4000ff5e0ff */
[----:B---3--:R-:W-:Y:S02]  /*50a20*/  IADD3.X R9, R9, UR7, RZ, P1, !PT ;  /* 0x0000000709097c10 */ /* 0x008fe40008ffe4ff */
[----:B------:R-:W-:-:S03]  /*50a30*/  IADD3.X R215, R215, UR7, RZ, P2, !PT ;  /* 0x00000007d7d77c10 */ /* 0x000fc600097fe4ff */
[----:B------:R1:W-:Y:S01]  /*50a40*/  STL [R1+0x938], R9 ;  /* 0x0009380901007387 */ /* 0x0003e20000100800 */
[----:B------:R-:W-:-:S03]  /*50a50*/  MOV R5, R9 ;  /* 0x0000000900057202 */ /* 0x000fc60000000f00 */
[----:B------:R2:W-:Y:S04]  /*50a60*/  STL [R1+0x97c], R213 ;  /* 0x00097cd501007387 */ /* 0x0005e80000100800 */
[----:B----4-:R-:W3:Y:S04]  /*50a70*/  LDL.LU R8, [R1+0xa3c] ;  /* 0x000a3c0001087983 */ /* 0x010ee80000300800 */
[----:B------:R4:W-:Y:S04]  /*50a80*/  STL [R1+0x978], R215 ;  /* 0x000978d701007387 */ /* 0x0009e80000100800 */
[----:B------:R2:W-:Y:S04]  /*50a90*/  LDGSTS.E [R0+0x1000], desc[UR8][R4.64], P0 ;  /* 0x0100000004007fae */ /* 0x0005e80008121848 */
[----:B-1----:R-:W3:Y:S01]  /*50aa0*/  LDL.LU R9, [R1+0xa7c] ;  /* 0x000a7c0001097983 */ /* 0x002ee20000300800 */
[----:B------:R-:W-:Y:S01]  /*50ab0*/  IADD3 R2, P1, R2, UR5, RZ ;  /* 0x0000000502027c10 */ /* 0x000fe2000ff3e0ff */
[----:B--2---:R-:W-:Y:S01]  /*50ac0*/  IMAD.MOV.U32 R4, RZ, RZ, R213 ;  /* 0x000000ffff047224 */ /* 0x004fe200078e00d5 */
[----:B------:R-:W-:Y:S01]  /*50ad0*/  MOV R5, R215 ;  /* 0x000000d700057202 */ /* 0x000fe20000000f00 */
[----:B------:R-:W2:Y:S01]  /*50ae0*/  LDL.LU R213, [R1+0xa38] ;  /* 0x000a380001d57983 */ /* 0x000ea20000300800 */
[----:B------:R-:W-:-:S03]  /*50af0*/  IADD3 R212, P2, R212, UR5, RZ ;  /* 0x00000005d4d47c10 */ /* 0x000fc6000ff5e0ff */
[----:B----4-:R-:W4:Y:S04]  /*50b00*/  LDL.LU R215, [R1+0xa78] ;  /* 0x000a780001d77983 */ /* 0x010f280000300800 */
[----:B------:R1:W-:Y:S01]  /*50b10*/  LDGSTS.E [R0+0x1400], desc[UR8][R4.64], P0 ;  /* 0x0140000004007fae */ /* 0x0003e20008121848 */
[----:B------:R-:W-:-:S03]  /*50b20*/  IADD3.X R3, R3, UR7, RZ, P1, !PT ;  /* 0x0000000703037c10 */ /* 0x000fc60008ffe4ff */
[----:B------:R1:W-:Y:S01]  /*50b30*/  STL [R1+0x9bc], R2 ;  /* 0x0009bc0201007387 */ /* 0x0003e20000100800 */
[----:B------:R-:W-:-:S03]  /*50b40*/  IADD3.X R214, R214, UR7, RZ, P2, !PT ;  /* 0x00000007d6d67c10 */ /* 0x000fc600097fe4ff */
[----:B------:R1:W-:Y:S02]  /*50b50*/  STL [R1+0x9b8], R3 ;  /* 0x0009b80301007387 */ /* 0x0003e40000100800 */
[----:B-1----:R-:W-:Y:S01]  /*50b60*/  IMAD.MOV.U32 R4, RZ, RZ, R2 ;  /* 0x000000ffff047224 */ /* 0x002fe200078e0002 */
[----:B------:R-:W-:Y:S01]  /*50b70*/  MOV R5, R3 ;  /* 0x0000000300057202 */ /* 0x000fe20000000f00 */
[----:B------:R1:W-:Y:S04]  /*50b80*/  STL [R1+0x9fc], R212 ;  /* 0x0009fcd401007387 */ /* 0x0003e80000100800 */
[----:B------:R-:W4:Y:S04]  /*50b90*/  LDL.LU R2, [R1+0xabc] ;  /* 0x000abc0001027983 */ /* 0x000f280000300800 */
[----:B------:R1:W-:Y:S04]  /*50ba0*/  STL [R1+0x9f8], R214 ;  /* 0x0009f8d601007387 */ /* 0x0003e80000100800 */
[----:B------:R1:W-:Y:S04]  /*50bb0*/  LDGSTS.E [R0+0x1800], desc[UR8][R4.64], P0 ;  /* 0x0180000004007fae */ /* 0x0003e80008121848 */
[----:B------:R-:W4:Y:S01]  /*50bc0*/  LDL.LU R3, [R1+0xafc] ;  /* 0x000afc0001037983 */ /* 0x000f220000300800 */
[----:B-1----:R-:W-:-:S03]  /*50bd0*/  IMAD.MOV.U32 R4, RZ, RZ, R212 ;  /* 0x000000ffff047224 */ /* 0x002fc600078e00d4 */
[----:B------:R-:W4:Y:S01]  /*50be0*/  LDL.LU R212, [R1+0xab8] ;  /* 0x000ab80001d47983 */ /* 0x000f220000300800 */
[----:B------:R-:W-:-:S03]  /*50bf0*/  MOV R5, R214 ;  /* 0x000000d600057202 */ /* 0x000fc60000000f00 */
[----:B------:R-:W4:Y:S04]  /*50c00*/  LDL.LU R214, [R1+0xaf8] ;  /* 0x000af80001d67983 */ /* 0x000f280000300800 */
[----:B------:R1:W-:Y:S01]  /*50c10*/  LDGSTS.E [R0+0x1c00], desc[UR8][R4.64], P0 ;  /* 0x01c0000004007fae */ /* 0x0003e20008121848 */
[----:B---3--:R-:W-:-:S05]  /*50c20*/  IADD3 R8, P1, R8, UR5, RZ ;  /* 0x0000000508087c10 */ /* 0x008fca000ff3e0ff */
[----:B------:R-:W-:Y:S01]  /*50c30*/  STL [R1+0xa3c], R8 ;  /* 0x000a3c0801007387 */ /* 0x000fe20000100800 */
[----:B-1----:R-:W-:Y:S01]  /*50c40*/  IMAD.MOV.U32 R4, RZ, RZ, R8 ;  /* 0x000000ffff047224 */ /* 0x002fe200078e0008 */
[----:B------:R-:W-:Y:S02]  /*50c50*/  IADD3 R9, P2, R9, UR5, RZ ;  /* 0x0000000509097c10 */ /* 0x000fe4000ff5e0ff */
[----:B--2---:R-:W-:Y:S02]  /*50c60*/  IADD3.X R213, R213, UR7, RZ, P1, !PT ;  /* 0x00000007d5d57c10 */ /* 0x004fe40008ffe4ff */
[----:B----4-:R-:W-:-:S03]  /*50c70*/  IADD3.X R215, R215, UR7, RZ, P2, !PT ;  /* 0x00000007d7d77c10 */ /* 0x010fc600097fe4ff */
[----:B------:R1:W-:Y:S01]  /*50c80*/  STL [R1+0xa38], R213 ;  /* 0x000a38d501007387 */ /* 0x0003e20000100800 */
[----:B------:R-:W-:-:S03]  /*50c90*/  MOV R5, R213 ;  /* 0x000000d500057202 */ /* 0x000fc60000000f00 */
[----:B------:R-:W-:Y:S04]  /*50ca0*/  STL [R1+0xa7c], R9 ;  /* 0x000a7c0901007387 */ /* 0x000fe80000100800 */
[----:B------:R2:W-:Y:S04]  /*50cb0*/  LDGSTS.E [R0+0x2000], desc[UR8][R4.64], P0 ;  /* 0x0200000004007fae */ /* 0x0005e80008121848 */
[----:B-1----:R-:W3:Y:S04]  /*50cc0*/  LDL.LU R213, [R1+0xb3c] ;  /* 0x000b3c0001d57983 */ /* 0x002ee80000300800 */
[----:B------:R1:W-:Y:S04]  /*50cd0*/  STL [R1+0xa78], R215 ;  /* 0x000a78d701007387 */ /* 0x0003e80000100800 */
[----:B------:R-:W4:Y:S01]  /*50ce0*/  LDL.LU R8, [R1+0xb7c] ;  /* 0x000b7c0001087983 */ /* 0x000f220000300800 */
[----:B------:R-:W-:Y:S01]  /*50cf0*/  IADD3 R2, P1, R2, UR5, RZ ;  /* 0x0000000502027c10 */ /* 0x000fe2000ff3e0ff */
[----:B--2---:R-:W-:Y:S01]  /*50d00*/  IMAD.MOV.U32 R4, RZ, RZ, R9 ;  /* 0x000000ffff047224 */ /* 0x004fe200078e0009 */
[----:B------:R-:W-:-:S02]  /*50d10*/  MOV R5, R215 ;  /* 0x000000d700057202 */ /* 0x000fc40000000f00 */
[----:B-1----:R-:W2:Y:S04]  /*50d20*/  LDL.LU R215, [R1+0xb38] ;  /* 0x000b380001d77983 */ /* 0x002ea80000300800 */
[----:B------:R-:W2:Y:S01]  /*50d30*/  LDL.LU R9, [R1+0xb78] ;  /* 0x000b780001097983 */ /* 0x000ea20000300800 */
[----:B------:R-:W-:-:S03]  /*50d40*/  IADD3 R3, P2, R3, UR5, RZ ;  /* 0x0000000503037c10 */ /* 0x000fc6000ff5e0ff */
[----:B------:R1:W-:Y:S04]  /*50d50*/  LDGSTS.E [R0+0x2400], desc[UR8][R4.64], P0 ;  /* 0x0240000004007fae */ /* 0x0003e80008121848 */
[----:B------:R-:W-:Y:S01]  /*50d60*/  STL [R1+0xabc], R2 ;  /* 0x000abc0201007387 */ /* 0x000fe20000100800 */
[----:B------:R-:W-:Y:S01]  /*50d70*/  IADD3.X R212, R212, UR7, RZ, P1, !PT ;  /* 0x00000007d4d47c10 */ /* 0x000fe20008ffe4ff */
[----:B-1----:R-:W-:Y:S01]  /*50d80*/  IMAD.MOV.U32 R4, RZ, RZ, R2 ;  /* 0x000000ffff047224 */ /* 0x002fe200078e0002 */
[----:B------:R-:W-:-:S03]  /*50d90*/  IADD3.X R214, R214, UR7, RZ, P2, !PT ;  /* 0x00000007d6d67c10 */ /* 0x000fc600097fe4ff */
[----:B------:R1:W-:Y:S01]  /*50da0*/  STL [R1+0xab8], R212 ;  /* 0x000ab8d401007387 */ /* 0x0003e20000100800 */
[----:B------:R-:W-:-:S03]  /*50db0*/  MOV R5, R212 ;  /* 0x000000d400057202 */ /* 0x000fc60000000f00 */
[----:B------:R-:W-:Y:S04]  /*50dc0*/  STL [R1+0xafc], R3 ;  /* 0x000afc0301007387 */ /* 0x000fe80000100800 */
[----:B------:R1:W-:Y:S04]  /*50dd0*/  LDGSTS.E [R0+0x2800], desc[UR8][R4.64], P0 ;  /* 0x0280000004007fae */ /* 0x0003e80008121848 */
[----:B-1----:R-:W2:Y:S04]  /*50de0*/  LDL.LU R212, [R1+0xbbc] ;  /* 0x000bbc0001d47983 */ /* 0x002ea80000300800 */
[----:B------:R1:W-:Y:S04]  /*50df0*/  STL [R1+0xaf8], R214 ;  /* 0x000af8d601007387 */ /* 0x0003e80000100800 */
[----:B------:R-:W2:Y:S01]  /*50e00*/  LDL.LU R2, [R1+0xbfc] ;  /* 0x000bfc0001027983 */ /* 0x000ea20000300800 */
[----:B------:R-:W-:-:S03]  /*50e10*/  MOV R5, R214 ;  /* 0x000000d600057202 */ /* 0x000fc60000000f00 */
[----:B-1----:R-:W2:Y:S01]  /*50e20*/  LDL.LU R214, [R1+0xbb8] ;  /* 0x000bb80001d67983 */ /* 0x002ea20000300800 */
[----:B------:R-:W-:-:S03]  /*50e30*/  IMAD.MOV.U32 R4, RZ, RZ, R3 ;  /* 0x000000ffff047224 */ /* 0x000fc600078e0003 */
[----:B------:R-:W2:Y:S04]  /*50e40*/  LDL.LU R3, [R1+0xbf8] ;  /* 0x000bf80001037983 */ /* 0x000ea80000300800 */
[----:B------:R1:W-:Y:S01]  /*50e50*/  LDGSTS.E [R0+0x2c00], desc[UR8][R4.64], P0 ;  /* 0x02c0000004007fae */ /* 0x0003e20008121848 */
[----:B---3--:R-:W-:-:S05]  /*50e60*/  IADD3 R213, P1, R213, UR5, RZ ;  /* 0x00000005d5d57c10 */ /* 0x008fca000ff3e0ff */
[----:B-1----:R-:W-:Y:S01]  /*50e70*/  IMAD.MOV.U32 R4, RZ, RZ, R213 ;  /* 0x000000ffff047224 */ /* 0x002fe200078e00d5 */
[----:B----4-:R-:W-:Y:S02]  /*50e80*/  IADD3 R8, P2, R8, UR5, RZ ;  /* 0x0000000508087c10 */ /* 0x010fe4000ff5e0ff */
[----:B--2---:R-:W-:-:S04]  /*50e90*/  IADD3.X R215, R215, UR7, RZ, P1, !PT ;  /* 0x00000007d7d77c10 */ /* 0x004fc80008ffe4ff */
[----:B------:R-:W-:Y:S02]  /*50ea0*/  MOV R5, R215 ;  /* 0x000000d700057202 */ /* 0x000fe40000000f00 */
[----:B------:R-:W-:-:S03]  /*50eb0*/  IADD3.X R9, R9, UR7, RZ, P2, !PT ;  /* 0x0000000709097c10 */ /* 0x000fc600097fe4ff */
[----:B------:R1:W-:Y:S04]  /*50ec0*/  LDGSTS.E [R0+0x3000], desc[UR8][R4.64], P0 ;  /* 0x0300000004007fae */ /* 0x0003e80008121848 */
[----:B------:R2:W-:Y:S04]  /*50ed0*/  STL [R1+0xb3c], R213 ;  /* 0x000b3cd501007387 */ /* 0x0005e80000100800 */
[----:B------:R-:W-:Y:S01]  /*50ee0*/  STL [R1+0xb38], R215 ;  /* 0x000b38d701007387 */ /* 0x000fe20000100800 */
[----:B-1----:R-:W-:Y:S01]  /*50ef0*/  IMAD.MOV.U32 R4, RZ, RZ, R8 ;  /* 0x000000ffff047224 */ /* 0x002fe200078e0008 */
[----:B------:R-:W-:-:S02]  /*50f00*/  MOV R5, R9 ;  /* 0x0000000900057202 */ /* 0x000fc40000000f00 */
[----:B------:R1:W-:Y:S04]  /*50f10*/  STL [R1+0xb7c], R8 ;  /* 0x000b7c0801007387 */ /* 0x0003e80000100800 */
[----:B------:R3:W-:Y:S01]  /*50f20*/  LDGSTS.E [R0+0x3400], desc[UR8][R4.64], P0 ;  /* 0x0340000004007fae */ /* 0x0007e20008121848 */
[----:B------:R-:W-:-:S03]  /*50f30*/  IADD3 R212, P1, R212, UR5, RZ ;  /* 0x00000005d4d47c10 */ /* 0x000fc6000ff3e0ff */
[----:B------:R4:W-:Y:S02]  /*50f40*/  STL [R1+0xb78], R9 ;  /* 0x000b780901007387 */ /* 0x0009e40000100800 */
[----:B---3--:R-:W-:Y:S02]  /*50f50*/  IMAD.MOV.U32 R4, RZ, RZ, R212 ;  /* 0x000000ffff047224 */ /* 0x008fe400078e00d4 */
[----:B--2---:R-:W2:Y:S01]  /*50f60*/  LDL.LU R213, [R1+0x840] ;  /* 0x0008400001d57983 */ /* 0x004ea20000300800 */
[----:B------:R-:W-:-:S03]  /*50f70*/  IADD3 R2, P2, R2, UR5, RZ ;  /* 0x0000000502027c10 */ /* 0x000fc6000ff5e0ff */
[----:B-1----:R-:W3:Y:S01]  /*50f80*/  LDL.LU R8, [R1+0x844] ;  /* 0x0008440001087983 */ /* 0x002ee20000300800 */
[----:B------:R-:W-:-:S03]  /*50f90*/  IADD3.X R214, R214, UR7, RZ, P1, !PT ;  /* 0x00000007d6d67c10 */ /* 0x000fc60008ffe4ff */
[----:B------:R-:W2:Y:S01]  /*50fa0*/  LDL.LU R215, [R1+0x880] ;  /* 0x0008800001d77983 */ /* 0x000ea20000300800 */
[----:B------:R-:W-:-:S03]  /*50fb0*/  MOV R5, R214 ;  /* 0x000000d600057202 */ /* 0x000fc60000000f00 */
[----:B----4-:R-:W4:Y:S01]  /*50fc0*/  LDL.LU R9, [R1+0x884] ;  /* 0x0008840001097983 */ /* 0x010f220000300800 */
[----:B------:R-:W-:-:S03]  /*50fd0*/  IADD3.X R3, R3, UR7, RZ, P2, !PT ;  /* 0x0000000703037c10 */ /* 0x000fc600097fe4ff */
[----:B------:R1:W-:Y:S04]  /*50fe0*/  LDGSTS.E [R0+0x3800], desc[UR8][R4.64], P0 ;  /* 0x0380000004007fae */ /* 0x0003e80008121848 */
[----:B------:R-:W-:Y:S04]  /*50ff0*/  STL [R1+0xbbc], R212 ;  /* 0x000bbcd401007387 */ /* 0x000fe80000100800 */
[----:B------:R-:W-:Y:S01]  /*51000*/  STL [R1+0xbb8], R214 ;  /* 0x000bb8d601007387 */ /* 0x000fe20000100800 */
[----:B-1----:R-:W-:Y:S01]  /*51010*/  IMAD.MOV.U32 R4, RZ, RZ, R2 ;  /* 0x000000ffff047224 */ /* 0x002fe200078e0002 */
[----:B------:R-:W-:-:S02]  /*51020*/  MOV R5, R3 ;  /* 0x0000000300057202 */ /* 0x000fc40000000f00 */
[----:B------:R1:W-:Y:S04]  /*51030*/  STL [R1+0xbfc], R2 ;  /* 0x000bfc0201007387 */ /* 0x0003e80000100800 */
[----:B------:R1:W-:Y:S04]  /*51040*/  LDGSTS.E [R0+0x3c00], desc[UR8][R4.64], P0 ;  /* 0x03c0000004007fae */ /* 0x0003e80008121848 */
[----:B------:R1:W-:Y:S02]  /*51050*/  STL [R1+0xbf8], R3 ;  /* 0x000bf80301007387 */ /* 0x0003e40000100800 */
[----:B-1----:R-:W-:-:S02]  /*51060*/  LOP3.LUT R2, R7, 0x10, RZ, 0x3c, !PT ;  /* 0x0000001007027812 */ /* 0x002fc400078e3cff */
[----:B------:R-:W4:Y:S01]  /*51070*/  LDL.LU R212, [R1+0x8c4] ;  /* 0x0008c40001d47983 */ /* 0x000f220000300800 */
[----:B------:R-:W-:-:S03]  /*51080*/  IMAD.U32 R0, RZ, RZ, UR12 ;  /* 0x0000000cff007e24 */ /* 0x000fc6000f8e00ff */
[----:B------:R-:W4:Y:S04]  /*51090*/  LDL.LU R214, [R1+0x900] ;  /* 0x0009000001d67983 */ /* 0x000f280000300800 */
[----:B------:R-:W4:Y:S01]  /*510a0*/  LDL.LU R3, [R1+0x904] ;  /* 0x0009040001037983 */ /* 0x000f220000300800 */
[----:B------:R-:W-:-:S03]  /*510b0*/  IADD3 R0, R2, 0x100000, R0 ;  /* 0x0010000002007810 */ /* 0x000fc60007ffe000 */
[----:B------:R-:W4:Y:S01]  /*510c0*/  LDL.LU R2, [R1+0x8c0] ;  /* 0x0008c00001027983 */ /* 0x000f220000300800 */
[----:B---3--:R-:W-:-:S04]  /*510d0*/  IADD3 R8, P1, R8, UR5, RZ ;  /* 0x0000000508087c10 */ /* 0x008fc8000ff3e0ff */
[----:B--2---:R-:W-:Y:S01]  /*510e0*/  IADD3.X R213, R213, UR7, RZ, P1, !PT ;  /* 0x00000007d5d57c10 */ /* 0x004fe20008ffe4ff */
[----:B------:R1:W-:Y:S01]  /*510f0*/  STL [R1+0x844], R8 ;  /* 0x0008440801007387 */ /* 0x0003e20000100800 */
[----:B----4-:R-:W-:-:S03]  /*51100*/  IADD3 R9, P2, R9, UR5, RZ ;  /* 0x0000000509097c10 */ /* 0x010fc6000ff5e0ff */
[----:B------:R-:W-:Y:S01]  /*51110*/  IMAD.MOV.U32 R5, RZ, RZ, R213 ;  /* 0x000000ffff057224 */ /* 0x000fe200078e00d5 */
[----:B------:R-:W-:Y:S01]  /*51120*/  MOV R4, R8 ;  /* 0x0000000800047202 */ /* 0x000fe20000000f00 */
[----:B------:R2:W-:Y:S01]  /*51130*/  STL [R1+0x840], R213 ;  /* 0x000840d501007387 */ /* 0x0005e20000100800 */
[----:B------:R-:W-:-:S03]  /*51140*/  IADD3.X R215, R215, UR7, RZ, P2, !PT ;  /* 0x00000007d7d77c10 */ /* 0x000fc600097fe4ff */
[----:B------:R3:W-:Y:S04]  /*51150*/  STL [R1+0x884], R9 ;  /* 0x0008840901007387 */ /* 0x0007e80000100800 */
[----:B-1----:R-:W4:Y:S04]  /*51160*/  LDL.LU R8, [R1+0x944] ;  /* 0x0009440001087983 */ /* 0x002f280000300800 */
[----:B------:R1:W-:Y:S04]  /*51170*/  STL [R1+0x880], R215 ;  /* 0x000880d701007387 */ /* 0x0003e80000100800 */
[----:B------:R3:W-:Y:S04]  /*51180*/  LDGSTS.E [R0+0x80], desc[UR8][R4.64], P0 ;  /* 0x0008000004007fae */ /* 0x0007e80008121848 */
[----:B--2---:R-:W2:Y:S01]  /*51190*/  LDL.LU R213, [R1+0x984] ;  /* 0x0009840001d57983 */ /* 0x004ea20000300800 */
[----:B------:R-:W-:Y:S01]  /*511a0*/  IADD3 R212, P1, R212, UR5, RZ ;  /* 0x00000005d4d47c10 */ /* 0x000fe2000ff3e0ff */
[----:B---3--:R-:W-:Y:S01]  /*511b0*/  IMAD.MOV.U32 R5, RZ, RZ, R215 ;  /* 0x000000ffff057224 */ /* 0x008fe200078e00d7 */
[----:B------:R-:W-:-:S02]  /*511c0*/  MOV R4, R9 ;  /* 0x0000000900047202 */ /* 0x000fc40000000f00 */
[----:B------:R-:W3:Y:S04]  /*511d0*/  LDL.LU R9, [R1+0x940] ;  /* 0x0009400001097983 */ /* 0x000ee80000300800 */
[----:B-1----:R-:W3:Y:S01]  /*511e0*/  LDL.LU R215, [R1+0x980] ;  /* 0x0009800001d77983 */ /* 0x002ee20000300800 */
[----:B------:R-:W-:-:S03]  /*511f0*/  IADD3 R3, P2, R3, UR5, RZ ;  /* 0x0000000503037c10 */ /* 0x000fc6000ff5e0ff */
[----:B------:R1:W-:Y:S01]  /*51200*/  LDGSTS.E [R0+0x480], desc[UR8][R4.64], P0 ;  /* 0x0048000004007fae */ /* 0x0003e20008121848 */
[----:B------:R-:W-:Y:S02]  /*51210*/  IADD3.X R2, R2, UR7, RZ, P1, !PT ;  /* 0x0000000702027c10 */ /* 0x000fe40008ffe4ff */
[----:B------:R-:W-:Y:S01]  /*51220*/  IADD3.X R214, R214, UR7, RZ, P2, !PT ;  /* 0x00000007d6d67c10 */ /* 0x000fe200097fe4ff */
[----:B------:R-:W-:Y:S04]  /*51230*/  STL [R1+0x8c4], R212 ;  /* 0x0008c4d401007387 */ /* 0x000fe80000100800 */
[----:B------:R1:W-:Y:S02]  /*51240*/  STL [R1+0x8c0], R2 ;  /* 0x0008c00201007387 */ /* 0x0003e40000100800 */
[----:B-1----:R-:W-:Y:S01]  /*51250*/  MOV R4, R212 ;  /* 0x000000d400047202 */ /* 0x002fe20000000f00 */
[----:B------:R-:W-:Y:S01]  /*51260*/  IMAD.MOV.U32 R5, RZ, RZ, R2 ;  /* 0x000000ffff057224 */ /* 0x000fe200078e0002 */
[----:B------:R1:W-:Y:S04]  /*51270*/  STL [R1+0x904], R3 ;  /* 0x0009040301007387 */ /* 0x0003e80000100800 */
[----:B------:R-:W3:Y:S04]  /*51280*/  LDL.LU R2, [R1+0x9c4] ;  /* 0x0009c40001027983 */ /* 0x000ee80000300800 */
[----:B------:R1:W-:Y:S04]  /*51290*/  STL [R1+0x900], R214 ;  /* 0x000900d601007387 */ /* 0x0003e80000100800 */
[----:B------:R1:W-:Y:S04]  /*512a0*/  LDGSTS.E [R0+0x880], desc[UR8][R4.64], P0 ;  /* 0x0088000004007fae */ /* 0x0003e80008121848 */
[----:B------:R-:W3:Y:S01]  /*512b0*/  LDL.LU R212, [R1+0xa04] ;  /* 0x000a040001d47983 */ /* 0x000ee20000300800 */
[----:B-1----:R-:W-:-:S03]  /*512c0*/  MOV R4, R3 ;  /* 0x0000000300047202 */ /* 0x002fc60000000f00 */
[----:B------:R-:W3:Y:S01]  /*512d0*/  LDL.LU R3, [R1+0x9c0] ;  /* 0x0009c00001037983 */ /* 0x000ee20000300800 */
[----:B------:R-:W-:-:S03]  /*512e0*/  IMAD.MOV.U32 R5, RZ, RZ, R214 ;  /* 0x000000ffff057224 */ /* 0x000fc600078e00d6 */
[----:B------:R-:W3:Y:S04]  /*512f0*/  LDL.LU R214, [R1+0xa00] ;  /* 0x000a000001d67983 */ /* 0x000ee80000300800 */
[----:B------:R1:W-:Y:S01]  /*51300*/  LDGSTS.E [R0+0xc80], desc[UR8][R4.64], P0 ;  /* 0x00c8000004007fae */ /* 0x0003e20008121848 */
[----:B----4-:R-:W-:-:S04]  /*51310*/  IADD3 R8, P1, R8, UR5, RZ ;  /* 0x0000000508087c10 */ /* 0x010fc8000ff3e0ff */
[----:B-1----:R-:W-:Y:S01]  /*51320*/  MOV R4, R8 ;  /* 0x0000000800047202 */ /* 0x002fe20000000f00 */
[----:B------:R1:W-:Y:S01]  /*51330*/  STL [R1+0x944], R8 ;  /* 0x0009440801007387 */ /* 0x0003e20000100800 */
[----:B--2---:R-:W-:Y:S02]  /*51340*/  IADD3 R213, P2, R213, UR5, RZ ;  /* 0x00000005d5d57c10 */ /* 0x004fe4000ff5e0ff */
[----:B---3--:R-:W-:Y:S02]  /*51350*/  IADD3.X R9, R9, UR7, RZ, P1, !PT ;  /* 0x0000000709097c10 */ /* 0x008fe40008ffe4ff */
[----:B------:R-:W-:-:S03]  /*51360*/  IADD3.X R215, R215, UR7, RZ, P2, !PT ;  /* 0x00000007d7d77c10 */ /* 0x000fc600097fe4ff */
[----:B------:R-:W-:Y:S01]  /*51370*/  IMAD.MOV.U32 R5, RZ, RZ, R9 ;  /* 0x000000ffff057224 */ /* 0x000fe200078e0009 */
[----:B------:R2:W-:Y:S04]  /*51380*/  STL [R1+0x940], R9 ;  /* 0x0009400901007387 */ /* 0x0005e80000100800 */
[----:B------:R3:W-:Y:S04]  /*51390*/  STL [R1+0x984], R213 ;  /* 0x000984d501007387 */ /* 0x0007e80000100800 */
[----:B-1----:R-:W4:Y:S04]  /*513a0*/  LDL.LU R8, [R1+0xa44] ;  /* 0x000a440001087983 */ /* 0x002f280000300800 */
[----:B------:R1:W-:Y:S04]  /*513b0*/  STL [R1+0x980], R215 ;  /* 0x000980d701007387 */ /* 0x0003e80000100800 */
[----:B------:R1:W-:Y:S01]  /*513c0*/  LDGSTS.E [R0+0x1080], desc[UR8][R4.64], P0 ;  /* 0x0108000004007fae */ /* 0x0003e20008121848 */
[----:B------:R-:W-:-:S03]  /*513d0*/  IADD3 R2, P1, R2, UR5, RZ ;  /* 0x0000000502027c10 */ /* 0x000fc6000ff3e0ff */
[----:B--2---:R-:W2:Y:S01]  /*513e0*/  LDL.LU R9, [R1+0xa84] ;  /* 0x000a840001097983 */ /* 0x004ea20000300800 */
[----:B-1----:R-:W-:Y:S01]  /*513f0*/  MOV R4, R213 ;  /* 0x000000d500047202 */ /* 0x002fe20000000f00 */
[----:B------:R-:W-:Y:S02]  /*51400*/  IMAD.MOV.U32 R5, RZ, RZ, R215 ;  /* 0x000000ffff057224 */ /* 0x000fe400078e00d7 */
[----:B---3--:R-:W3:Y:S01]  /*51410*/  LDL.LU R213, [R1+0xa40] ;  /* 0x000a400001d57983 */ /* 0x008ee20000300800 */
[----:B------:R-:W-:-:S03]  /*51420*/  IADD3 R212, P2, R212, UR5, RZ ;  /* 0x00000005d4d47c10 */ /* 0x000fc6000ff5e0ff */
[----:B------:R-:W3:Y:S04]  /*51430*/  LDL.LU R215, [R1+0xa80] ;  /* 0x000a800001d77983 */ /* 0x000ee80000300800 */
[----:B------:R1:W-:Y:S01]  /*51440*/  LDGSTS.E [R0+0x1480], desc[UR8][R4.64], P0 ;  /* 0x0148000004007fae */ /* 0x0003e20008121848 */
[----:B------:R-:W-:-:S03]  /*51450*/  IADD3.X R3, R3, UR7, RZ, P1, !PT ;  /* 0x0000000703037c10 */ /* 0x000fc60008ffe4ff */
[----:B------:R1:W-:Y:S01]  /*51460*/  STL [R1+0x9c4], R2 ;  /* 0x0009c40201007387 */ /* 0x0003e20000100800 */
[----:B------:R-:W-:-:S03]  /*51470*/  IADD3.X R214, R214, UR7, RZ, P2, !PT ;  /* 0x00000007d6d67c10 */ /* 0x000fc600097fe4ff */
        /* <DEDUP_REMOVED lines=15> */
[----:B------:R-:W-:Y:S01]  /*51570*/  STL [R1+0xa44], R8 ;  /* 0x000a440801007387 */ /* 0x000fe20000100800 */
[----:B--2---:R-:W-:Y:S02]  /*51580*/  IADD3 R9, P2, R9, UR5, RZ ;  /* 0x0000000509097c10 */ /* 0x004fe4000ff5e0ff */
[----:B---3--:R-:W-:Y:S02]  /*51590*/  IADD3.X R213, R213, UR7, RZ, P1, !PT ;  /* 0x00000007d5d57c10 */ /* 0x008fe40008ffe4ff */
[----:B------:R-:W-:-:S03]  /*515a0*/  IADD3.X R215, R215, UR7, RZ, P2, !PT ;  /* 0x00000007d7d77c10 */ /* 0x000fc600097fe4ff */
[----:B------:R-:W-:Y:S01]  /*515b0*/  IMAD.MOV.U32 R5, RZ, RZ, R213 ;  /* 0x000000ffff057224 */ /* 0x000fe200078e00d5 */
[----:B------:R1:W-:Y:S04]  /*515c0*/  STL [R1+0xa40], R213 ;  /* 0x000a40d501007387 */ /* 0x0003e80000100800 */
[----:B------:R-:W-:Y:S04]  /*515d0*/  STL [R1+0xa84], R9 ;  /* 0x000a840901007387 */ /* 0x000fe80000100800 */
[----:B------:R2:W-:Y:S04]  /*515e0*/  LDGSTS.E [R0+0x2080], desc[UR8][R4.64], P0 ;  /* 0x0208000004007fae */ /* 0x0005e80008121848 */
[----:B-1----:R-:W3:Y:S04]  /*515f0*/  LDL.LU R213, [R1+0xb44] ;  /* 0x000b440001d57983 */ /* 0x002ee80000300800 */
[----:B------:R1:W-:Y:S01]  /*51600*/  STL [R1+0xa80], R215 ;  /* 0x000a80d701007387 */ /* 0x0003e20000100800 */
[----:B------:R-:W-:-:S03]  /*51610*/  IADD3 R2, P1, R2, UR5, RZ ;  /* 0x0000000502027c10 */ /* 0x000fc6000ff3e0ff */
[----:B------:R-:W4:Y:S01]  /*51620*/  LDL.LU R8, [R1+0xb84] ;  /* 0x000b840001087983 */ /* 0x000f220000300800 */
[----:B--2---:R-:W-:Y:S01]  /*51630*/  MOV R4, R9 ;  /* 0x0000000900047202 */ /* 0x004fe20000000f00 */
[----:B------:R-:W-:Y:S02]  /*51640*/  IMAD.MOV.U32 R5, RZ, RZ, R215 ;  /* 0x000000ffff057224 */ /* 0x000fe400078e00d7 */
[----:B-1----:R-:W2:Y:S04]  /*51650*/  LDL.LU R215, [R1+0xb40] ;  /* 0x000b400001d77983 */ /* 0x002ea80000300800 */
[----:B------:R-:W2:Y:S01]  /*51660*/  LDL.LU R9, [R1+0xb80] ;  /* 0x000b800001097983 */ /* 0x000ea20000300800 */
[----:B------:R-:W-:-:S03]  /*51670*/  IADD3 R3, P2, R3, UR5, RZ ;  /* 0x0000000503037c10 */ /* 0x000fc6000ff5e0ff */
[----:B------:R1:W-:Y:S01]  /*51680*/  LDGSTS.E [R0+0x2480], desc[UR8][R4.64], P0 ;  /* 0x0248000004007fae */ /* 0x0003e20008121848 */
[----:B------:R-:W-:-:S03]  /*51690*/  IADD3.X R212, R212, UR7, RZ, P1, !PT ;  /* 0x00000007d4d47c10 */ /* 0x000fc60008ffe4ff */
[----:B------:R-:W-:Y:S01]  /*516a0*/  STL [R1+0xac4], R2 ;  /* 0x000ac40201007387 */ /* 0x000fe20000100800 */
[----:B------:R-:W-:Y:S01]  /*516b0*/  IADD3.X R214, R214, UR7, RZ, P2, !PT ;  /* 0x00000007d6d67c10 */ /* 0x000fe200097fe4ff */
[----:B-1----:R-:W-:Y:S01]  /*516c0*/  IMAD.MOV.U32 R5, RZ, RZ, R212 ;  /* 0x000000ffff057224 */ /* 0x002fe200078e00d4 */
[----:B------:R-:W-:Y:S01]  /*516d0*/  MOV R4, R2 ;  /* 0x0000000200047202 */ /* 0x000fe20000000f00 */
[----:B------:R1:W-:Y:S04]  /*516e0*/  STL [R1+0xac0], R212 ;  /* 0x000ac0d401007387 */ /* 0x0003e80000100800 */
[----:B------:R-:W-:Y:S04]  /*516f0*/  STL [R1+0xb04], R3 ;  /* 0x000b040301007387 */ /* 0x000fe80000100800 */
[----:B------:R1:W-:Y:S04]  /*51700*/  LDGSTS.E [R0+0x2880], desc[UR8][R4.64], P0 ;  /* 0x0288000004007fae */ /* 0x0003e80008121848 */
[----:B-1----:R-:W2:Y:S04]  /*51710*/  LDL.LU R212, [R1+0xbc4] ;  /* 0x000bc40001d47983 */ /* 0x002ea80000300800 */
[----:B------:R1:W-:Y:S04]  /*51720*/  STL [R1+0xb00], R214 ;  /* 0x000b00d601007387 */ /* 0x0003e80000100800 */
[----:B------:R-:W2:Y:S01]  /*51730*/  LDL.LU R2, [R1+0xc04] ;  /* 0x000c040001027983 */ /* 0x000ea20000300800 */
[----:B------:R-:W-:-:S03]  /*51740*/  IMAD.MOV.U32 R5, RZ, RZ, R214 ;  /* 0x000000ffff057224 */ /* 0x000fc600078e00d6 */
[----:B-1----:R-:W2:Y:S01]  /*51750*/  LDL.LU R214, [R1+0xbc0] ;  /* 0x000bc00001d67983 */ /* 0x002ea20000300800 */
[----:B------:R-:W-:-:S03]  /*51760*/  MOV R4, R3 ;  /* 0x0000000300047202 */ /* 0x000fc60000000f00 */
[----:B------:R-:W2:Y:S04]  /*51770*/  LDL.LU R3, [R1+0xc00] ;  /* 0x000c000001037983 */ /* 0x000ea80000300800 */
[----:B------:R1:W-:Y:S01]  /*51780*/  LDGSTS.E [R0+0x2c80], desc[UR8][R4.64], P0 ;  /* 0x02c8000004007fae */ /* 0x0003e20008121848 */
[----:B---3--:R-:W-:-:S04]  /*51790*/  IADD3 R213, P1, R213, UR5, RZ ;  /* 0x00000005d5d57c10 */ /* 0x008fc8000ff3e0ff */
[----:B-1----:R-:W-:Y:S02]  /*517a0*/  MOV R4, R213 ;  /* 0x000000d500047202 */ /* 0x002fe40000000f00 */
[----:B----4-:R-:W-:Y:S02]  /*517b0*/  IADD3 R8, P2, R8, UR5, RZ ;  /* 0x0000000508087c10 */ /* 0x010fe4000ff5e0ff */
[----:B--2---:R-:W-:Y:S02]  /*517c0*/  IADD3.X R215, R215, UR7, RZ, P1, !PT ;  /* 0x00000007d7d77c10 */ /* 0x004fe40008ffe4ff */
[----:B------:R-:W-:-:S03]  /*517d0*/  IADD3.X R9, R9, UR7, RZ, P2, !PT ;  /* 0x0000000709097c10 */ /* 0x000fc600097fe4ff */
[----:B------:R-:W-:Y:S01]  /*517e0*/  IMAD.MOV.U32 R5, RZ, RZ, R215 ;  /* 0x000000ffff057224 */ /* 0x000fe200078e00d7 */
[----:B------:R1:W-:Y:S04]  /*517f0*/  STL [R1+0xb44], R213 ;  /* 0x000b44d501007387 */ /* 0x0003e80000100800 */
[----:B------:R2:W-:Y:S04]  /*51800*/  LDGSTS.E [R0+0x3080], desc[UR8][R4.64], P0 ;  /* 0x0308000004007fae */ /* 0x0005e80008121848 */
[----:B------:R-:W-:Y:S04]  /*51810*/  STL [R1+0xb40], R215 ;  /* 0x000b40d701007387 */ /* 0x000fe80000100800 */
[----:B------:R3:W-:Y:S01]  /*51820*/  STL [R1+0xb84], R8 ;  /* 0x000b840801007387 */ /* 0x0007e20000100800 */
[----:B--2---:R-:W-:Y:S01]  /*51830*/  MOV R4, R8 ;  /* 0x0000000800047202 */ /* 0x004fe20000000f00 */
[----:B------:R-:W-:-:S02]  /*51840*/  IMAD.MOV.U32 R5, RZ, RZ, R9 ;  /* 0x000000ffff057224 */ /* 0x000fc400078e0009 */
[----:B------:R2:W-:Y:S04]  /*51850*/  STL [R1+0xb80], R9 ;  /* 0x000b800901007387 */ /* 0x0005e80000100800 */
[----:B------:R4:W-:Y:S04]  /*51860*/  LDGSTS.E [R0+0x3480], desc[UR8][R4.64], P0 ;  /* 0x0348000004007fae */ /* 0x0009e80008121848 */
[----:B-1----:R-:W2:Y:S01]  /*51870*/  LDL.LU R213, [R1+0x848] ;  /* 0x0008480001d57983 */ /* 0x002ea20000300800 */
[----:B------:R-:W-:-:S03]  /*51880*/  IADD3 R212, P1, R212, UR5, RZ ;  /* 0x00000005d4d47c10 */ /* 0x000fc6000ff3e0ff */
[----:B---3--:R-:W3:Y:S01]  /*51890*/  LDL.LU R8, [R1+0x84c] ;  /* 0x00084c0001087983 */ /* 0x008ee20000300800 */
[----:B----4-:R-:W-:-:S03]  /*518a0*/  MOV R4, R212 ;  /* 0x000000d400047202 */ /* 0x010fc60000000f00 */
[----:B------:R-:W4:Y:S01]  /*518b0*/  LDL.LU R215, [R1+0x888] ;  /* 0x0008880001d77983 */ /* 0x000f220000300800 */
[----:B------:R-:W-:-:S03]  /*518c0*/  IADD3 R2, P2, R2, UR5, RZ ;  /* 0x0000000502027c10 */ /* 0x000fc6000ff5e0ff */
[----:B--2---:R-:W2:Y:S01]  /*518d0*/  LDL.LU R9, [R1+0x88c] ;  /* 0x00088c0001097983 */ /* 0x004ea20000300800 */
[----:B------:R-:W-:Y:S02]  /*518e0*/  IADD3.X R214, R214, UR7, RZ, P1, !PT ;  /* 0x00000007d6d67c10 */ /* 0x000fe40008ffe4ff */
[----:B------:R-:W-:-:S03]  /*518f0*/  IADD3.X R3, R3, UR7, RZ, P2, !PT ;  /* 0x0000000703037c10 */ /* 0x000fc600097fe4ff */
[----:B------:R-:W-:Y:S01]  /*51900*/  IMAD.MOV.U32 R5, RZ, RZ, R214 ;  /* 0x000000ffff057224 */ /* 0x000fe200078e00d6 */
[----:B------:R-:W-:Y:S04]  /*51910*/  STL [R1+0xbc4], R212 ;  /* 0x000bc4d401007387 */ /* 0x000fe80000100800 */
[----:B------:R1:W-:Y:S04]  /*51920*/  LDGSTS.E [R0+0x3880], desc[UR8][R4.64], P0 ;  /* 0x0388000004007fae */ /* 0x0003e80008121848 */
[----:B------:R-:W-:Y:S04]  /*51930*/  STL [R1+0xbc0], R214 ;  /* 0x000bc0d601007387 */ /* 0x000fe80000100800 */
[----:B------:R1:W-:Y:S02]  /*51940*/  STL [R1+0xc04], R2 ;  /* 0x000c040201007387 */ /* 0x0003e40000100800 */
[----:B-1----:R-:W-:Y:S01]  /*51950*/  MOV R4, R2 ;  /* 0x0000000200047202 */ /* 0x002fe20000000f00 */
[----:B------:R-:W-:Y:S01]  /*51960*/  IMAD.MOV.U32 R5, RZ, RZ, R3 ;  /* 0x000000ffff057224 */ /* 0x000fe200078e0003 */
[----:B------:R1:W-:Y:S04]  /*51970*/  STL [R1+0xc00], R3 ;  /* 0x000c000301007387 */ /* 0x0003e80000100800 */
[----:B------:R1:W-:Y:S01]  /*51980*/  LDGSTS.E [R0+0x3c80], desc[UR8][R4.64], P0 ;  /* 0x03c8000004007fae */ /* 0x0003e20008121848 */
[----:B------:R-:W-:-:S03]  /*51990*/  LOP3.LUT R2, R7, 0x20, RZ, 0x3c, !PT ;  /* 0x0000002007027812 */ /* 0x000fc600078e3cff */
[----:B------:R-:W4:Y:S04]  /*519a0*/  LDL.LU R212, [R1+0x8cc] ;  /* 0x0008cc0001d47983 */ /* 0x000f280000300800 */
[----:B------:R-:W4:Y:S01]  /*519b0*/  LDL.LU R214, [R1+0x908] ;  /* 0x0009080001d67983 */ /* 0x000f220000300800 */
[----:B-1----:R-:W-:-:S03]  /*519c0*/  MOV R0, UR12 ;  /* 0x0000000c00007c02 */ /* 0x002fc60008000f00 */
[----:B------:R-:W4:Y:S01]  /*519d0*/  LDL.LU R3, [R1+0x90c] ;  /* 0x00090c0001037983 */ /* 0x000f220000300800 */
[----:B------:R-:W-:-:S03]  /*519e0*/  IADD3 R0, R2, 0x100000, R0 ;  /* 0x0010000002007810 */ /* 0x000fc60007ffe000 */
[----:B------:R-:W4:Y:S01]  /*519f0*/  LDL.LU R2, [R1+0x8c8] ;  /* 0x0008c80001027983 */ /* 0x000f220000300800 */
[----:B---3--:R-:W-:-:S04]  /*51a00*/  IADD3 R8, P1, R8, UR5, RZ ;  /* 0x0000000508087c10 */ /* 0x008fc8000ff3e0ff */
[----:B------:R-:W-:Y:S01]  /*51a10*/  IADD3.X R213, R213, UR7, RZ, P1, !PT ;  /* 0x00000007d5d57c10 */ /* 0x000fe20008ffe4ff */
[----:B------:R1:W-:Y:S01]  /*51a20*/  STL [R1+0x84c], R8 ;  /* 0x00084c0801007387 */ /* 0x0003e20000100800 */
[----:B--2---:R-:W-:Y:S01]  /*51a30*/  IADD3 R9, P2, R9, UR5, RZ ;  /* 0x0000000509097c10 */ /* 0x004fe2000ff5e0ff */
[----:B------:R-:W-:Y:S01]  /*51a40*/  IMAD.MOV.U32 R4, RZ, RZ, R8 ;  /* 0x000000ffff047224 */ /* 0x000fe200078e0008 */
[----:B------:R-:W-:Y:S01]  /*51a50*/  MOV R5, R213 ;  /* 0x000000d500057202 */ /* 0x000fe20000000f00 */
[----:B------:R2:W-:Y:S01]  /*51a60*/  STL [R1+0x848], R213 ;  /* 0x000848d501007387 */ /* 0x0005e20000100800 */
[----:B----4-:R-:W-:-:S03]  /*51a70*/  IADD3.X R215, R215, UR7, RZ, P2, !PT ;  /* 0x00000007d7d77c10 */ /* 0x010fc600097fe4ff */
[----:B------:R3:W-:Y:S04]  /*51a80*/  STL [R1+0x88c], R9 ;  /* 0x00088c0901007387 */ /* 0x0007e80000100800 */
[----:B-1----:R-:W4:Y:S04]  /*51a90*/  LDL.LU R8, [R1+0x94c] ;  /* 0x00094c0001087983 */ /* 0x002f280000300800 */
[----:B------:R1:W-:Y:S04]  /*51aa0*/  STL [R1+0x888], R215 ;  /* 0x000888d701007387 */ /* 0x0003e80000100800 */
[----:B------:R3:W-:Y:S04]  /*51ab0*/  LDGSTS.E [R0+0x100], desc[UR8][R4.64], P0 ;  /* 0x0010000004007fae */ /* 0x0007e80008121848 */
[----:B--2---:R-:W2:Y:S01]  /*51ac0*/  LDL.LU R213, [R1+0x98c] ;  /* 0x00098c0001d57983 */ /* 0x004ea20000300800 */
[----:B---3--:R-:W-:Y:S01]  /*51ad0*/  IMAD.MOV.U32 R4, RZ, RZ, R9 ;  /* 0x000000ffff047224 */ /* 0x008fe200078e0009 */
[----:B------:R-:W-:-:S02]  /*51ae0*/  MOV R5, R215 ;  /* 0x000000d700057202 */ /* 0x000fc40000000f00 */
[----:B------:R-:W3:Y:S01]  /*51af0*/  LDL.LU R9, [R1+0x948] ;  /* 0x0009480001097983 */ /* 0x000ee20000300800 */
[----:B------:R-:W-:-:S03]  /*51b00*/  IADD3 R212, P1, R212, UR5, RZ ;  /* 0x00000005d4d47c10 */ /* 0x000fc6000ff3e0ff */
[----:B-1----:R-:W3:Y:S04]  /*51b10*/  LDL.LU R215, [R1+0x988] ;  /* 0x0009880001d77983 */ /* 0x002ee80000300800 */
[----:B------:R1:W-:Y:S01]  /*51b20*/  LDGSTS.E [R0+0x500], desc[UR8][R4.64], P0 ;  /* 0x0050000004007fae */ /* 0x0003e20008121848 */
[----:B------:R-:W-:-:S03]  /*51b30*/  IADD3 R3, P2, R3, UR5, RZ ;  /* 0x0000000503037c10 */ /* 0x000fc6000ff5e0ff */
[----:B------:R-:W-:Y:S01]  /*51b40*/  STL [R1+0x8cc], R212 ;  /* 0x0008ccd401007387 */ /* 0x000fe20000100800 */
[----:B------:R-:W-:Y:S02]  /*51b50*/  IADD3.X R2, R2, UR7, RZ, P1, !PT ;  /* 0x0000000702027c10 */ /* 0x000fe40008ffe4ff */
[----:B------:R-:W-:Y:S01]  /*51b60*/  IADD3.X R214, R214, UR7, RZ, P2, !PT ;  /* 0x00000007d6d67c10 */ /* 0x000fe200097fe4ff */
[----:B-1----:R-:W-:Y:S01]  /*51b70*/  IMAD.MOV.U32 R4, RZ, RZ, R212 ;  /* 0x000000ffff047224 */ /* 0x002fe200078e00d4 */
[----:B------:R-:W-:Y:S01]  /*51b80*/  MOV R5, R2 ;  /* 0x0000000200057202 */ /* 0x000fe20000000f00 */
[----:B------:R1:W-:Y:S04]  /*51b90*/  STL [R1+0x8c8], R2 ;  /* 0x0008c80201007387 */ /* 0x0003e80000100800 */
[----:B------:R1:W-:Y:S04]  /*51ba0*/  STL [R1+0x90c], R3 ;  /* 0x00090c0301007387 */ /* 0x0003e80000100800 */
[----:B------:R1:W-:Y:S04]  /*51bb0*/  LDGSTS.E [R0+0x900], desc[UR8][R4.64], P0 ;  /* 0x0090000004007fae */ /* 0x0003e80008121848 */
[----:B-1----:R-:W3:Y:S04]  /*51bc0*/  LDL.LU R2, [R1+0x9cc] ;  /* 0x0009cc0001027983 */ /* 0x002ee80000300800 */
[----:B------:R1:W-:Y:S04]  /*51bd0*/  STL [R1+0x908], R214 ;  /* 0x000908d601007387 */ /* 0x0003e80000100800 */
[----:B------:R-:W3:Y:S01]  /*51be0*/  LDL.LU R212, [R1+0xa0c] ;  /* 0x000a0c0001d47983 */ /* 0x000ee20000300800 */
[----:B------:R-:W-:-:S03]  /*51bf0*/  IMAD.MOV.U32 R4, RZ, RZ, R3 ;  /* 0x000000ffff047224 */ /* 0x000fc600078e0003 */
[----:B------:R-:W3:Y:S01]  /*51c00*/  LDL.LU R3, [R1+0x9c8] ;  /* 0x0009c80001037983 */ /* 0x000ee20000300800 */
[----:B------:R-:W-:-:S03]  /*51c10*/  MOV R5, R214 ;  /* 0x000000d600057202 */ /* 0x000fc60000000f00 */
[----:B-1----:R-:W3:Y:S04]  /*51c20*/  LDL.LU R214, [R1+0xa08] ;  /* 0x000a080001d67983 */ /* 0x002ee80000300800 */
        /* <DEDUP_REMOVED lines=17> */
[----:B------:R-:W2:Y:S04]  /*51d40*/  LDL.LU R213, [R1+0xa48] ;  /* 0x000a480001d57983 */ /* 0x000ea80000300800 */
[----:B----4-:R-:W4:Y:S01]  /*51d50*/  LDL.LU R215, [R1+0xa88] ;  /* 0x000a880001d77983 */ /* 0x010f220000300800 */
[----:B------:R-:W-:-:S03]  /*51d60*/  IADD3 R212, P2, R212, UR5, RZ ;  /* 0x00000005d4d47c10 */ /* 0x000fc6000ff5e0ff */
        /* <DEDUP_REMOVED lines=500> */
[----:B------:R-:W-:Y:S04]  /*53cb0*/  STL [R1+0xb64], R213 ;  /* 0x000b64d501007387 */ /* 0x000fe80000100800 */
[----:B------:R1:W-:Y:S04]  /*53cc0*/  LDGSTS.E [R0+0x3280], desc[UR8][R4.64], P0 ;  /* 0x0328000004007fae */ /* 0x0003e80008121848 */
[----:B------:R-:W-:Y:S01]  /*53cd0*/  STL [R1+0xb60], R215 ;  /* 0x000b60d701007387 */ /* 0x000fe20000100800 */
[----:B-1----:R-:W-:Y:S01]  /*53ce0*/  MOV R4, R8 ;  /* 0x0000000800047202 */ /* 0x002fe20000000f00 */
[----:B------:R-:W-:-:S02]  /*53cf0*/  IMAD.MOV.U32 R5, RZ, RZ, R9 ;  /* 0x000000ffff057224 */ /* 0x000fc400078e0009 */
[----:B------:R1:W-:Y:S04]  /*53d00*/  STL [R1+0xba4], R8 ;  /* 0x000ba40801007387 */ /* 0x0003e80000100800 */
[----:B------:R2:W-:Y:S01]  /*53d10*/  LDGSTS.E [R0+0x3680], desc[UR8][R4.64], P0 ;  /* 0x0368000004007fae */ /* 0x0005e20008121848 */
[----:B------:R-:W-:-:S03]  /*53d20*/  IADD3 R212, P1, R212, UR5, RZ ;  /* 0x00000005d4d47c10 */ /* 0x000fc6000ff3e0ff */
[----:B------:R3:W-:Y:S01]  /*53d30*/  STL [R1+0xba0], R9 ;  /* 0x000ba00901007387 */ /* 0x0007e20000100800 */
[----:B--2---:R-:W-:-:S03]  /*53d40*/  MOV R4, R212 ;  /* 0x000000d400047202 */ /* 0x004fc60000000f00 */
[----:B-1----:R-:W2:Y:S01]  /*53d50*/  LDL.LU R8, [R1+0x86c] ;  /* 0x00086c0001087983 */ /* 0x002ea20000300800 */
[----:B------:R-:W-:-:S03]  /*53d60*/  IADD3 R2, P2, R2, UR5, RZ ;  /* 0x0000000502027c10 */ /* 0x000fc6000ff5e0ff */
[----:B------:R-:W4:Y:S01]  /*53d70*/  LDL.LU R213, [R1+0x8a8] ;  /* 0x0008a80001d57983 */ /* 0x000f220000300800 */
[----:B------:R-:W-:-:S03]  /*53d80*/  IADD3.X R214, R214, UR7, RZ, P1, !PT ;  /* 0x00000007d6d67c10 */ /* 0x000fc60008ffe4ff */
[----:B---3--:R-:W3:Y:S01]  /*53d90*/  LDL.LU R9, [R1+0x8ac] ;  /* 0x0008ac0001097983 */ /* 0x008ee20000300800 */
[----:B------:R-:W-:Y:S01]  /*53da0*/  IADD3.X R3, R3, UR7, RZ, P2, !PT ;  /* 0x0000000703037c10 */ /* 0x000fe200097fe4ff */
[----:B------:R-:W-:Y:S02]  /*53db0*/  IMAD.MOV.U32 R5, RZ, RZ, R214 ;  /* 0x000000ffff057224 */ /* 0x000fe400078e00d6 */
[----:B------:R-:W-:Y:S04]  /*53dc0*/  STL [R1+0xbe4], R212 ;  /* 0x000be4d401007387 */ /* 0x000fe80000100800 */
[----:B------:R1:W-:Y:S04]  /*53dd0*/  STL [R1+0xbe0], R214 ;  /* 0x000be0d601007387 */ /* 0x0003e80000100800 */
[----:B------:R1:W-:Y:S04]  /*53de0*/  LDGSTS.E [R0+0x3a80], desc[UR8][R4.64], P0 ;  /* 0x03a8000004007fae */ /* 0x0003e80008121848 */
[----:B------:R-:W-:Y:S04]  /*53df0*/  STL [R1+0xc24], R2 ;  /* 0x000c240201007387 */ /* 0x000fe80000100800 */
[----:B------:R1:W-:Y:S02]  /*53e00*/  STL [R1+0xc20], R3 ;  /* 0x000c200301007387 */ /* 0x0003e40000100800 */
[----:B-1----:R-:W-:Y:S01]  /*53e10*/  MOV R4, R2 ;  /* 0x0000000200047202 */ /* 0x002fe20000000f00 */
[----:B------:R-:W-:Y:S01]  /*53e20*/  IMAD.MOV.U32 R5, RZ, RZ, R3 ;  /* 0x000000ffff057224 */ /* 0x000fe200078e0003 */
[----:B------:R-:W4:Y:S04]  /*53e30*/  LDL.LU R214, [R1+0x8e8] ;  /* 0x0008e80001d67983 */ /* 0x000f280000300800 */
[----:B------:R-:W4:Y:S04]  /*53e40*/  LDL.LU R3, [R1+0x8ec] ;  /* 0x0008ec0001037983 */ /* 0x000f280000300800 */
[----:B------:R-:W4:Y:S04]  /*53e50*/  LDL.LU R215, [R1+0x928] ;  /* 0x0009280001d77983 */ /* 0x000f280000300800 */
[----:B------:R-:W4:Y:S04]  /*53e60*/  LDL.LU R212, [R1+0x92c] ;  /* 0x00092c0001d47983 */ /* 0x000f280000300800 */
[----:B------:R1:W-:Y:S04]  /*53e70*/  LDGSTS.E [R0+0x3e80], desc[UR8][R4.64], P0 ;  /* 0x03e8000004007fae */ /* 0x0003e80008121848 */
[----:B------:R-:W4:Y:S01]  /*53e80*/  LDL.LU R5, [R1+0x868] ;  /* 0x0008680001057983 */ /* 0x000f220000300800 */
[----:B------:R-:W-:-:S02]  /*53e90*/  LOP3.LUT R2, R7, 0x60, RZ, 0x3c, !PT ;  /* 0x0000006007027812 */ /* 0x000fc400078e3cff */
[----:B-1----:R-:W-:-:S04]  /*53ea0*/  MOV R0, UR12 ;  /* 0x0000000c00007c02 */ /* 0x002fc80008000f00 */
[----:B------:R-:W-:Y:S02]  /*53eb0*/  IADD3 R0, R2, 0x100000, R0 ;  /* 0x0010000002007810 */ /* 0x000fe40007ffe000 */
[----:B--2---:R-:W-:-:S05]  /*53ec0*/  IADD3 R8, P1, R8, UR5, RZ ;  /* 0x0000000508087c10 */ /* 0x004fca000ff3e0ff */
[----:B------:R1:W-:Y:S01]  /*53ed0*/  STL [R1+0x86c], R8 ;  /* 0x00086c0801007387 */ /* 0x0003e20000100800 */
[----:B---3--:R-:W-:Y:S01]  /*53ee0*/  IADD3 R9, P2, R9, UR5, RZ ;  /* 0x0000000509097c10 */ /* 0x008fe2000ff5e0ff */
[----:B------:R-:W-:-:S03]  /*53ef0*/  IMAD.MOV.U32 R4, RZ, RZ, R8 ;  /* 0x000000ffff047224 */ /* 0x000fc600078e0008 */
[----:B----4-:R-:W-:Y:S02]  /*53f00*/  IADD3.X R213, R213, UR7, RZ, P2, !PT ;  /* 0x00000007d5d57c10 */ /* 0x010fe400097fe4ff */
[----:B------:R-:W-:-:S05]  /*53f10*/  IADD3.X R5, R5, UR7, RZ, P1, !PT ;  /* 0x0000000705057c10 */ /* 0x000fca0008ffe4ff */
[----:B------:R-:W-:Y:S04]  /*53f20*/  STL [R1+0x868], R5 ;  /* 0x0008680501007387 */ /* 0x000fe80000100800 */
[----:B------:R2:W-:Y:S04]  /*53f30*/  STL [R1+0x8ac], R9 ;  /* 0x0008ac0901007387 */ /* 0x0005e80000100800 */
[----:B------:R-:W3:Y:S04]  /*53f40*/  LDL.LU R2, [R1+0x96c] ;  /* 0x00096c0001027983 */ /* 0x000ee80000300800 */
[----:B------:R4:W-:Y:S04]  /*53f50*/  STL [R1+0x8a8], R213 ;  /* 0x0008a8d501007387 */ /* 0x0009e80000100800 */
[----:B------:R2:W-:Y:S04]  /*53f60*/  LDGSTS.E [R0+0x300], desc[UR8][R4.64], P0 ;  /* 0x0030000004007fae */ /* 0x0005e80008121848 */
[----:B-1----:R-:W3:Y:S01]  /*53f70*/  LDL.LU R8, [R1+0x9ac] ;  /* 0x0009ac0001087983 */ /* 0x002ee20000300800 */
[----:B--2---:R-:W-:-:S03]  /*53f80*/  MOV R4, R9 ;  /* 0x0000000900047202 */ /* 0x004fc60000000f00 */
[----:B------:R-:W2:Y:S01]  /*53f90*/  LDL.LU R9, [R1+0x968] ;  /* 0x0009680001097983 */ /* 0x000ea20000300800 */
[----:B------:R-:W-:-:S03]  /*53fa0*/  IMAD.MOV.U32 R5, RZ, RZ, R213 ;  /* 0x000000ffff057224 */ /* 0x000fc600078e00d5 */
[----:B----4-:R-:W4:Y:S01]  /*53fb0*/  LDL.LU R213, [R1+0x9a8] ;  /* 0x0009a80001d57983 */ /* 0x010f220000300800 */
[----:B------:R-:W-:Y:S02]  /*53fc0*/  IADD3 R3, P1, R3, UR5, RZ ;  /* 0x0000000503037c10 */ /* 0x000fe4000ff3e0ff */
[----:B------:R-:W-:Y:S01]  /*53fd0*/  IADD3 R212, P2, R212, UR5, RZ ;  /* 0x00000005d4d47c10 */ /* 0x000fe2000ff5e0ff */
[----:B------:R1:W-:Y:S01]  /*53fe0*/  LDGSTS.E [R0+0x700], desc[UR8][R4.64], P0 ;  /* 0x0070000004007fae */ /* 0x0003e20008121848 */
[----:B------:R-:W-:Y:S02]  /*53ff0*/  IADD3.X R214, R214, UR7, RZ, P1, !PT ;  /* 0x00000007d6d67c10 */ /* 0x000fe40008ffe4ff */
[----:B------:R-:W-:Y:S01]  /*54000*/  IADD3.X R215, R215, UR7, RZ, P2, !PT ;  /* 0x00000007d7d77c10 */ /* 0x000fe200097fe4ff */
[----:B------:R1:W-:Y:S04]  /*54010*/  STL [R1+0x8ec], R3 ;  /* 0x0008ec0301007387 */ /* 0x0003e80000100800 */
[----:B------:R1:W-:Y:S02]  /*54020*/  STL [R1+0x8e8], R214 ;  /* 0x0008e8d601007387 */ /* 0x0003e40000100800 */
[----:B-1----:R-:W-:Y:S01]  /*54030*/  MOV R4, R3 ;  /* 0x0000000300047202 */ /* 0x002fe20000000f00 */
[----:B------:R-:W-:Y:S01]  /*54040*/  IMAD.MOV.U32 R5, RZ, RZ, R214 ;  /* 0x000000ffff057224 */ /* 0x000fe200078e00d6 */
[----:B------:R1:W-:Y:S04]  /*54050*/  STL [R1+0x92c], R212 ;  /* 0x00092cd401007387 */ /* 0x0003e80000100800 */
[----:B------:R-:W4:Y:S04]  /*54060*/  LDL.LU R3, [R1+0x9ec] ;  /* 0x0009ec0001037983 */ /* 0x000f280000300800 */
[----:B------:R1:W-:Y:S04]  /*54070*/  STL [R1+0x928], R215 ;  /* 0x000928d701007387 */ /* 0x0003e80000100800 */
[----:B------:R1:W-:Y:S04]  /*54080*/  LDGSTS.E [R0+0xb00], desc[UR8][R4.64], P0 ;  /* 0x00b0000004007fae */ /* 0x0003e80008121848 */
[----:B------:R-:W4:Y:S01]  /*54090*/  LDL.LU R214, [R1+0xa2c] ;  /* 0x000a2c0001d67983 */ /* 0x000f220000300800 */
[----:B-1----:R-:W-:-:S03]  /*540a0*/  MOV R4, R212 ;  /* 0x000000d400047202 */ /* 0x002fc60000000f00 */
[----:B------:R-:W4:Y:S01]  /*540b0*/  LDL.LU R212, [R1+0x9e8] ;  /* 0x0009e80001d47983 */ /* 0x000f220000300800 */
[----:B------:R-:W-:-:S03]  /*540c0*/  IMAD.MOV.U32 R5, RZ, RZ, R215 ;  /* 0x000000ffff057224 */ /* 0x000fc600078e00d7 */
[----:B------:R-:W4:Y:S04]  /*540d0*/  LDL.LU R215, [R1+0xa28] ;  /* 0x000a280001d77983 */ /* 0x000f280000300800 */
[----:B------:R1:W-:Y:S01]  /*540e0*/  LDGSTS.E [R0+0xf00], desc[UR8][R4.64], P0 ;  /* 0x00f0000004007fae */ /* 0x0003e20008121848 */
[----:B---3--:R-:W-:-:S04]  /*540f0*/  IADD3 R2, P1, R2, UR5, RZ ;  /* 0x0000000502027c10 */ /* 0x008fc8000ff3e0ff */
[----:B-1----:R-:W-:Y:S01]  /*54100*/  MOV R4, R2 ;  /* 0x0000000200047202 */ /* 0x002fe20000000f00 */
[----:B------:R1:W-:Y:S01]  /*54110*/  STL [R1+0x96c], R2 ;  /* 0x00096c0201007387 */ /* 0x0003e20000100800 */
[----:B------:R-:W-:Y:S02]  /*54120*/  IADD3 R8, P2, R8, UR5, RZ ;  /* 0x0000000508087c10 */ /* 0x000fe4000ff5e0ff */
[----:B--2---:R-:W-:Y:S02]  /*54130*/  IADD3.X R9, R9, UR7, RZ, P1, !PT ;  /* 0x0000000709097c10 */ /* 0x004fe40008ffe4ff */
[----:B----4-:R-:W-:-:S03]  /*54140*/  IADD3.X R213, R213, UR7, RZ, P2, !PT ;  /* 0x00000007d5d57c10 */ /* 0x010fc600097fe4ff */
[----:B------:R-:W-:Y:S01]  /*54150*/  IMAD.MOV.U32 R5, RZ, RZ, R9 ;  /* 0x000000ffff057224 */ /* 0x000fe200078e0009 */
[----:B------:R2:W-:Y:S04]  /*54160*/  STL [R1+0x968], R9 ;  /* 0x0009680901007387 */ /* 0x0005e80000100800 */
[----:B------:R3:W-:Y:S04]  /*54170*/  STL [R1+0x9ac], R8 ;  /* 0x0009ac0801007387 */ /* 0x0007e80000100800 */
[----:B-1----:R-:W4:Y:S04]  /*54180*/  LDL.LU R2, [R1+0xa6c] ;  /* 0x000a6c0001027983 */ /* 0x002f280000300800 */
[----:B------:R1:W-:Y:S04]  /*54190*/  STL [R1+0x9a8], R213 ;  /* 0x0009a8d501007387 */ /* 0x0003e80000100800 */
[----:B------:R3:W-:Y:S04]  /*541a0*/  LDGSTS.E [R0+0x1300], desc[UR8][R4.64], P0 ;  /* 0x0130000004007fae */ /* 0x0007e80008121848 */
[----:B--2---:R-:W2:Y:S01]  /*541b0*/  LDL.LU R9, [R1+0xaac] ;  /* 0x000aac0001097983 */ /* 0x004ea20000300800 */
[----:B---3--:R-:W-:-:S03]  /*541c0*/  MOV R4, R8 ;  /* 0x0000000800047202 */ /* 0x008fc60000000f00 */
[----:B------:R-:W3:Y:S01]  /*541d0*/  LDL.LU R8, [R1+0xa68] ;  /* 0x000a680001087983 */ /* 0x000ee20000300800 */
[----:B------:R-:W-:-:S03]  /*541e0*/  IMAD.MOV.U32 R5, RZ, RZ, R213 ;  /* 0x000000ffff057224 */ /* 0x000fc600078e00d5 */
[----:B-1----:R-:W3:Y:S01]  /*541f0*/  LDL.LU R213, [R1+0xaa8] ;  /* 0x000aa80001d57983 */ /* 0x002ee20000300800 */
[----:B------:R-:W-:Y:S02]  /*54200*/  IADD3 R3, P1, R3, UR5, RZ ;  /* 0x0000000503037c10 */ /* 0x000fe4000ff3e0ff */
[----:B------:R-:W-:Y:S01]  /*54210*/  IADD3 R214, P2, R214, UR5, RZ ;  /* 0x00000005d6d67c10 */ /* 0x000fe2000ff5e0ff */
        /* <DEDUP_REMOVED lines=28> */
[----:B------:R1:W-:Y:S04]  /*543e0*/  LDGSTS.E [R0+0x2300], desc[UR8][R4.64], P0 ;  /* 0x0230000004007fae */ /* 0x0003e80008121848 */
[----:B--2---:R-:W2:Y:S01]  /*543f0*/  LDL.LU R8, [R1+0xbac] ;  /* 0x000bac0001087983 */ /* 0x004ea20000300800 */
[----:B-1----:R-:W-:-:S03]  /*54400*/  MOV R4, R9 ;  /* 0x0000000900047202 */ /* 0x002fc60000000f00 */
[----:B---3--:R-:W3:Y:S01]  /*54410*/  LDL.LU R9, [R1+0xb68] ;  /* 0x000b680001097983 */ /* 0x008ee20000300800 */
[----:B------:R-:W-:-:S03]  /*54420*/  IMAD.MOV.U32 R5, RZ, RZ, R213 ;  /* 0x000000ffff057224 */ /* 0x000fc600078e00d5 */
[----:B------:R-:W3:Y:S01]  /*54430*/  LDL.LU R213, [R1+0xba8] ;  /* 0x000ba80001d57983 */ /* 0x000ee20000300800 */
[----:B------:R-:W-:Y:S02]  /*54440*/  IADD3 R3, P1, R3, UR5, RZ ;  /* 0x0000000503037c10 */ /* 0x000fe4000ff3e0ff */
[----:B------:R-:W-:Y:S01]  /*54450*/  IADD3 R212, P2, R212, UR5, RZ ;  /* 0x00000005d4d47c10 */ /* 0x000fe2000ff5e0ff */
[----:B------:R1:W-:Y:S01]  /*54460*/  LDGSTS.E [R0+0x2700], desc[UR8][R4.64], P0 ;  /* 0x0270000004007fae */ /* 0x0003e20008121848 */
[----:B------:R-:W-:-:S03]  /*54470*/  IADD3.X R214, R214, UR7, RZ, P1, !PT ;  /* 0x00000007d6d67c10 */ /* 0x000fc60008ffe4ff */
[----:B------:R-:W-:Y:S01]  /*54480*/  STL [R1+0xaec], R3 ;  /* 0x000aec0301007387 */ /* 0x000fe20000100800 */
[----:B------:R-:W-:-:S03]  /*54490*/  IADD3.X R215, R215, UR7, RZ, P2, !PT ;  /* 0x00000007d7d77c10 */ /* 0x000fc600097fe4ff */
[----:B------:R1:W-:Y:S02]  /*544a0*/  STL [R1+0xae8], R214 ;  /* 0x000ae8d601007387 */ /* 0x0003e40000100800 */
[----:B-1----:R-:W-:Y:S01]  /*544b0*/  MOV R4, R3 ;  /* 0x0000000300047202 */ /* 0x002fe20000000f00 */
[----:B------:R-:W-:Y:S01]  /*544c0*/  IMAD.MOV.U32 R5, RZ, RZ, R214 ;  /* 0x000000ffff057224 */ /* 0x000fe200078e00d6 */
[----:B------:R-:W-:Y:S04]  /*544d0*/  STL [R1+0xb2c], R212 ;  /* 0x000b2cd401007387 */ /* 0x000fe80000100800 */
[----:B------:R1:W-:Y:S04]  /*544e0*/  LDGSTS.E [R0+0x2b00], desc[UR8][R4.64], P0 ;  /* 0x02b0000004007fae */ /* 0x0003e80008121848 */
[----:B------:R-:W3:Y:S04]  /*544f0*/  LDL.LU R214, [R1+0xbec] ;  /* 0x000bec0001d67983 */ /* 0x000ee80000300800 */
[----:B------:R1:W-:Y:S04]  /*54500*/  STL [R1+0xb28], R215 ;  /* 0x000b28d701007387 */ /* 0x0003e80000100800 */
[----:B------:R-:W3:Y:S01]  /*54510*/  LDL.LU R3, [R1+0xc2c] ;  /* 0x000c2c0001037983 */ /* 0x000ee20000300800 */
[----:B-1----:R-:W-:-:S03]  /*54520*/  IMAD.MOV.U32 R5, RZ, RZ, R215 ;  /* 0x000000ffff057224 */ /* 0x002fc600078e00d7 */
[----:B------:R-:W3:Y:S01]  /*54530*/  LDL.LU R215, [R1+0xbe8] ;  /* 0x000be80001d77983 */ /* 0x000ee20000300800 */
[----:B------:R-:W-:-:S03]  /*54540*/  MOV R4, R212 ;  /* 0x000000d400047202 */ /* 0x000fc60000000f00 */
        /* <DEDUP_REMOVED lines=22> */
[----:B------:R-:W-:Y:S02]  /*546b0*/  IADD3.X R215, R215, UR7, RZ, P1, !PT ;  /* 0x00000007d7d77c10 */ /* 0x000fe40008ffe4ff */
[----:B------:R-:W-:Y:S01]  /*546c0*/  IADD3.X R212, R212, UR7, RZ, P2, !PT ;  /* 0x00000007d4d47c10 */ /* 0x000fe200097fe4ff */
[----:B------:R-:W-:Y:S01]  /*546d0*/  STL [R1+0xbec], R214 ;  /* 0x000becd601007387 */ /* 0x000fe20000100800 */
[----:B-1----:R-:W-:Y:S01]  /*546e0*/  MOV R4, R214 ;  /* 0x000000d600047202 */ /* 0x002fe20000000f00 */
[----:B------:R-:W-:-:S02]  /*546f0*/  IMAD.MOV.U32 R5, RZ, RZ, R215 ;  /* 0x000000ffff057224 */ /* 0x000fc400078e00d7 */
[----:B------:R1:W-:Y:S04]  /*54700*/  STL [R1+0xbe8], R215 ;  /* 0x000be8d701007387 */ /* 0x0003e80000100800 */
[----:B------:R1:W-:Y:S04]  /*54710*/  STL [R1+0xc2c], R3 ;  /* 0x000c2c0301007387 */ /* 0x0003e80000100800 */
[----:B------:R1:W-:Y:S04]  /*54720*/  LDGSTS.E [R0+0x3b00], desc[UR8][R4.64], P0 ;  /* 0x03b0000004007fae */ /* 0x0003e80008121848 */
[----:B------:R1:W-:Y:S04]  /*54730*/  STL [R1+0xc28], R212 ;  /* 0x000c28d401007387 */ /* 0x0003e80000100800 */
[----:B-1----:R-:W3:Y:S01]  /*54740*/  LDL.LU R215, [R1+0x8f0] ;  /* 0x0008f00001d77983 */ /* 0x002ee20000300800 */
[----:B------:R-:W-:Y:S01]  /*54750*/  MOV R4, R3 ;  /* 0x0000000300047202 */ /* 0x000fe20000000f00 */
[----:B------:R-:W-:-:S02]  /*54760*/  IMAD.MOV.U32 R5, RZ, RZ, R212 ;  /* 0x000000ffff057224 */ /* 0x000fc400078e00d4 */
[----:B------:R-:W3:Y:S04]  /*54770*/  LDL.LU R3, [R1+0x8f4] ;  /* 0x0008f40001037983 */ /* 0x000ee80000300800 */
[----:B------:R1:W-:Y:S04]  /*54780*/  LDGSTS.E [R0+0x3f00], desc[UR8][R4.64], P0 ;  /* 0x03f0000004007fae */ /* 0x0003e80008121848 */
[----:B------:R-:W3:Y:S04]  /*54790*/  LDL.LU R212, [R1+0x930] ;  /* 0x0009300001d47983 */ /* 0x000ee80000300800 */
[----:B------:R-:W3:Y:S01]  /*547a0*/  LDL.LU R214, [R1+0x934] ;  /* 0x0009340001d67983 */ /* 0x000ee20000300800 */
[----:B-1----:R-:W-:-:S02]  /*547b0*/  LOP3.LUT R5, R7, 0x70, RZ, 0x3c, !PT ;  /* 0x0000007007057812 */ /* 0x002fc400078e3cff */
[----:B------:R-:W-:-:S04]  /*547c0*/  MOV R0, UR12 ;  /* 0x0000000c00007c02 */ /* 0x000fc80008000f00 */
[----:B------:R-:W-:Y:S02]  /*547d0*/  IADD3 R0, R5, 0x100000, R0 ;  /* 0x0010000005007810 */ /* 0x000fe40007ffe000 */
[----:B----4-:R-:W-:-:S05]  /*547e0*/  IADD3 R2, P1, R2, UR5, RZ ;  /* 0x0000000502027c10 */ /* 0x010fca000ff3e0ff */
[----:B------:R1:W-:Y:S01]  /*547f0*/  STL [R1+0x874], R2 ;  /* 0x0008740201007387 */ /* 0x0003e20000100800 */
[----:B------:R-:W-:Y:S01]  /*54800*/  IMAD.MOV.U32 R4, RZ, RZ, R2 ;  /* 0x000000ffff047224 */ /* 0x000fe200078e0002 */
[----:B--2---:R-:W-:-:S05]  /*54810*/  IADD3 R9, P2, R9, UR5, RZ ;  /* 0x0000000509097c10 */ /* 0x004fca000ff5e0ff */
[----:B------:R-:W-:Y:S01]  /*54820*/  STL [R1+0x8b4], R9 ;  /* 0x0008b40901007387 */ /* 0x000fe20000100800 */
[----:B---3--:R-:W-:-:S04]  /*54830*/  IADD3.X R8, R8, UR7, RZ, P1, !PT ;  /* 0x0000000708087c10 */ /* 0x008fc80008ffe4ff */
[----:B------:R-:W-:Y:S01]  /*54840*/  MOV R5, R8 ;  /* 0x0000000800057202 */ /* 0x000fe20000000f00 */
[----:B------:R2:W-:Y:S01]  /*54850*/  STL [R1+0x870], R8 ;  /* 0x0008700801007387 */ /* 0x0005e20000100800 */
[----:B------:R-:W-:-:S03]  /*54860*/  IADD3.X R213, R213, UR7, RZ, P2, !PT ;  /* 0x00000007d5d57c10 */ /* 0x000fc600097fe4ff */
[----:B-1----:R-:W3:Y:S04]  /*54870*/  LDL.LU R2, [R1+0x974] ;  /* 0x0009740001027983 */ /* 0x002ee80000300800 */
[----:B------:R1:W-:Y:S04]  /*54880*/  LDGSTS.E [R0+0x380], desc[UR8][R4.64], P0 ;  /* 0x0038000004007fae */ /* 0x0003e80008121848 */
[----:B--2---:R-:W2:Y:S04]  /*54890*/  LDL.LU R8, [R1+0x9b4] ;  /* 0x0009b40001087983 */ /* 0x004ea80000300800 */
[----:B------:R4:W-:Y:S01]  /*548a0*/  STL [R1+0x8b0], R213 ;  /* 0x0008b0d501007387 */ /* 0x0009e20000100800 */
[----:B-1----:R-:W-:-:S03]  /*548b0*/  IMAD.MOV.U32 R4, RZ, RZ, R9 ;  /* 0x000000ffff047224 */ /* 0x002fc600078e0009 */
[----:B------:R-:W2:Y:S01]  /*548c0*/  LDL.LU R9, [R1+0x970] ;  /* 0x0009700001097983 */ /* 0x000ea20000300800 */
[----:B------:R-:W-:-:S03]  /*548d0*/  MOV R5, R213 ;  /* 0x000000d500057202 */ /* 0x000fc60000000f00 */
[----:B----4-:R-:W4:Y:S04]  /*548e0*/  LDL.LU R213, [R1+0x9b0] ;  /* 0x0009b00001d57983 */ /* 0x010f280000300800 */
[----:B------:R1:W-:Y:S01]  /*548f0*/  LDGSTS.E [R0+0x780], desc[UR8][R4.64], P0 ;  /* 0x0078000004007fae */ /* 0x0003e20008121848 */
[----:B------:R-:W-:-:S04]  /*54900*/  IADD3 R3, P1, R3, UR5, RZ ;  /* 0x0000000503037c10 */ /* 0x000fc8000ff3e0ff */
[----:B------:R-:W-:Y:S01]  /*54910*/  IADD3.X R215, R215, UR7, RZ, P1, !PT ;  /* 0x00000007d7d77c10 */ /* 0x000fe20008ffe4ff */
[----:B-1----:R-:W-:-:S03]  /*54920*/  IMAD.MOV.U32 R4, RZ, RZ, R3 ;  /* 0x000000ffff047224 */ /* 0x002fc600078e0003 */
[----:B------:R-:W-:Y:S02]  /*54930*/  MOV R5, R215 ;  /* 0x000000d700057202 */ /* 0x000fe40000000f00 */
[----:B------:R-:W-:-:S03]  /*54940*/  IADD3 R214, P2, R214, UR5, RZ ;  /* 0x00000005d6d67c10 */ /* 0x000fc6000ff5e0ff */
[----:B------:R1:W-:Y:S01]  /*54950*/  LDGSTS.E [R0+0xb80], desc[UR8][R4.64], P0 ;  /* 0x00b8000004007fae */ /* 0x0003e20008121848 */
[----:B------:R-:W-:-:S03]  /*54960*/  IADD3.X R212, R212, UR7, RZ, P2, !PT ;  /* 0x00000007d4d47c10 */ /* 0x000fc600097fe4ff */
[----:B------:R-:W-:Y:S04]  /*54970*/  STL [R1+0x8f4], R3 ;  /* 0x0008f40301007387 */ /* 0x000fe80000100800 */
[----:B------:R1:W-:Y:S02]  /*54980*/  STL [R1+0x8f0], R215 ;  /* 0x0008f0d701007387 */ /* 0x0003e40000100800 */
[----:B-1----:R-:W-:Y:S01]  /*54990*/  IMAD.MOV.U32 R4, RZ, RZ, R214 ;  /* 0x000000ffff047224 */ /* 0x002fe200078e00d6 */
[----:B------:R-:W-:Y:S01]  /*549a0*/  MOV R5, R212 ;  /* 0x000000d400057202 */ /* 0x000fe20000000f00 */
[----:B------:R-:W-:Y:S04]  /*549b0*/  STL [R1+0x934], R214 ;  /* 0x000934d601007387 */ /* 0x000fe80000100800 */
[----:B------:R-:W4:Y:S04]  /*549c0*/  LDL.LU R215, [R1+0x9f4] ;  /* 0x0009f40001d77983 */ /* 0x000f280000300800 */
[----:B------:R1:W-:Y:S04]  /*549d0*/  LDGSTS.E [R0+0xf80], desc[UR8][R4.64], P0 ;  /* 0x00f8000004007fae */ /* 0x0003e80008121848 */
[----:B------:R1:W-:Y:S04]  /*549e0*/  STL [R1+0x930], R212 ;  /* 0x000930d401007387 */ /* 0x0003e80000100800 */
[----:B------:R-:W4:Y:S04]  /*549f0*/  LDL.LU R3, [R1+0xa34] ;  /* 0x000a340001037983 */ /* 0x000f280000300800 */
[----:B-1----:R-:W5:Y:S04]  /*54a00*/  LDL.LU R212, [R1+0xfc0] ;  /* 0x000fc00001d47983 */ /* 0x002f680000300800 */
[----:B------:R-:W4:Y:S01]  /*54a10*/  LDL.LU R214, [R1+0xa30] ;  /* 0x000a300001d67983 */ /* 0x000f220000300800 */
[----:B---3--:R-:W-:-:S05]  /*54a20*/  IADD3 R2, P1, R2, UR5, RZ ;  /* 0x0000000502027c10 */ /* 0x008fca000ff3e0ff */
[----:B------:R-:W-:Y:S01]  /*54a30*/  IMAD.MOV.U32 R4, RZ, RZ, R2 ;  /* 0x000000ffff047224 */ /* 0x000fe200078e0002 */
[----:B--2---:R-:W-:Y:S01]  /*54a40*/  IADD3 R8, P2, R8, UR5, RZ ;  /* 0x0000000508087c10 */ /* 0x004fe2000ff5e0ff */
[----:B------:R-:W-:Y:S01]  /*54a50*/  STL [R1+0x974], R2 ;  /* 0x0009740201007387 */ /* 0x000fe20000100800 */
[----:B------:R-:W-:-:S04]  /*54a60*/  IADD3.X R9, R9, UR7, RZ, P1, !PT ;  /* 0x0000000709097c10 */ /* 0x000fc80008ffe4ff */
[----:B------:R-:W-:Y:S02]  /*54a70*/  MOV R5, R9 ;  /* 0x0000000900057202 */ /* 0x000fe40000000f00 */
[----:B----4-:R-:W-:Y:S01]  /*54a80*/  IADD3.X R213, R213, UR7, RZ, P2, !PT ;  /* 0x00000007d5d57c10 */ /* 0x010fe200097fe4ff */
[----:B------:R1:W-:Y:S04]  /*54a90*/  STL [R1+0x970], R9 ;  /* 0x0009700901007387 */ /* 0x0003e80000100800 */
[----:B------:R2:W-:Y:S04]  /*54aa0*/  LDGSTS.E [R0+0x1380], desc[UR8][R4.64], P0 ;  /* 0x0138000004007fae */ /* 0x0005e80008121848 */
[----:B------:R-:W-:Y:S04]  /*54ab0*/  STL [R1+0x9b4], R8 ;  /* 0x0009b40801007387 */ /* 0x000fe80000100800 */
[----:B-1----:R-:W3:Y:S01]  /*54ac0*/  LDL.LU R9, [R1+0xa74] ;  /* 0x000a740001097983 */ /* 0x002ee20000300800 */
[----:B--2---:R-:W-:Y:S01]  /*54ad0*/  IMAD.MOV.U32 R4, RZ, RZ, R8 ;  /* 0x000000ffff047224 */ /* 0x004fe200078e0008 */
[----:B------:R-:W-:-:S02]  /*54ae0*/  MOV R5, R213 ;  /* 0x000000d500057202 */ /* 0x000fc40000000f00 */
[----:B------:R1:W-:Y:S04]  /*54af0*/  STL [R1+0x9b0], R213 ;  /* 0x0009b0d501007387 */ /* 0x0003e80000100800 */
[----:B------:R-:W2:Y:S04]  /*54b00*/  LDL.LU R2, [R1+0xab4] ;  /* 0x000ab40001027983 */ /* 0x000ea80000300800 */
[----:B------:R4:W-:Y:S04]  /*54b10*/  LDGSTS.E [R0+0x1780], desc[UR8][R4.64], P0 ;  /* 0x0178000004007fae */ /* 0x0009e80008121848 */
[----:B-1----:R-:W5:Y:S04]  /*54b20*/  LDL.LU R213, [R1+0xfbc] ;  /* 0x000fbc0001d57983 */ /* 0x002f680000300800 */
[----:B------:R-:W2:Y:S04]  /*54b30*/  LDL.LU R8, [R1+0xab0] ;  /* 0x000ab00001087983 */ /* 0x000ea80000300800 */
[----:B------:R-:W3:Y:S01]  /*54b40*/  LDL.LU R5, [R1+0x9f0] ;  /* 0x0009f00001057983 */ /* 0x000ee20000300800 */
[----:B------:R-:W-:-:S05]  /*54b50*/  IADD3 R215, P1, R215, UR5, RZ ;  /* 0x00000005d7d77c10 */ /* 0x000fca000ff3e0ff */
[----:B----4-:R-:W-:Y:S01]  /*54b60*/  IMAD.MOV.U32 R4, RZ, RZ, R215 ;  /* 0x000000ffff047224 */ /* 0x010fe200078e00d7 */
[----:B------:R-:W-:Y:S01]  /*54b70*/  IADD3 R3, P2, R3, UR5, RZ ;  /* 0x0000000503037c10 */ /* 0x000fe2000ff5e0ff */
[----:B------:R1:W-:Y:S03]  /*54b80*/  STL [R1+0x9f4], R215 ;  /* 0x0009f4d701007387 */ /* 0x0003e60000100800 */
[----:B------:R-:W-:Y:S02]  /*54b90*/  IADD3.X R214, R214, UR7, RZ, P2, !PT ;  /* 0x00000007d6d67c10 */ /* 0x000fe400097fe4ff */
[----:B---3--:R-:W-:-:S05]  /*54ba0*/  IADD3.X R5, R5, UR7, RZ, P1, !PT ;  /* 0x0000000705057c10 */ /* 0x008fca0008ffe4ff */
[----:B------:R3:W-:Y:S04]  /*54bb0*/  STL [R1+0x9f0], R5 ;  /* 0x0009f00501007387 */ /* 0x0007e80000100800 */
[----:B------:R4:W-:Y:S04]  /*54bc0*/  LDGSTS.E [R0+0x1b80], desc[UR8][R4.64], P0 ;  /* 0x01b8000004007fae */ /* 0x0009e80008121848 */
[----:B------:R-:W-:Y:S04]  /*54bd0*/  STL [R1+0xa34], R3 ;  /* 0x000a340301007387 */ /* 0x000fe80000100800 */
[----:B-1----:R-:W2:Y:S01]  /*54be0*/  LDL.LU R215, [R1+0xb34] ;  /* 0x000b340001d77983 */ /* 0x002ea20000300800 */
[----:B----4-:R-:W-:Y:S01]  /*54bf0*/  MOV R4, R3 ;  /* 0x0000000300047202 */ /* 0x010fe20000000f00 */
[----:B---3--:R-:W-:-:S02]  /*54c00*/  IMAD.MOV.U32 R5, RZ, RZ, R214 ;  /* 0x000000ffff057224 */ /* 0x008fc400078e00d6 */
[----:B------:R1:W-:Y:S04]  /*54c10*/  STL [R1+0xa30], R214 ;  /* 0x000a30d601007387 */ /* 0x0003e80000100800 */
[----:B------:R3:W-:Y:S04]  /*54c20*/  LDGSTS.E [R0+0x1f80], desc[UR8][R4.64], P0 ;  /* 0x01f8000004007fae */ /* 0x0007e80008121848 */
[----:B-1----:R-:W4:Y:S04]  /*54c30*/  LDL.LU R214, [R1+0xb30] ;  /* 0x000b300001d67983 */ /* 0x002f280000300800 */
[----:B------:R-:W4:Y:S04]  /*54c40*/  LDL.LU R3, [R1+0xbb4] ;  /* 0x000bb40001037983 */ /* 0x000f280000300800 */
[----:B------:R-:W4:Y:S01]  /*54c50*/  LDL.LU R5, [R1+0xa70] ;  /* 0x000a700001057983 */ /* 0x000f220000300800 */
[----:B------:R-:W-:-:S02]  /*54c60*/  IADD3 R9, P1, R9, UR5, RZ ;  /* 0x0000000509097c10 */ /* 0x000fc4000ff3e0ff */
[----:B--2---:R-:W-:Y:S02]  /*54c70*/  IADD3 R2, P2, R2, UR5, RZ ;  /* 0x0000000502027c10 */ /* 0x004fe4000ff5e0ff */
[----:B---3--:R-:W-:Y:S02]  /*54c80*/  MOV R4, R9 ;  /* 0x0000000900047202 */ /* 0x008fe40000000f00 */
[----:B------:R-:W-:Y:S01]  /*54c90*/  IADD3.X R8, R8, UR7, RZ, P2, !PT ;  /* 0x0000000708087c10 */ /* 0x000fe200097fe4ff */
[----:B------:R1:W-:Y:S01]  /*54ca0*/  STL [R1+0xa74], R9 ;  /* 0x000a740901007387 */ /* 0x0003e20000100800 */
[----:B----4-:R-:W-:-:S05]  /*54cb0*/  IADD3.X R5, R5, UR7, RZ, P1, !PT ;  /* 0x0000000705057c10 */ /* 0x010fca0008ffe4ff */
[----:B------:R2:W-:Y:S04]  /*54cc0*/  STL [R1+0xa70], R5 ;  /* 0x000a700501007387 */ /* 0x0005e80000100800 */
[----:B------:R3:W-:Y:S04]  /*54cd0*/  LDGSTS.E [R0+0x2380], desc[UR8][R4.64], P0 ;  /* 0x0238000004007fae */ /* 0x0007e80008121848 */
[----:B------:R-:W-:Y:S04]  /*54ce0*/  STL [R1+0xab4], R2 ;  /* 0x000ab40201007387 */ /* 0x000fe80000100800 */
[----:B-1----:R-:W4:Y:S01]  /*54cf0*/  LDL.LU R9, [R1+0xbb0] ;  /* 0x000bb00001097983 */ /* 0x002f220000300800 */
[----:B---3--:R-:W-:Y:S01]  /*54d00*/  IMAD.MOV.U32 R4, RZ, RZ, R2 ;  /* 0x000000ffff047224 */ /* 0x008fe200078e0002 */
[----:B--2---:R-:W-:-:S02]  /*54d10*/  MOV R5, R8 ;  /* 0x0000000800057202 */ /* 0x004fc40000000f00 */
[----:B------:R1:W-:Y:S04]  /*54d20*/  STL [R1+0xab0], R8 ;  /* 0x000ab00801007387 */ /* 0x0003e80000100800 */
[----:B------:R2:W-:Y:S04]  /*54d30*/  LDGSTS.E [R0+0x2780], desc[UR8][R4.64], P0 ;  /* 0x0278000004007fae */ /* 0x0005e80008121848 */
[----:B-1----:R-:W3:Y:S04]  /*54d40*/  LDL.LU R8, [R1+0xc30] ;  /* 0x000c300001087983 */ /* 0x002ee80000300800 */
[----:B------:R-:W3:Y:S04]  /*54d50*/  LDL.LU R2, [R1+0xc34] ;  /* 0x000c340001027983 */ /* 0x000ee80000300800 */
[----:B------:R-:W4:Y:S04]  /*54d60*/  LDL.LU R4, [R1+0xaf0] ;  /* 0x000af00001047983 */ /* 0x000f280000300800 */
[----:B------:R-:W2:Y:S01]  /*54d70*/  LDL.LU R5, [R1+0xaf4] ;  /* 0x000af40001057983 */ /* 0x000ea20000300800 */
[----:B------:R-:W-:-:S04]  /*54d80*/  IADD3 R215, P2, R215, UR5, RZ ;  /* 0x00000005d7d77c10 */ /* 0x000fc8000ff5e0ff */
[----:B------:R-:W-:Y:S02]  /*54d90*/  IADD3.X R214, R214, UR7, RZ, P2, !PT ;  /* 0x00000007d6d67c10 */ /* 0x000fe400097fe4ff */
[----:B--2---:R-:W-:-:S04]  /*54da0*/  IADD3 R5, P1, R5, UR5, RZ ;  /* 0x0000000505057c10 */ /* 0x004fc8000ff3e0ff */
[----:B----4-:R-:W-:Y:S01]  /*54db0*/  IADD3.X R4, R4, UR7, RZ, P1, !PT ;  /* 0x0000000704047c10 */ /* 0x010fe20008ffe4ff */
[----:B------:R1:W-:Y:S04]  /*54dc0*/  STL [R1+0xaf4], R5 ;  /* 0x000af40501007387 */ /* 0x0003e80000100800 */
[----:B------:R2:W-:Y:S01]  /*54dd0*/  STL [R1+0xaf0], R4 ;  /* 0x000af00401007387 */ /* 0x0005e20000100800 */
[----:B-1----:R-:W-:-:S04]  /*54de0*/  LOP3.LUT R5, R5, R4, RZ, 0x3c, !PT ;  /* 0x0000000405057212 */ /* 0x002fc800078e3cff */
[----:B--2---:R-:W-:-:S04]  /*54df0*/  LOP3.LUT R4, R5, R4, RZ, 0x3c, !PT ;  /* 0x0000000405047212 */ /* 0x004fc800078e3cff */
[----:B------:R-:W-:Y:S01]  /*54e00*/  LOP3.LUT R5, R5, R4, RZ, 0x3c, !PT ;  /* 0x0000000405057212 */ /* 0x000fe200078e3cff */
[----:B------:R-:W-:Y:S04]  /*54e10*/  STL [R1+0xb34], R215 ;  /* 0x000b34d701007387 */ /* 0x000fe80000100800 */
[----:B------:R1:W-:Y:S04]  /*54e20*/  LDGSTS.E [R0+0x2b80], desc[UR8][R4.64], P0 ;  /* 0x02b8000004007fae */ /* 0x0003e80008121848 */
[----:B------:R2:W-:Y:S01]  /*54e30*/  STL [R1+0xb30], R214 ;  /* 0x000b30d601007387 */ /* 0x0005e20000100800 */
[----:B-1----:R-:W-:Y:S01]  /*54e40*/  IMAD.MOV.U32 R4, RZ, RZ, R215 ;  /* 0x000000ffff047224 */ /* 0x002fe200078e00d7 */
[----:B------:R-:W-:-:S02]  /*54e50*/  MOV R5, R214 ;  /* 0x000000d600057202 */ /* 0x000fc40000000f00 */
[----:B--2---:R-:W5:Y:S04]  /*54e60*/  LDL.LU R214, [R1+0xfb8] ;  /* 0x000fb80001d67983 */ /* 0x004f680000300800 */
[----:B------:R-:W5:Y:S04]  /*54e70*/  LDL.LU R215, [R1+0xfb4] ;  /* 0x000fb40001d77983 */ /* 0x000f680000300800 */
[----:B------:R1:W-:Y:S04]  /*54e80*/  LDGSTS.E [R0+0x2f80], desc[UR8][R4.64], P0 ;  /* 0x02f8000004007fae */ /* 0x0003e80008121848 */
[----:B------:R-:W2:Y:S04]  /*54e90*/  LDL.LU R4, [R1+0xb70] ;  /* 0x000b700001047983 */ /* 0x000ea80000300800 */
[----:B------:R-:W1:Y:S01]  /*54ea0*/  LDL.LU R5, [R1+0xb74] ;  /* 0x000b740001057983 */ /* 0x000e620000300800 */
[----:B------:R-:W-:-:S04]  /*54eb0*/  IADD3 R3, P2, R3, UR5, RZ ;  /* 0x0000000503037c10 */ /* 0x000fc8000ff5e0ff */
[----:B------:R-:W-:Y:S02]  /*54ec0*/  IADD3.X R9, R9, UR7, RZ, P2, !PT ;  /* 0x0000000709097c10 */ /* 0x000fe400097fe4ff */
[----:B-1----:R-:W-:-:S04]  /*54ed0*/  IADD3 R5, P1, R5, UR5, RZ ;  /* 0x0000000505057c10 */ /* 0x002fc8000ff3e0ff */
[----:B--2---:R-:W-:Y:S01]  /*54ee0*/  IADD3.X R4, R4, UR7, RZ, P1, !PT ;  /* 0x0000000704047c10 */ /* 0x004fe20008ffe4ff */
[----:B------:R1:W-:Y:S04]  /*54ef0*/  STL [R1+0xb74], R5 ;  /* 0x000b740501007387 */ /* 0x0003e80000100800 */
[----:B------:R2:W-:Y:S01]  /*54f00*/  STL [R1+0xb70], R4 ;  /* 0x000b700401007387 */ /* 0x0005e20000100800 */
[----:B-1----:R-:W-:-:S04]  /*54f10*/  LOP3.LUT R5, R5, R4, RZ, 0x3c, !PT ;  /* 0x0000000405057212 */ /* 0x002fc800078e3cff */
[----:B--2---:R-:W-:-:S04]  /*54f20*/  LOP3.LUT R4, R5, R4, RZ, 0x3c, !PT ;  /* 0x0000000405047212 */ /* 0x004fc800078e3cff */
[----:B------:R-:W-:Y:S01]  /*54f30*/  LOP3.LUT R5, R5, R4, RZ, 0x3c, !PT ;  /* 0x0000000405057212 */ /* 0x000fe200078e3cff */
[----:B------:R1:W-:Y:S04]  /*54f40*/  STL [R1+0xbb4], R3 ;  /* 0x000bb40301007387 */ /* 0x0003e80000100800 */
[----:B------:R2:W-:Y:S04]  /*54f50*/  LDGSTS.E [R0+0x3380], desc[UR8][R4.64], P0 ;  /* 0x0338000004007fae */ /* 0x0005e80008121848 */
[----:B------:R4:W-:Y:S01]  /*54f60*/  STL [R1+0xbb0], R9 ;  /* 0x000bb00901007387 */ /* 0x0009e20000100800 */
[----:B--2---:R-:W-:Y:S01]  /*54f70*/  IMAD.MOV.U32 R4, RZ, RZ, R3 ;  /* 0x000000ffff047224 */ /* 0x004fe200078e0003 */
[----:B------:R-:W-:Y:S01]  /*54f80*/  MOV R5, R9 ;  /* 0x0000000900057202 */ /* 0x000fe20000000f00 */
[----:B-1----:R-:W1:Y:S01]  /*54f90*/  LDC R3, c[0x0][0x230] ;  /* 0x00008c00ff037b82 */ /* 0x002e620000000800 */
[----:B----4-:R-:W5:Y:S04]  /*54fa0*/  LDL.LU R9, [R1+0xfb0] ;  /* 0x000fb00001097983 */ /* 0x010f680000300800 */
[----:B------:R2:W-:Y:S04]  /*54fb0*/  LDGSTS.E [R0+0x3780], desc[UR8][R4.64], P0 ;  /* 0x0378000004007fae */ /* 0x0005e80008121848 */
[----:B------:R-:W4:Y:S04]  /*54fc0*/  LDL.LU R4, [R1+0xbf0] ;  /* 0x000bf00001047983 */ /* 0x000f280000300800 */
[----:B------:R-:W2:Y:S01]  /*54fd0*/  LDL.LU R5, [R1+0xbf4] ;  /* 0x000bf40001057983 */ /* 0x000ea20000300800 */
[----:B---3--:R-:W-:Y:S01]  /*54fe0*/  IADD3 R2, P2, R2, UR5, RZ ;  /* 0x0000000502027c10 */ /* 0x008fe2000ff5e0ff */
[----:B-1----:R-:W-:-:S03]  /*54ff0*/  VIADD R3, R3, 0x7f ;  /* 0x0000007f03037836 */ /* 0x002fc60000000000 */
        /* <DEDUP_REMOVED lines=11> */
[----:B--2---:R-:W-:-:S02]  /*550b0*/  MOV R4, R2 ;  /* 0x0000000200047202 */ /* 0x004fc40000000f00 */
[----:B-1----:R-:W-:Y:S01]  /*550c0*/  SHF.R.S32.HI R2, RZ, 0x1f, R3 ;  /* 0x0000001fff027819 */ /* 0x002fe20000011403 */
[----:B------:R-:W-:Y:S02]  /*550d0*/  IMAD.MOV.U32 R5, RZ, RZ, R8 ;  /* 0x000000ffff057224 */ /* 0x000fe400078e0008 */
[----:B---3--:R1:W5:Y:S01]  /*550e0*/  LDL.LU R8, [R1+0xfac] ;  /* 0x000fac0001087983 */ /* 0x0083620000300800 */
[----:B------:R-:W-:-:S03]  /*550f0*/  LEA.HI R2, R2, R3, RZ, 0x7 ;  /* 0x0000000302027211 */ /* 0x000fc600078f38ff */
[----:B------:R1:W5:Y:S01]  /*55100*/  LDL.LU R3, [R1+0xfa8] ;  /* 0x000fa80001037983 */ /* 0x0003620000300800 */
[----:B------:R-:W-:Y:S02]  /*55110*/  SHF.R.S32.HI R2, RZ, 0x7, R2 ;  /* 0x00000007ff027819 */ /* 0x000fe40000011402 */
[----:B------:R-:W-:Y:S01]  /*55120*/  IADD3 R10, R10, 0x1, RZ ;  /* 0x000000010a0a7810 */ /* 0x000fe20007ffe0ff */
[----:B------:R1:W-:Y:S03]  /*55130*/  LDGSTS.E [R0+0x3f80], desc[UR8][R4.64], P0 ;  /* 0x03f8000004007fae */ /* 0x0003e60008121848 */
[----:B------:R-:W-:Y:S01]  /*55140*/  ISETP.NE.U32.AND P0, PT, R10, R2, PT ;  /* 0x000000020a00720c */ /* 0x000fe20003f05070 */
[----:B------:R-:W0:-:S12]  /*55150*/  LDGDEPBAR ;  /* 0x00000000000079af */ /* 0x000e180000000000 */
[----:B-1----:R-:W-:Y:S05]  /*55160*/  @P0 BRA `(.L_x_1) ;  /* 0xfffffee8009c0947 */ /* 0x002fea000383ffff */
.L_x_0:
[----:B------:R-:W2:Y:S01]  /*55170*/  LDL R251, [R1+0xc44] ;  /* 0x000c440001fb7983 */ /* 0x000ea20000100800 */
[----:B-----5:R-:W1:Y:S01]  /*55180*/  S2R R6, SR_TID.X ;  /* 0x0000000000067919 */ /* 0x020e620000002100 */
[----:B------:R-:W-:Y:S01]  /*55190*/  VIADD R0, R3, 0x1 ;  /* 0x0000000103007836 */ /* 0x000fe20000000000 */
[----:B------:R-:W-:-:S04]  /*551a0*/  DEPBAR.LE SB0, 0x0 ;  /* 0x000080000000791a */ /* 0x000fc80000000000 */
[----:B------:R-:W3:Y:S01]  /*551b0*/  LDL.LU R10, [R1+0xc40] ;  /* 0x000c4000010a7983 */ /* 0x000ee20000300800 */
[----:B------:R-:W-:Y:S01]  /*551c0*/  IMAD.MOV.U32 R7, RZ, RZ, R154 ;  /* 0x000000ffff077224 */ /* 0x000fe200078e009a */
[----:B------:R-:W-:Y:S01]  /*551d0*/  MOV R12, R88 ;  /* 0x00000058000c7202 */ /* 0x000fe20000000f00 */
[----:B------:R-:W-:Y:S01]  /*551e0*/  IMAD.MOV.U32 R13, RZ, RZ, R90 ;  /* 0x000000ffff0d7224 */ /* 0x000fe200078e005a */
[----:B------:R-:W-:Y:S01]  /*551f0*/  MOV R14, R24 ;  /* 0x00000018000e7202 */ /* 0x000fe20000000f00 */
[----:B------:R-:W-:Y:S01]  /*55200*/  IMAD.MOV.U32 R15, RZ, RZ, R26 ;  /* 0x000000ffff0f7224 */ /* 0x000fe200078e001a */
[----:B------:R-:W-:Y:S01]  /*55210*/  IADD3 R2, R3, 0x2, RZ ;  /* 0x0000000203027810 */ /* 0x000fe20007ffe0ff */
        /* <DEDUP_REMOVED lines=14> */
[----:B------:R-:W-:Y:S01]  /*55300*/  ULDC.64 UR4, c[0x0][0x220] ;  /* 0x0000880000047ab9 */ /* 0x000fe20000000a00 */
[----:B------:R-:W-:Y:S01]  /*55310*/  ULDC.64 UR30, c[0x0][0x228] ;  /* 0x00008a00001e7ab9 */ /* 0x000fe20000000a00 */
[----:B------:R-:W-:Y:S01]  /*55320*/  ULDC UR26, c[0x0][0x248] ;  /* 0x00009200001a7ab9 */ /* 0x000fe20000000800 */
[----:B------:R-:W-:Y:S01]  /*55330*/  ULDC.64 UR24, c[0x0][0x228] ;  /* 0x00008a0000187ab9 */ /* 0x000fe20000000a00 */
[----:B------:R-:W-:Y:S01]  /*55340*/  ULDC.64 UR22, c[0x0][0x228] ;  /* 0x00008a0000167ab9 */ /* 0x000fe20000000a00 */
[C---:B-1----:R-:W-:Y:S01]  /*55350*/  IMAD.SHL.U32 R4, R6.reuse, 0x40, RZ ;  /* 0x0000004006047824 */ /* 0x042fe200078e00ff */
[C---:B------:R-:W-:Y:S01]  /*55360*/  SHF.L.U32 R5, R6.reuse, 0x4, RZ ;  /* 0x0000000406057819 */ /* 0x040fe200000006ff */
[----:B------:R-:W-:Y:S01]  /*55370*/  ULDC.64 UR20, c[0x0][0x228] ;  /* 0x00008a0000147ab9 */ /* 0x000fe20000000a00 */
[----:B------:R-:W-:Y:S01]  /*55380*/  LOP3.LUT R6, R6, 0x60, RZ, 0xc0, !PT ;  /* 0x0000006006067812 */ /* 0x000fe200078ec0ff */
[----:B------:R-:W-:Y:S01]  /*55390*/  ULDC.64 UR18, c[0x0][0x228] ;  /* 0x00008a0000127ab9 */ /* 0x000fe20000000a00 */
[----:B------:R-:W-:Y:S01]  /*553a0*/  LOP3.LUT R5, R5, 0xf0, RZ, 0xc0, !PT ;  /* 0x000000f005057812 */ /* 0x000fe200078ec0ff */
[----:B------:R-:W-:Y:S01]  /*553b0*/  ULDC.64 UR16, c[0x0][0x228] ;  /* 0x00008a0000107ab9 */ /* 0x000fe20000000a00 */
[----:B------:R-:W-:Y:S01]  /*553c0*/  LOP3.LUT R4, R4, 0x400, RZ, 0xc0, !PT ;  /* 0x0000040004047812 */ /* 0x000fe200078ec0ff */
[----:B------:R-:W-:Y:S01]  /*553d0*/  ULDC.64 UR14, c[0x0][0x228] ;  /* 0x00008a00000e7ab9 */ /* 0x000fe20000000a00 */
[----:B------:R-:W-:Y:S01]  /*553e0*/  ULDC.64 UR12, c[0x0][0x228] ;  /* 0x00008a00000c7ab9 */ /* 0x000fe20000000a00 */
[----:B------:R-:W-:Y:S01]  /*553f0*/  ULDC.64 UR6, c[0x0][0x228] ;  /* 0x00008a0000067ab9 */ /* 0x000fe20000000a00 */
[----:B------:R-:W-:Y:S01]  /*55400*/  IADD3 R4, R4, UR10, R5 ;  /* 0x0000000a04047c10 */ /* 0x000fe2000fffe005 */
[----:B------:R-:W-:Y:S01]  /*55410*/  ULDC.64 UR28, c[0x0][0x228] ;  /* 0x00008a00001c7ab9 */ /* 0x000fe20000000a00 */
[----:B------:R-:W-:Y:S01]  /*55420*/  BAR.SYNC.DEFER_BLOCKING 0x0 ;  /* 0x0000000000007b1d */ /* 0x000fe20000010000 */
[----:B--2---:R-:W-:-:S02]  /*55430*/  ISETP.GE.AND P4, PT, R0, R251, PT ;  /* 0x000000fb0000720c */ /* 0x004fc40003f86270 */
[C---:B------:R-:W-:Y:S02]  /*55440*/  IADD3 R0, R3.reuse, 0x4, RZ ;  /* 0x0000000403007810 */ /* 0x040fe40007ffe0ff */
[-C--:B------:R-:W-:Y:S01]  /*55450*/  ISETP.GE.AND P6, PT, R2, R251.reuse, PT ;  /* 0x000000fb0200720c */ /* 0x080fe20003fc6270 */
[----:B------:R-:W-:Y:S01]  /*55460*/  VIADD R2, R3, 0x3 ;  /* 0x0000000303027836 */ /* 0x000fe20000000000 */
[-C--:B------:R-:W-:Y:S01]  /*55470*/  ISETP.GE.AND P1, PT, R0, R251.reuse, PT ;  /* 0x000000fb0000720c */ /* 0x080fe20003f26270 */
[----:B------:R-:W-:Y:S02]  /*55480*/  IMAD R0, R6, 0x8, R4 ;  /* 0x0000000806007824 */ /* 0x000fe400078e0204 */
[----:B------:R-:W2:Y:S01]  /*55490*/  LDL.LU R4, [R1] ;  /* 0x0000000001047983 */ /* 0x000ea20000300800 */
[----:B---3--:R-:W-:Y:S02]  /*554a0*/  ISETP.GE.AND P3, PT, R8, R10, PT ;  /* 0x0000000a0800720c */ /* 0x008fe40003f66270 */
[----:B------:R-:W-:Y:S01]  /*554b0*/  ISETP.GE.AND P2, PT, R2, R251, PT ;  /* 0x000000fb0200720c */ /* 0x000fe20003f46270 */
[----:B------:R-:W2:Y:S01]  /*554c0*/  LDL.LU R5, [R1+0x8] ;  /* 0x0000080001057983 */ /* 0x000ea20000300800 */
[----:B------:R-:W-:Y:S01]  /*554d0*/  MOV R6, R152 ;  /* 0x0000009800067202 */ /* 0x000fe20000000f00 */
[----:B------:R-:W1:Y:S02]  /*554e0*/  S2R R10, SR_TID.X ;  /* 0x00000000000a7919 */ /* 0x000e640000002100 */
[----:B-1----:R-:W-:-:S04]  /*554f0*/  LOP3.LUT R10, R10, 0x7f, RZ, 0xc0, !PT ;  /* 0x0000007f0a0a7812 */ /* 0x002fc800078ec0ff */
[----:B------:R-:W-:Y:S01]  /*55500*/  LEA R252, R10, UR10, 0x4 ;  /* 0x0000000a0afc7c11 */ /* 0x000fe2000f8e20ff */
[----:B------:R-:W-:Y:S01]  /*55510*/  ULDC.64 UR10, c[0x0][0x228] ;  /* 0x00008a00000a7ab9 */ /* 0x000fe20000000a00 */
[----:B------:R-:W-:Y:S01]  /*55520*/  MOV R26, R164 ;  /* 0x000000a4001a7202 */ /* 0x000fe20000000f00 */
[----:B------:R-:W1:Y:S01]  /*55530*/  LDC R10, c[0x0][0x244] ;  /* 0x00009100ff0a7b82 */ /* 0x000e620000000800 */
[----:B--2---:R2:W-:Y:S07]  /*55540*/  STSM.16.M88.4 [R0], R4 ;  /* 0x0000000400007844 */ /* 0x0045ee0000000200 */
[----:B------:R-:W-:Y:S06]  /*55550*/  BAR.SYNC.DEFER_BLOCKING 0x0 ;  /* 0x0000000000007b1d */ /* 0x000fec0000010000 */
[----:B--2---:R-:W2:Y:S04]  /*55560*/  LDL.LU R4, [R1+0x4] ;  /* 0x0000040001047983 */ /* 0x004ea80000300800 */
[----:B------:R-:W2:Y:S04]  /*55570*/  LDL.LU R5, [R1+0xc] ;  /* 0x00000c0001057983 */ /* 0x000ea80000300800 */
[----:B------:R-:W3:Y:S01]  /*55580*/  LDS.128 R16, [R252] ;  /* 0x00000000fc107984 */ /* 0x000ee20000000c00 */
[----:B------:R-:W-:Y:S06]  /*55590*/  BAR.SYNC.DEFER_BLOCKING 0x0 ;  /* 0x0000000000007b1d */ /* 0x000fec0000010000 */
[----:B------:R-:W-:Y:S02]  /*555a0*/  STSM.16.M88.4 [R0], R12 ;  /* 0x0000000c00007844 */ /* 0x000fe40000000200 */
[----:B------:R-:W-:Y:S06]  /*555b0*/  BAR.SYNC.DEFER_BLOCKING 0x0 ;  /* 0x0000000000007b1d */ /* 0x000fec0000010000 */
[----:B------:R-:W4:Y:S01]  /*555c0*/  LDS.128 R12, [R252] ;  /* 0x00000000fc0c7984 */ /* 0x000f220000000c00 */
[----:B------:R-:W-:Y:S01]  /*555d0*/  MOV R6, R153 ;  /* 0x0000009900067202 */ /* 0x000fe20000000f00 */
[----:B------:R-:W-:Y:S01]  /*555e0*/  IMAD.MOV.U32 R7, RZ, RZ, R155 ;  /* 0x000000ffff077224 */ /* 0x000fe200078e009b */
[----:B------:R-:W-:Y:S06]  /*555f0*/  BAR.SYNC.DEFER_BLOCKING 0x0 ;  /* 0x0000000000007b1d */ /* 0x000fec0000010000 */
[----:B---3--:R-:W-:Y:S04]  /*55600*/  STL.64 [R1+0x130], R16 ;  /* 0x0001301001007387 */ /* 0x008fe80000100a00 */
[----:B------:R-:W-:Y:S04]  /*55610*/  STL.64 [R1+0x138], R18 ;  /* 0x0001381201007387 */ /* 0x000fe80000100a00 */
[----:B----4-:R-:W-:Y:S04]  /*55620*/  STL.64 [R1+0x120], R12 ;  /* 0x0001200c01007387 */ /* 0x010fe80000100a00 */
[----:B------:R-:W-:Y:S04]  /*55630*/  STL.64 [R1+0x128], R14 ;  /* 0x0001280e01007387 */ /* 0x000fe80000100a00 */
[----:B--2---:R2:W-:Y:S01]  /*55640*/  STSM.16.M88.4 [R0], R4 ;  /* 0x0000000400007844 */ /* 0x0045e20000000200 */
[----:B------:R-:W-:Y:S06]  /*55650*/  BAR.SYNC.DEFER_BLOCKING 0x0 ;  /* 0x0000000000007b1d */ /* 0x000fec0000010000 */
[----:B--2---:R-:W2:Y:S04]  /*55660*/  LDL.LU R4, [R1+0x10] ;  /* 0x0000100001047983 */ /* 0x004ea80000300800 */
[----:B------:R-:W2:Y:S04]  /*55670*/  LDL.LU R5, [R1+0x18] ;  /* 0x0000180001057983 */ /* 0x000ea80000300800 */
[----:B------:R-:W3:Y:S01]  /*55680*/  LDS.128 R16, [R252] ;  /* 0x00000000fc107984 */ /* 0x000ee20000000c00 */
[----:B------:R-:W-:Y:S01]  /*55690*/  MOV R12, R89 ;  /* 0x00000059000c7202 */ /* 0x000fe20000000f00 */
[----:B------:R-:W-:Y:S01]  /*556a0*/  IMAD.MOV.U32 R13, RZ, RZ, R91 ;  /* 0x000000ffff0d7224 */ /* 0x000fe200078e005b */
[----:B------:R-:W-:Y:S01]  /*556b0*/  MOV R14, R25 ;  /* 0x00000019000e7202 */ /* 0x000fe20000000f00 */
[----:B------:R-:W-:Y:S01]  /*556c0*/  IMAD.MOV.U32 R15, RZ, RZ, R27 ;  /* 0x000000ffff0f7224 */ /* 0x000fe200078e001b */
[----:B------:R-:W-:Y:S06]  /*556d0*/  BAR.SYNC.DEFER_BLOCKING 0x0 ;  /* 0x0000000000007b1d */ /* 0x000fec0000010000 */
[----:B------:R-:W-:Y:S02]  /*556e0*/  STSM.16.M88.4 [R0], R12 ;  /* 0x0000000c00007844 */ /* 0x000fe40000000200 */
[----:B------:R-:W-:Y:S01]  /*556f0*/  BAR.SYNC.DEFER_BLOCKING 0x0 ;  /* 0x0000000000007b1d */ /* 0x000fe20000010000 */
[----:B------:R-:W-:Y:S01]  /*55700*/  MOV R6, R156 ;  /* 0x0000009c00067202 */ /* 0x000fe20000000f00 */
[----:B------:R-:W-:-:S04]  /*55710*/  IMAD.MOV.U32 R7, RZ, RZ, R158 ;  /* 0x000000ffff077224 */ /* 0x000fc800078e009e */
[----:B------:R-:W4:Y:S02]  /*55720*/  LDS.128 R12, [R252] ;  /* 0x00000000fc0c7984 */ /* 0x000f240000000c00 */
[----:B------:R-:W-:Y:S06]  /*55730*/  BAR.SYNC.DEFER_BLOCKING 0x0 ;  /* 0x0000000000007b1d */ /* 0x000fec0000010000 */
[----:B---3--:R-:W-:Y:S04]  /*55740*/  STL.64 [R1+0x110], R16 ;  /* 0x0001101001007387 */ /* 0x008fe80000100a00 */
[----:B------:R-:W-:Y:S04]  /*55750*/  STL.64 [R1+0x118], R18 ;  /* 0x0001181201007387 */ /* 0x000fe80000100a00 */
[----:B----4-:R3:W-:Y:S04]  /*55760*/  STL.64 [R1+0x100], R12 ;  /* 0x0001000c01007387 */ /* 0x0107e80000100a00 */
[----:B------:R4:W-:Y:S01]  /*55770*/  STL.64 [R1+0x108], R14 ;  /* 0x0001080e01007387 */ /* 0x0009e20000100a00 */
[----:B---3--:R-:W-:Y:S01]  /*55780*/  MOV R12, R92 ;  /* 0x0000005c000c7202 */ /* 0x008fe20000000f00 */
[----:B------:R-:W-:Y:S01]  /*55790*/  IMAD.MOV.U32 R13, RZ, RZ, R94 ;  /* 0x000000ffff0d7224 */ /* 0x000fe200078e005e */
[----:B----4-:R-:W-:Y:S01]  /*557a0*/  MOV R14, R28 ;  /* 0x0000001c000e7202 */ /* 0x010fe20000000f00 */
[----:B------:R-:W-:Y:S01]  /*557b0*/  IMAD.MOV.U32 R15, RZ, RZ, R30 ;  /* 0x000000ffff0f7224 */ /* 0x000fe200078e001e */
[----:B--2---:R2:W-:Y:S01]  /*557c0*/  STSM.16.M88.4 [R0], R4 ;  /* 0x0000000400007844 */ /* 0x0045e20000000200 */
[----:B------:R-:W-:Y:S06]  /*557d0*/  BAR.SYNC.DEFER_BLOCKING 0x0 ;  /* 0x0000000000007b1d */ /* 0x000fec0000010000 */
[----:B--2---:R-:W2:Y:S04]  /*557e0*/  LDL.LU R4, [R1+0x14] ;  /* 0x0000140001047983 */ /* 0x004ea80000300800 */
[----:B------:R-:W2:Y:S04]  /*557f0*/  LDL.LU R5, [R1+0x1c] ;  /* 0x00001c0001057983 */ /* 0x000ea80000300800 */
[----:B------:R-:W3:Y:S01]  /*55800*/  LDS.128 R16, [R252] ;  /* 0x00000000fc107984 */ /* 0x000ee20000000c00 */
[----:B------:R-:W-:Y:S06]  /*55810*/  BAR.SYNC.DEFER_BLOCKING 0x0 ;  /* 0x0000000000007b1d */ /* 0x000fec0000010000 */
[----:B------:R-:W-:Y:S02]  /*55820*/  STSM.16.M88.4 [R0], R12 ;  /* 0x0000000c00007844 */ /* 0x000fe40000000200 */
[----:B------:R-:W-:Y:S06]  /*55830*/  BAR.SYNC.DEFER_BLOCKING 0x0 ;  /* 0x0000000000007b1d */ /* 0x000fec0000010000 */
[----:B------:R-:W4:Y:S04]  /*55840*/  LDS.128 R248, [R252] ;  /* 0x00000000fcf87984 */ /* 0x000f280000000c00 */
[----:B---3--:R-:W-:Y:S04]  /*55850*/  STL.64 [R1], R16 ;  /* 0x0000001001007387 */ /* 0x008fe80000100a00 */
[----:B------:R-:W-:Y:S01]  /*55860*/  STL.64 [R1+0x8], R18 ;  /* 0x0000081201007387 */ /* 0x000fe20000100a00 */
[----:B------:R-:W-:Y:S06]  /*55870*/  BAR.SYNC.DEFER_BLOCKING 0x0 ;  /* 0x0000000000007b1d */ /* 0x000fec0000010000 */
[----:B----4-:R-:W-:Y:S04]  /*55880*/  STL [R1+0xfb4], R248 ;  /* 0x000fb4f801007387 */ /* 0x010fe80000100800 */
[----:B------:R-:W-:Y:S04]  /*55890*/  STL [R1+0xfb0], R249 ;  /* 0x000fb0f901007387 */ /* 0x000fe80000100800 */
[----:B------:R-:W-:Y:S04]  /*558a0*/  STL [R1+0xfac], R250 ;  /* 0x000facfa01007387 */ /* 0x000fe80000100800 */
[----:B------:R3:W-:Y:S04]  /*558b0*/  STL [R1+0xfa8], R251 ;  /* 0x000fa8fb01007387 */ /* 0x0007e80000100800 */
[----:B---3--:R-:W3:Y:S04]  /*558c0*/  LDL.LU R251, [R1+0xc44] ;  /* 0x000c440001fb7983 */ /* 0x008ee80000300800 */
[----:B------:R-:W4:Y:S04]  /*558d0*/  LDL.LU R12, [R1+0x20] ;  /* 0x00002000010c7983 */ /* 0x000f280000300800 */
[----:B------:R-:W4:Y:S01]  /*558e0*/  LDL.LU R13, [R1+0x28] ;  /* 0x00002800010d7983 */ /* 0x000f220000300800 */
[----:B------:R-:W-:Y:S01]  /*558f0*/  MOV R6, R157 ;  /* 0x0000009d00067202 */ /* 0x000fe20000000f00 */
[----:B------:R-:W-:Y:S01]  /*55900*/  IMAD.MOV.U32 R7, RZ, RZ, R159 ;  /* 0x000000ffff077224 */ /* 0x000fe200078e009f */
[----:B------:R-:W-:Y:S01]  /*55910*/  MOV R14, R160 ;  /* 0x000000a0000e7202 */ /* 0x000fe20000000f00 */
[----:B------:R-:W-:-:S03]  /*55920*/  IMAD.MOV.U32 R15, RZ, RZ, R162 ;  /* 0x000000ffff0f7224 */ /* 0x000fc600078e00a2 */
[----:B--2---:R2:W-:Y:S01]  /*55930*/  STSM.16.M88.4 [R0], R4 ;  /* 0x0000000400007844 */ /* 0x0045e20000000200 */
[----:B------:R-:W-:Y:S06]  /*55940*/  BAR.SYNC.DEFER_BLOCKING 0x0 ;  /* 0x0000000000007b1d */ /* 0x000fec0000010000 */
[----:B------:R-:W1:Y:S01]  /*55950*/  LDS.128 R244, [R252] ;  /* 0x00000000fcf47984 */ /* 0x000e620000000c00 */
[----:B--2---:R-:W-:Y:S01]  /*55960*/  MOV R4, R93 ;  /* 0x0000005d00047202 */ /* 0x004fe20000000f00 */
[----:B------:R-:W-:Y:S01]  /*55970*/  IMAD.MOV.U32 R5, RZ, RZ, R95 ;  /* 0x000000ffff057224 */ /* 0x000fe200078e005f */
[----:B------:R-:W-:Y:S01]  /*55980*/  MOV R6, R29 ;  /* 0x0000001d00067202 */ /* 0x000fe20000000f00 */
[----:B------:R-:W-:Y:S01]  /*55990*/  IMAD.MOV.U32 R7, RZ, RZ, R31 ;  /* 0x000000ffff077224 */ /* 0x000fe200078e001f */
[----:B------:R-:W-:Y:S06]  /*559a0*/  BAR.SYNC.DEFER_BLOCKING 0x0 ;  /* 0x0000000000007b1d */ /* 0x000fec0000010000 */
[----:B------:R-:W-:Y:S02]  /*559b0*/  STSM.16.M88.4 [R0], R4 ;  /* 0x0000000400007844 */ /* 0x000fe40000000200 */
[----:B------:R-:W-:Y:S06]  /*559c0*/  BAR.SYNC.DEFER_BLOCKING 0x0 ;  /* 0x0000000000007b1d */ /* 0x000fec0000010000 */
[----:B------:R-:W2:Y:S02]  /*559d0*/  LDS.128 R236, [R252] ;  /* 0x00000000fcec7984 */ /* 0x000ea40000000c00 */
[----:B------:R-:W-:Y:S06]  /*559e0*/  BAR.SYNC.DEFER_BLOCKING 0x0 ;  /* 0x0000000000007b1d */ /* 0x000fec0000010000 */
[----:B-1----:R-:W-:Y:S04]  /*559f0*/  STL [R1+0xfbc], R246 ;  /* 0x000fbcf601007387 */ /* 0x002fe80000100800 */
[----:B------:R-:W-:Y:S04]  /*55a00*/  STL [R1+0xfb8], R247 ;  /* 0x000fb8f701007387 */ /* 0x000fe80000100800 */
[----:B----4-:R1:W-:Y:S01]  /*55a10*/  STSM.16.M88.4 [R0], R12 ;  /* 0x0000000c00007844 */ /* 0x0103e20000000200 */
[----:B------:R-:W-:Y:S06]  /*55a20*/  BAR.SYNC.DEFER_BLOCKING 0x0 ;  /* 0x0000000000007b1d */ /* 0x000fec0000010000 */
[----:B-1----:R-:W4:Y:S04]  /*55a30*/  LDL.LU R12, [R1+0x24] ;  /* 0x00002400010c7983 */ /* 0x002f280000300800 */
[----:B------:R-:W4:Y:S04]  /*55a40*/  LDL.LU R13, [R1+0x2c] ;  /* 0x00002c00010d7983 */ /* 0x000f280000300800 */
[----:B------:R-:W2:Y:S04]  /*55a50*/  LDL.LU R24, [R1+0x30] ;  /* 0x0000300001187983 */ /* 0x000ea80000300800 */
[----:B------:R-:W2:Y:S04]  /*55a60*/  LDL.LU R25, [R1+0x38] ;  /* 0x0000380001197983 */ /* 0x000ea80000300800 */
[----:B------:R-:W3:Y:S04]  /*55a70*/  LDL.LU R28, [R1+0x34] ;  /* 0x00003400011c7983 */ /* 0x000ee80000300800 */
[----:B------:R-:W3:Y:S04]  /*55a80*/  LDL.LU R29, [R1+0x3c] ;  /* 0x00003c00011d7983 */ /* 0x000ee80000300800 */
[----:B------:R-:W1:Y:S01]  /*55a90*/  LDS.128 R16, [R252] ;  /* 0x00000000fc107984 */ /* 0x000e620000000c00 */
[----:B------:R-:W-:Y:S01]  /*55aa0*/  MOV R4, R96 ;  /* 0x0000006000047202 */ /* 0x000fe20000000f00 */
[----:B------:R-:W-:Y:S01]  /*55ab0*/  IMAD.MOV.U32 R5, RZ, RZ, R98 ;  /* 0x000000ffff057224 */ /* 0x000fe200078e0062 */
[----:B------:R-:W-:Y:S01]  /*55ac0*/  MOV R6, R32 ;  /* 0x0000002000067202 */ /* 0x000fe20000000f00 */
[----:B------:R-:W-:Y:S01]  /*55ad0*/  IMAD.MOV.U32 R7, RZ, RZ, R34 ;  /* 0x000000ffff077224 */ /* 0x000fe200078e0022 */
[----:B------:R-:W-:Y:S01]  /*55ae0*/  BAR.SYNC.DEFER_BLOCKING 0x0 ;  /* 0x0000000000007b1d */ /* 0x000fe20000010000 */
[----:B------:R-:W-:Y:S01]  /*55af0*/  MOV R14, R161 ;  /* 0x000000a1000e7202 */ /* 0x000fe20000000f00 */
[----:B------:R-:W-:-:S04]  /*55b00*/  IMAD.MOV.U32 R15, RZ, RZ, R163 ;  /* 0x000000ffff0f7224 */ /* 0x000fc800078e00a3 */
[----:B------:R-:W3:Y:S04]  /*55b10*/  LDL.LU R88, [R1+0x40] ;  /* 0x0000400001587983 */ /* 0x000ee80000300800 */
[----:B------:R-:W3:Y:S01]  /*55b20*/  LDL.LU R89, [R1+0x48] ;  /* 0x0000480001597983 */ /* 0x000ee20000300800 */
[----:B------:R-:W-:-:S03]  /*55b30*/  IMAD.MOV.U32 R27, RZ, RZ, R166 ;  /* 0x000000ffff1b7224 */ /* 0x000fc600078e00a6 */
[----:B------:R-:W3:Y:S04]  /*55b40*/  LDL.LU R92, [R1+0x44] ;  /* 0x00004400015c7983 */ /* 0x000ee80000300800 */
[----:B------:R-:W3:Y:S04]  /*55b50*/  LDL.LU R93, [R1+0x4c] ;  /* 0x00004c00015d7983 */ /* 0x000ee80000300800 */
[----:B------:R-:W-:Y:S01]  /*55b60*/  STSM.16.M88.4 [R0], R4 ;  /* 0x0000000400007844 */ /* 0x000fe20000000200 */
[----:B------:R-:W-:Y:S06]  /*55b70*/  BAR.SYNC.DEFER_BLOCKING 0x0 ;  /* 0x0000000000007b1d */ /* 0x000fec0000010000 */
[----:B------:R-:W1:Y:S02]  /*55b80*/  LDS.128 R4, [R252] ;  /* 0x00000000fc047984 */ /* 0x000e640000000c00 */
[----:B------:R-:W-:Y:S01]  /*55b90*/  BAR.SYNC.DEFER_BLOCKING 0x0 ;  /* 0x0000000000007b1d */ /* 0x000fe20000010000 */
[----:B------:R-:W-:Y:S01]  /*55ba0*/  MOV R30, R165 ;  /* 0x000000a5001e7202 */ /* 0x000fe20000000f00 */
[----:B------:R-:W-:-:S04]  /*55bb0*/  IMAD.MOV.U32 R31, RZ, RZ, R167 ;  /* 0x000000ffff1f7224 */ /* 0x000fc800078e00a7 */
[----:B----4-:R4:W-:Y:S02]  /*55bc0*/  STSM.16.M88.4 [R0], R12 ;  /* 0x0000000c00007844 */ /* 0x0109e40000000200 */
[----:B------:R-:W-:Y:S06]  /*55bd0*/  BAR.SYNC.DEFER_BLOCKING 0x0 ;  /* 0x0000000000007b1d */ /* 0x000fec0000010000 */
[----:B------:R-:W1:Y:S01]  /*55be0*/  LDS.128 R20, [R252] ;  /* 0x00000000fc147984 */ /* 0x000e620000000c00 */
[----:B----4-:R-:W-:Y:S01]  /*55bf0*/  MOV R12, R97 ;  /* 0x00000061000c7202 */ /* 0x010fe20000000f00 */
[----:B------:R-:W-:Y:S01]  /*55c00*/  IMAD.MOV.U32 R13, RZ, RZ, R99 ;  /* 0x000000ffff0d7224 */ /* 0x000fe200078e0063 */
[----:B------:R-:W-:Y:S01]  /*55c10*/  BAR.SYNC.DEFER_BLOCKING 0x0 ;  /* 0x0000000000007b1d */ /* 0x000fe20000010000 */
[----:B------:R-:W-:Y:S01]  /*55c20*/  MOV R14, R33 ;  /* 0x00000021000e7202 */ /* 0x000fe20000000f00 */
[----:B------:R-:W-:-:S05]  /*55c30*/  IMAD.MOV.U32 R15, RZ, RZ, R35 ;  /* 0x000000ffff0f7224 */ /* 0x000fca00078e0023 */
[----:B------:R-:W-:Y:S01]  /*55c40*/  STSM.16.M88.4 [R0], R12 ;  /* 0x0000000c00007844 */ /* 0x000fe20000000200 */
[----:B------:R-:W-:Y:S06]  /*55c50*/  BAR.SYNC.DEFER_BLOCKING 0x0 ;  /* 0x0000000000007b1d */ /* 0x000fec0000010000 */
[----:B------:R-:W4:Y:S02]  /*55c60*/  LDS.128 R12, [R252] ;  /* 0x00000000fc0c7984 */ /* 0x000f240000000c00 */
[----:B------:R-:W-:Y:S06]  /*55c70*/  BAR.SYNC.DEFER_BLOCKING 0x0 ;  /* 0x0000000000007b1d */ /* 0x000fec0000010000 */
[----:B--2---:R2:W-:Y:S02]  /*55c80*/  STSM.16.M88.4 [R0], R24 ;  /* 0x0000001800007844 */ /* 0x0045e40000000200 */
[----:B------:R-:W-:Y:S06]  /*55c90*/  BAR.SYNC.DEFER_BLOCKING 0x0 ;  /* 0x0000000000007b1d */ /* 0x000fec0000010000 */
[----:B------:R-:W4:Y:S01]  /*55ca0*/  LDS.128 R32, [R252] ;  /* 0x00000000fc207984 */ /* 0x000f220000000c00 */
[----:B--2---:R-:W-:Y:S01]  /*55cb0*/  MOV R24, R100 ;  /* 0x0000006400187202 */ /* 0x004fe20000000f00 */
[----:B------:R-:W-:Y:S01]  /*55cc0*/  IMAD.MOV.U32 R25, RZ, RZ, R102 ;  /* 0x000000ffff197224 */ /* 0x000fe200078e0066 */
[----:B------:R-:W-:Y:S01]  /*55cd0*/  MOV R26, R36 ;  /* 0x00000024001a7202 */ /* 0x000fe20000000f00 */
[----:B------:R-:W-:Y:S01]  /*55ce0*/  IMAD.MOV.U32 R27, RZ, RZ, R38 ;  /* 0x000000ffff1b7224 */ /* 0x000fe200078e0026 */
[----:B------:R-:W-:Y:S01]  /*55cf0*/  BAR.SYNC.DEFER_BLOCKING 0x0 ;  /* 0x0000000000007b1d */ /* 0x000fe20000010000 */
[----:B------:R-:W-:Y:S01]  /*55d00*/  MOV R90, R168 ;  /* 0x000000a8005a7202 */ /* 0x000fe20000000f00 */
[----:B------:R-:W-:-:S04]  /*55d10*/  IMAD.MOV.U32 R91, RZ, RZ, R170 ;  /* 0x000000ffff5b7224 */ /* 0x000fc800078e00aa */
[----:B------:R-:W2:Y:S04]  /*55d20*/  LDL.LU R100, [R1+0x50] ;  /* 0x0000500001647983 */ /* 0x000ea80000300800 */
[----:B------:R-:W-:Y:S01]  /*55d30*/  STSM.16.M88.4 [R0], R24 ;  /* 0x0000001800007844 */ /* 0x000fe20000000200 */
[----:B------:R-:W-:Y:S06]  /*55d40*/  BAR.SYNC.DEFER_BLOCKING 0x0 ;  /* 0x0000000000007b1d */ /* 0x000fec0000010000 */
[----:B------:R-:W4:Y:S02]  /*55d50*/  LDS.128 R24, [R252] ;  /* 0x00000000fc187984 */ /* 0x000f240000000c00 */
[----:B------:R-:W-:Y:S06]  /*55d60*/  BAR.SYNC.DEFER_BLOCKING 0x0 ;  /* 0x0000000000007b1d */ /* 0x000fec0000010000 */
[----:B---3--:R3:W-:Y:S02]  /*55d70*/  STSM.16.M88.4 [R0], R28 ;  /* 0x0000001c00007844 */ /* 0x0087e40000000200 */
[----:B---3--:R-:W-:Y:S01]  /*55d80*/  MOV R30, R37 ;  /* 0x00000025001e7202 */ /* 0x008fe20000000f00 */
[----:B------:R-:W-:Y:S01]  /*55d90*/  IMAD.MOV.U32 R31, RZ, RZ, R39 ;  /* 0x000000ffff1f7224 */ /* 0x000fe200078e0027 */
[----:B------:R-:W-:Y:S01]  /*55da0*/  BAR.SYNC.DEFER_BLOCKING 0x0 ;  /* 0x0000000000007b1d */ /* 0x000fe20000010000 */
[----:B------:R-:W-:Y:S01]  /*55db0*/  MOV R28, R101 ;  /* 0x00000065001c7202 */ /* 0x000fe20000000f00 */
[----:B------:R-:W-:-:S04]  /*55dc0*/  IMAD.MOV.U32 R29, RZ, RZ, R103 ;  /* 0x000000ffff1d7224 */ /* 0x000fc800078e0067 */
[----:B------:R-:W2:Y:S04]  /*55dd0*/  LDL.LU R101, [R1+0x58] ;  /* 0x0000580001657983 */ /* 0x000ea80000300800 */
[----:B------:R-:W3:Y:S01]  /*55de0*/  LDS.128 R36, [R252] ;  /* 0x00000000fc247984 */ /* 0x000ee20000000c00 */
[----:B------:R-:W-:Y:S06]  /*55df0*/  BAR.SYNC.DEFER_BLOCKING 0x0 ;  /* 0x0000000000007b1d */ /* 0x000fec0000010000 */
[----:B------:R-:W-:Y:S02]  /*55e00*/  STSM.16.M88.4 [R0], R28 ;  /* 0x0000001c00007844 */ /* 0x000fe40000000200 */
[----:B------:R-:W-:Y:S06]  /*55e10*/  BAR.SYNC.DEFER_BLOCKING 0x0 ;  /* 0x0000000000007b1d */ /* 0x000fec0000010000 */
[----:B------:R-:W3:Y:S02]  /*55e20*/  LDS.128 R28, [R252] ;  /* 0x00000000fc1c7984 */ /* 0x000ee40000000c00 */
[----:B------:R-:W-:Y:S06]  /*55e30*/  BAR.SYNC.DEFER_BLOCKING 0x0 ;  /* 0x0000000000007b1d */ /* 0x000fec0000010000 */
[----:B------:R1:W-:Y:S02]  /*55e40*/  STSM.16.M88.4 [R0], R88 ;  /* 0x0000005800007844 */ /* 0x0003e40000000200 */
[----:B------:R-:W-:Y:S06]  /*55e50*/  BAR.SYNC.DEFER_BLOCKING 0x0 ;  /* 0x0000000000007b1d */ /* 0x000fec0000010000 */
[----:B------:R-:W3:Y:S01]  /*55e60*/  LDS.128 R96, [R252] ;  /* 0x00000000fc607984 */ /* 0x000ee20000000c00 */
[----:B-1----:R-:W-:Y:S01]  /*55e70*/  MOV R88, R104 ;  /* 0x0000006800587202 */ /* 0x002fe20000000f00 */
[----:B------:R-:W-:Y:S01]  /*55e80*/  IMAD.MOV.U32 R89, RZ, RZ, R106 ;  /* 0x000000ffff597224 */ /* 0x000fe200078e006a */
[----:B------:R-:W-:Y:S01]  /*55e90*/  MOV R90, R40 ;  /* 0x00000028005a7202 */ /* 0x000fe20000000f00 */
[----:B------:R-:W-:Y:S01]  /*55ea0*/  IMAD.MOV.U32 R91, RZ, RZ, R42 ;  /* 0x000000ffff5b7224 */ /* 0x000fe200078e002a */
[----:B------:R-:W-:Y:S01]  /*55eb0*/  BAR.SYNC.DEFER_BLOCKING 0x0 ;  /* 0x0000000000007b1d */ /* 0x000fe20000010000 */
[----:B------:R-:W-:Y:S01]  /*55ec0*/  MOV R94, R169 ;  /* 0x000000a9005e7202 */ /* 0x000fe20000000f00 */
[----:B------:R-:W-:-:S04]  /*55ed0*/  IMAD.MOV.U32 R95, RZ, RZ, R171 ;  /* 0x000000ffff5f7224 */ /* 0x000fc800078e00ab */
[----:B------:R-:W4:Y:S04]  /*55ee0*/  LDL.LU R104, [R1+0x54] ;  /* 0x0000540001687983 */ /* 0x000f280000300800 */
[----:B------:R-:W-:Y:S01]  /*55ef0*/  STSM.16.M88.4 [R0], R88 ;  /* 0x0000005800007844 */ /* 0x000fe20000000200 */
[----:B------:R-:W-:Y:S06]  /*55f00*/  BAR.SYNC.DEFER_BLOCKING 0x0 ;  /* 0x0000000000007b1d */ /* 0x000fec0000010000 */
[----:B------:R-:W1:Y:S02]  /*55f10*/  LDS.128 R88, [R252] ;  /* 0x00000000fc587984 */ /* 0x000e640000000c00 */
[----:B------:R-:W-:Y:S06]  /*55f20*/  BAR.SYNC.DEFER_BLOCKING 0x0 ;  /* 0x0000000000007b1d */ /* 0x000fec0000010000 */
[----:B------:R3:W-:Y:S02]  /*55f30*/  STSM.16.M88.4 [R0], R92 ;  /* 0x0000005c00007844 */ /* 0x0007e40000000200 */
[----:B---3--:R-:W-:-:S02]  /*55f40*/  MOV R92, R105 ;  /* 0x00000069005c7202 */ /* 0x008fc40000000f00 */
[----:B------:R-:W4:Y:S01]  /*55f50*/  LDL.LU R105, [R1+0x5c] ;  /* 0x00005c0001697983 */ /* 0x000f220000300800 */
[----:B------:R-:W-:Y:S01]  /*55f60*/  MOV R94, R41 ;  /* 0x00000029005e7202 */ /* 0x000fe20000000f00 */
[----:B------:R-:W-:Y:S01]  /*55f70*/  IMAD.MOV.U32 R95, RZ, RZ, R43 ;  /* 0x000000ffff5f7224 */ /* 0x000fe200078e002b */
[----:B------:R-:W-:Y:S01]  /*55f80*/  BAR.SYNC.DEFER_BLOCKING 0x0 ;  /* 0x0000000000007b1d */ /* 0x000fe20000010000 */
[----:B------:R-:W-:-:S05]  /*55f90*/  IMAD.MOV.U32 R93, RZ, RZ, R107 ;  /* 0x000000ffff5d7224 */ /* 0x000fca00078e006b */
[----:B------:R-:W3:Y:S02]  /*55fa0*/  LDS.128 R40, [R252] ;  /* 0x00000000fc287984 */ /* 0x000ee40000000c00 */
[----:B------:R-:W-:Y:S06]  /*55fb0*/  BAR.SYNC.DEFER_BLOCKING 0x0 ;  /* 0x0000000000007b1d */ /* 0x000fec0000010000 */
[----:B------:R-:W-:Y:S02]  /*55fc0*/  STSM.16.M88.4 [R0], R92 ;  /* 0x0000005c00007844 */ /* 0x000fe40000000200 */
[----:B------:R-:W-:Y:S01]  /*55fd0*/  BAR.SYNC.DEFER_BLOCKING 0x0 ;  /* 0x0000000000007b1d */ /* 0x000fe20000010000 */
[----:B------:R-:W-:Y:S01]  /*55fe0*/  MOV R102, R172 ;  /* 0x000000ac00667202 */ /* 0x000fe20000000f00 */
[----:B------:R-:W-:-:S04]  /*55ff0*/  IMAD.MOV.U32 R103, RZ, RZ, R174 ;  /* 0x000000ffff677224 */ /* 0x000fc800078e00ae */
[----:B------:R-:W3:Y:S02]  /*56000*/  LDS.128 R92, [R252] ;  /* 0x00000000fc5c7984 */ /* 0x000ee40000000c00 */
[----:B------:R-:W-:Y:S06]  /*56010*/  BAR.SYNC.DEFER_BLOCKING 0x0 ;  /* 0x0000000000007b1d */ /* 0x000fec0000010000 */
[----:B--2---:R2:W-:Y:S02]  /*56020*/  STSM.16.M88.4 [R0], R100 ;  /* 0x0000006400007844 */ /* 0x0045e40000000200 */
[----:B------:R-:W-:Y:S06]  /*56030*/  BAR.SYNC.DEFER_BLOCKING 0x0 ;  /* 0x0000000000007b1d */ /* 0x000fec0000010000 */
[----:B------:R-:W3:Y:S01]  /*56040*/  LDS.128 R152, [R252] ;  /* 0x00000000fc987984 */ /* 0x000ee20000000c00 */
        /* <DEDUP_REMOVED lines=10> */
[----:B------:R-:W3:Y:S02]  /*560f0*/  LDS.128 R100, [R252] ;  /* 0x00000000fc647984 */ /* 0x000ee40000000c00 */
[----:B------:R-:W-:Y:S06]  /*56100*/  BAR.SYNC.DEFER_BLOCKING 0x0 ;  /* 0x0000000000007b1d */ /* 0x000fec0000010000 */
[----:B----4-:R4:W-:Y:S02]  /*56110*/  STSM.16.M88.4 [R0], R104 ;  /* 0x0000006800007844 */ /* 0x0109e40000000200 */
[----:B----4-:R-:W-:-:S02]  /*56120*/  MOV R104, R109 ;  /* 0x0000006d00687202 */ /* 0x010fc40000000f00 */
[----:B------:R-:W2:Y:S04]  /*56130*/  LDL.LU R109, [R1+0x68] ;  /* 0x00006800016d7983 */ /* 0x000ea80000300800 */
[----:B------:R-:W4:Y:S04]  /*56140*/  LDL.LU R156, [R1+0x64] ;  /* 0x00006400019c7983 */ /* 0x000f280000300800 */
        /* <DEDUP_REMOVED lines=12> */
[----:B------:R-:W-:Y:S01]  /*56210*/  BAR.SYNC.DEFER_BLOCKING 0x0 ;  /* 0x0000000000007b1d */ /* 0x000fe20000010000 */
[----:B------:R-:W-:Y:S01]  /*56220*/  MOV R158, R177 ;  /* 0x000000b1009e7202 */ /* 0x000fe20000000f00 */
[----:B------:R-:W-:-:S04]  /*56230*/  IMAD.MOV.U32 R159, RZ, RZ, R179 ;  /* 0x000000ffff9f7224 */ /* 0x000fc800078e00b3 */
[----:B--2---:R2:W-:Y:S02]  /*56240*/  STSM.16.M88.4 [R0], R108 ;  /* 0x0000006c00007844 */ /* 0x0045e40000000200 */
[----:B------:R-:W-:Y:S06]  /*56250*/  BAR.SYNC.DEFER_BLOCKING 0x0 ;  /* 0x0000000000007b1d */ /* 0x000fec0000010000 */
[----:B------:R-:W3:Y:S01]  /*56260*/  LDS.128 R160, [R252] ;  /* 0x00000000fca07984 */ /* 0x000ee20000000c00 */
        /* <DEDUP_REMOVED lines=9> */
[----:B----4-:R4:W-:Y:S04]  /*56300*/  STSM.16.M88.4 [R0], R156 ;  /* 0x0000009c00007844 */ /* 0x0109e80000000200 */
[----:B----4-:R-:W4:Y:S04]  /*56310*/  LDL.LU R156, [R1+0x70] ;  /* 0x00007000019c7983 */ /* 0x010f280000300800 */
[----:B------:R-:W4:Y:S04]  /*56320*/  LDL.LU R157, [R1+0x78] ;  /* 0x00007800019d7983 */ /* 0x000f280000300800 */
[----:B------:R-:W3:Y:S04]  /*56330*/  LDL.LU R164, [R1+0x74] ;  /* 0x0000740001a47983 */ /* 0x000ee80000300800 */
[----:B------:R-:W3:Y:S01]  /*56340*/  LDL.LU R165, [R1+0x7c] ;  /* 0x00007c0001a57983 */ /* 0x000ee20000300800 */
[----:B------:R-:W-:Y:S01]  /*56350*/  MOV R112, R113 ;  /* 0x0000007100707202 */ /* 0x000fe20000000f00 */
[----:B------:R-:W-:Y:S01]  /*56360*/  IMAD.MOV.U32 R113, RZ, RZ, R115 ;  /* 0x000000ffff717224 */ /* 0x000fe200078e0073 */
[----:B------:R-:W-:Y:S01]  /*56370*/  MOV R114, R49 ;  /* 0x0000003100727202 */ /* 0x000fe20000000f00 */
[----:B------:R-:W-:Y:S01]  /*56380*/  IMAD.MOV.U32 R115, RZ, RZ, R51 ;  /* 0x000000ffff737224 */ /* 0x000fe200078e0033 */
[----:B------:R-:W-:Y:S06]  /*56390*/  BAR.SYNC.DEFER_BLOCKING 0x0 ;  /* 0x0000000000007b1d */ /* 0x000fec0000010000 */
[----:B------:R-:W2:Y:S02]  /*563a0*/  LDS.128 R48, [R252] ;  /* 0x00000000fc307984 */ /* 0x000ea40000000c00 */
[----:B------:R-:W-:Y:S06]  /*563b0*/  BAR.SYNC.DEFER_BLOCKING 0x0 ;  /* 0x0000000000007b1d */ /* 0x000fec0000010000 */
[----:B------:R-:W-:Y:S02]  /*563c0*/  STSM.16.M88.4 [R0], R112 ;  /* 0x0000007000007844 */ /* 0x000fe40000000200 */
[----:B------:R-:W-:Y:S01]  /*563d0*/  BAR.SYNC.DEFER_BLOCKING 0x0 ;  /* 0x0000000000007b1d */ /* 0x000fe20000010000 */
[----:B------:R-:W-:Y:S01]  /*563e0*/  MOV R158, R180 ;  /* 0x000000b4009e7202 */ /* 0x000fe20000000f00 */
[----:B------:R-:W-:-:S04]  /*563f0*/  IMAD.MOV.U32 R159, RZ, RZ, R182 ;  /* 0x000000ffff9f7224 */ /* 0x000fc800078e00b6 */
[----:B------:R-:W2:Y:S02]  /*56400*/  LDS.128 R112, [R252] ;  /* 0x00000000fc707984 */ /* 0x000ea40000000c00 */
[----:B------:R-:W-:Y:S01]  /*56410*/  BAR.SYNC.DEFER_BLOCKING 0x0 ;  /* 0x0000000000007b1d */ /* 0x000fe20000010000 */
[----:B------:R-:W-:Y:S01]  /*56420*/  MOV R166, R181 ;  /* 0x000000b500a67202 */ /* 0x000fe20000000f00 */
[----:B------:R-:W-:-:S04]  /*56430*/  IMAD.MOV.U32 R167, RZ, RZ, R183 ;  /* 0x000000ffffa77224 */ /* 0x000fc800078e00b7 */
[----:B----4-:R4:W-:Y:S02]  /*56440*/  STSM.16.M88.4 [R0], R156 ;  /* 0x0000009c00007844 */ /* 0x0109e40000000200 */
[----:B------:R-:W-:Y:S06]  /*56450*/  BAR.SYNC.DEFER_BLOCKING 0x0 ;  /* 0x0000000000007b1d */ /* 0x000fec0000010000 */
[----:B------:R-:W2:Y:S01]  /*56460*/  LDS.128 R168, [R252] ;  /* 0x00000000fca87984 */ /* 0x000ea20000000c00 */
[----:B----4-:R-:W-:Y:S01]  /*56470*/  MOV R156, R116 ;  /* 0x00000074009c7202 */ /* 0x010fe20000000f00 */
[----:B------:R-:W-:Y:S01]  /*56480*/  IMAD.MOV.U32 R157, RZ, RZ, R118 ;  /* 0x000000ffff9d7224 */ /* 0x000fe200078e0076 */
[----:B------:R-:W-:Y:S01]  /*56490*/  MOV R158, R52 ;  /* 0x00000034009e7202 */ /* 0x000fe20000000f00 */
[----:B------:R-:W-:Y:S01]  /*564a0*/  IMAD.MOV.U32 R159, RZ, RZ, R54 ;  /* 0x000000ffff9f7224 */ /* 0x000fe200078e0036 */
[----:B------:R-:W-:Y:S06]  /*564b0*/  BAR.SYNC.DEFER_BLOCKING 0x0 ;  /* 0x0000000000007b1d */ /* 0x000fec0000010000 */
[----:B------:R-:W-:Y:S02]  /*564c0*/  STSM.16.M88.4 [R0], R156 ;  /* 0x0000009c00007844 */ /* 0x000fe40000000200 */
[----:B------:R-:W-:Y:S06]  /*564d0*/  BAR.SYNC.DEFER_BLOCKING 0x0 ;  /* 0x0000000000007b1d */ /* 0x000fec0000010000 */
[----:B------:R-:W4:Y:S02]  /*564e0*/  LDS.128 R156, [R252] ;  /* 0x00000000fc9c7984 */ /* 0x000f240000000c00 */
[----:B------:R-:W-:Y:S06]  /*564f0*/  BAR.SYNC.DEFER_BLOCKING 0x0 ;  /* 0x0000000000007b1d */ /* 0x000fec0000010000 */
[----:B---3--:R3:W-:Y:S04]  /*56500*/  STSM.16.M88.4 [R0], R164 ;  /* 0x000000a400007844 */ /* 0x0087e80000000200 */
[----:B---3--:R-:W3:Y:S04]  /*56510*/  LDL.LU R164, [R1+0x80] ;  /* 0x0000800001a47983 */ /* 0x008ee80000300800 */
[----:B------:R-:W3:Y:S04]  /*56520*/  LDL.LU R165, [R1+0x88] ;  /* 0x0000880001a57983 */ /* 0x000ee80000300800 */
[----:B------:R-:W2:Y:S04]  /*56530*/  LDL.LU R172, [R1+0x84] ;  /* 0x0000840001ac7983 */ /* 0x000ea80000300800 */
[----:B------:R-:W2:Y:S01]  /*56540*/  LDL.LU R173, [R1+0x8c] ;  /* 0x00008c0001ad7983 */ /* 0x000ea20000300800 */
[----:B------:R-:W-:Y:S01]  /*56550*/  MOV R116, R117 ;  /* 0x0000007500747202 */ /* 0x000fe20000000f00 */
[----:B------:R-:W-:Y:S01]  /*56560*/  IMAD.MOV.U32 R117, RZ, RZ, R119 ;  /* 0x000000ffff757224 */ /* 0x000fe200078e0077 */
[----:B------:R-:W-:Y:S01]  /*56570*/  MOV R118, R53 ;  /* 0x0000003500767202 */ /* 0x000fe20000000f00 */
[----:B------:R-:W-:Y:S01]  /*56580*/  IMAD.MOV.U32 R119, RZ, RZ, R55 ;  /* 0x000000ffff777224 */ /* 0x000fe200078e0037 */
[----:B------:R-:W-:Y:S06]  /*56590*/  BAR.SYNC.DEFER_BLOCKING 0x0 ;  /* 0x0000000000007b1d */ /* 0x000fec0000010000 */
[----:B------:R-:W4:Y:S02]  /*565a0*/  LDS.128 R52, [R252] ;  /* 0x00000000fc347984 */ /* 0x000f240000000c00 */
[----:B------:R-:W-:Y:S06]  /*565b0*/  BAR.SYNC.DEFER_BLOCKING 0x0 ;  /* 0x0000000000007b1d */ /* 0x000fec0000010000 */
[----:B------:R-:W-:Y:S02]  /*565c0*/  STSM.16.M88.4 [R0], R116 ;  /* 0x0000007400007844 */ /* 0x000fe40000000200 */
[----:B------:R-:W-:Y:S01]  /*565d0*/  BAR.SYNC.DEFER_BLOCKING 0x0 ;  /* 0x0000000000007b1d */ /* 0x000fe20000010000 */
[----:B------:R-:W-:Y:S01]  /*565e0*/  MOV R166, R184 ;  /* 0x000000b800a67202 */ /* 0x000fe20000000f00 */
[----:B------:R-:W-:-:S04]  /*565f0*/  IMAD.MOV.U32 R167, RZ, RZ, R186 ;  /* 0x000000ffffa77224 */ /* 0x000fc800078e00ba */
[----:B------:R-:W4:Y:S02]  /*56600*/  LDS.128 R116, [R252] ;  /* 0x00000000fc747984 */ /* 0x000f240000000c00 */
[----:B------:R-:W-:Y:S01]  /*56610*/  BAR.SYNC.DEFER_BLOCKING 0x0 ;  /* 0x0000000000007b1d */ /* 0x000fe20000010000 */
[----:B------:R-:W-:Y:S01]  /*56620*/  MOV R174, R185 ;  /* 0x000000b900ae7202 */ /* 0x000fe20000000f00 */
[----:B------:R-:W-:-:S04]  /*56630*/  IMAD.MOV.U32 R175, RZ, RZ, R187 ;  /* 0x000000ffffaf7224 */ /* 0x000fc800078e00bb */
[----:B---3--:R3:W-:Y:S02]  /*56640*/  STSM.16.M88.4 [R0], R164 ;  /* 0x000000a400007844 */ /* 0x0087e40000000200 */
[----:B------:R-:W-:Y:S06]  /*56650*/  BAR.SYNC.DEFER_BLOCKING 0x0 ;  /* 0x0000000000007b1d */ /* 0x000fec0000010000 */
[----:B------:R-:W4:Y:S01]  /*56660*/  LDS.128 R176, [R252] ;  /* 0x00000000fcb07984 */ /* 0x000f220000000c00 */
[----:B---3--:R-:W-:Y:S01]  /*56670*/  MOV R164, R120 ;  /* 0x0000007800a47202 */ /* 0x008fe20000000f00 */
[----:B------:R-:W-:Y:S01]  /*56680*/  IMAD.MOV.U32 R165, RZ, RZ, R122 ;  /* 0x000000ffffa57224 */ /* 0x000fe200078e007a */
[----:B------:R-:W-:Y:S01]  /*56690*/  MOV R166, R56 ;  /* 0x0000003800a67202 */ /* 0x000fe20000000f00 */
[----:B------:R-:W-:Y:S01]  /*566a0*/  IMAD.MOV.U32 R167, RZ, RZ, R58 ;  /* 0x000000ffffa77224 */ /* 0x000fe200078e003a */
[----:B------:R-:W-:Y:S06]  /*566b0*/  BAR.SYNC.DEFER_BLOCKING 0x0 ;  /* 0x0000000000007b1d */ /* 0x000fec0000010000 */
[----:B------:R-:W-:Y:S02]  /*566c0*/  STSM.16.M88.4 [R0], R164 ;  /* 0x000000a400007844 */ /* 0x000fe40000000200 */
[----:B------:R-:W-:Y:S06]  /*566d0*/  BAR.SYNC.DEFER_BLOCKING 0x0 ;  /* 0x0000000000007b1d */ /* 0x000fec0000010000 */
[----:B------:R-:W3:Y:S02]  /*566e0*/  LDS.128 R164, [R252] ;  /* 0x00000000fca47984 */ /* 0x000ee40000000c00 */
[----:B------:R-:W-:Y:S06]  /*566f0*/  BAR.SYNC.DEFER_BLOCKING 0x0 ;  /* 0x0000000000007b1d */ /* 0x000fec0000010000 */
[----:B--2---:R2:W-:Y:S04]  /*56700*/  STSM.16.M88.4 [R0], R172 ;  /* 0x000000ac00007844 */ /* 0x0045e80000000200 */
[----:B--2---:R-:W2:Y:S04]  /*56710*/  LDL.LU R172, [R1+0x90] ;  /* 0x0000900001ac7983 */ /* 0x004ea80000300800 */
[----:B------:R-:W2:Y:S04]  /*56720*/  LDL.LU R173, [R1+0x98] ;  /* 0x0000980001ad7983 */ /* 0x000ea80000300800 */
[----:B------:R-:W4:Y:S04]  /*56730*/  LDL.LU R180, [R1+0x94] ;  /* 0x0000940001b47983 */ /* 0x000f280000300800 */
[----:B------:R-:W4:Y:S01]  /*56740*/  LDL.LU R181, [R1+0x9c] ;  /* 0x00009c0001b57983 */ /* 0x000f220000300800 */
[----:B------:R-:W-:Y:S01]  /*56750*/  MOV R120, R121 ;  /* 0x0000007900787202 */ /* 0x000fe20000000f00 */
[----:B------:R-:W-:Y:S01]  /*56760*/  IMAD.MOV.U32 R121, RZ, RZ, R123 ;  /* 0x000000ffff797224 */ /* 0x000fe200078e007b */
[----:B------:R-:W-:Y:S01]  /*56770*/  MOV R122, R57 ;  /* 0x00000039007a7202 */ /* 0x000fe20000000f00 */
[----:B------:R-:W-:Y:S01]  /*56780*/  IMAD.MOV.U32 R123, RZ, RZ, R59 ;  /* 0x000000ffff7b7224 */ /* 0x000fe200078e003b */
[----:B------:R-:W-:Y:S06]  /*56790*/  BAR.SYNC.DEFER_BLOCKING 0x0 ;  /* 0x0000000000007b1d */ /* 0x000fec0000010000 */
        /* <DEDUP_REMOVED lines=59> */
[----:B------:R-:W-:Y:S01]  /*56b50*/  BAR.SYNC.DEFER_BLOCKING 0x0 ;  /* 0x0000000000007b1d */ /* 0x000fe20000010000 */
[----:B------:R-:W-:Y:S01]  /*56b60*/  MOV R128, R129 ;  /* 0x0000008100807202 */ /* 0x000fe20000000f00 */
[----:B------:R-:W-:Y:S01]  /*56b70*/  IMAD.MOV.U32 R129, RZ, RZ, R131 ;  /* 0x000000ffff817224 */ /* 0x000fe200078e0083 */
[----:B------:R-:W-:Y:S01]  /*56b80*/  MOV R130, R65 ;  /* 0x0000004100827202 */ /* 0x000fe20000000f00 */
[----:B------:R-:W-:-:S02]  /*56b90*/  IMAD.MOV.U32 R131, RZ, RZ, R67 ;  /* 0x000000ffff837224 */ /* 0x000fc400078e0043 */
[----:B------:R-:W4:Y:S02]  /*56ba0*/  LDS.128 R64, [R252] ;  /* 0x00000000fc407984 */ /* 0x000f240000000c00 */
[----:B------:R-:W-:Y:S06]  /*56bb0*/  BAR.SYNC.DEFER_BLOCKING 0x0 ;  /* 0x0000000000007b1d */ /* 0x000fec0000010000 */
[----:B------:R-:W-:Y:S02]  /*56bc0*/  STSM.16.M88.4 [R0], R128 ;  /* 0x0000008000007844 */ /* 0x000fe40000000200 */
[----:B------:R-:W-:Y:S01]  /*56bd0*/  BAR.SYNC.DEFER_BLOCKING 0x0 ;  /* 0x0000000000007b1d */ /* 0x000fe20000010000 */
[----:B------:R-:W-:Y:S01]  /*56be0*/  MOV R190, R196 ;  /* 0x000000c400be7202 */ /* 0x000fe20000000f00 */
[----:B------:R-:W-:-:S04]  /*56bf0*/  IMAD.MOV.U32 R191, RZ, RZ, R198 ;  /* 0x000000ffffbf7224 */ /* 0x000fc800078e00c6 */
[----:B------:R-:W4:Y:S02]  /*56c00*/  LDS.128 R128, [R252] ;  /* 0x00000000fc807984 */ /* 0x000f240000000c00 */
[----:B------:R-:W-:Y:S06]  /*56c10*/  BAR.SYNC.DEFER_BLOCKING 0x0 ;  /* 0x0000000000007b1d */ /* 0x000fec0000010000 */
        /* <DEDUP_REMOVED lines=17> */
[----:B------:R-:W-:Y:S01]  /*56d30*/  BAR.SYNC.DEFER_BLOCKING 0x0 ;  /* 0x0000000000007b1d */ /* 0x000fe20000010000 */
[----:B------:R-:W-:Y:S01]  /*56d40*/  MOV R132, R133 ;  /* 0x0000008500847202 */ /* 0x000fe20000000f00 */
[----:B------:R-:W-:Y:S01]  /*56d50*/  IMAD.MOV.U32 R133, RZ, RZ, R135 ;  /* 0x000000ffff857224 */ /* 0x000fe200078e0087 */
[----:B------:R-:W-:Y:S01]  /*56d60*/  MOV R134, R69 ;  /* 0x0000004500867202 */ /* 0x000fe20000000f00 */
[----:B------:R-:W-:-:S02]  /*56d70*/  IMAD.MOV.U32 R135, RZ, RZ, R71 ;  /* 0x000000ffff877224 */ /* 0x000fc400078e0047 */
        /* <DEDUP_REMOVED lines=25> */
[----:B------:R-:W-:Y:S01]  /*56f10*/  BAR.SYNC.DEFER_BLOCKING 0x0 ;  /* 0x0000000000007b1d */ /* 0x000fe20000010000 */
[----:B------:R-:W-:Y:S01]  /*56f20*/  MOV R136, R137 ;  /* 0x0000008900887202 */ /* 0x000fe20000000f00 */
[----:B------:R-:W-:Y:S01]  /*56f30*/  IMAD.MOV.U32 R137, RZ, RZ, R139 ;  /* 0x000000ffff897224 */ /* 0x000fe200078e008b */
[----:B------:R-:W-:Y:S01]  /*56f40*/  MOV R138, R73 ;  /* 0x00000049008a7202 */ /* 0x000fe20000000f00 */
[----:B------:R-:W-:-:S02]  /*56f50*/  IMAD.MOV.U32 R139, RZ, RZ, R75 ;  /* 0x000000ffff8b7224 */ /* 0x000fc400078e004b */
[----:B------:R-:W2:Y:S02]  /*56f60*/  LDS.128 R72, [R252] ;  /* 0x00000000fc487984 */ /* 0x000ea40000000c00 */
[----:B------:R-:W-:Y:S06]  /*56f70*/  BAR.SYNC.DEFER_BLOCKING 0x0 ;  /* 0x0000000000007b1d */ /* 0x000fec0000010000 */
[----:B------:R-:W-:Y:S02]  /*56f80*/  STSM.16.M88.4 [R0], R136 ;  /* 0x0000008800007844 */ /* 0x000fe40000000200 */
[----:B------:R-:W-:Y:S01]  /*56f90*/  BAR.SYNC.DEFER_BLOCKING 0x0 ;  /* 0x0000000000007b1d */ /* 0x000fe20000010000 */
[----:B------:R-:W-:Y:S01]  /*56fa0*/  MOV R222, R204 ;  /* 0x000000cc00de7202 */ /* 0x000fe20000000f00 */
[----:B------:R-:W-:-:S04]  /*56fb0*/  IMAD.MOV.U32 R223, RZ, RZ, R206 ;  /* 0x000000ffffdf7224 */ /* 0x000fc800078e00ce */
[----:B------:R-:W2:Y:S02]  /*56fc0*/  LDS.128 R136, [R252] ;  /* 0x00000000fc887984 */ /* 0x000ea40000000c00 */
[----:B------:R-:W-:Y:S06]  /*56fd0*/  BAR.SYNC.DEFER_BLOCKING 0x0 ;  /* 0x0000000000007b1d */ /* 0x000fec0000010000 */
        /* <DEDUP_REMOVED lines=24> */
[----:B------:R-:W1:Y:S02]  /*57160*/  LDS.128 R76, [R252] ;  /* 0x00000000fc4c7984 */ /* 0x000e640000000c00 */
[----:B------:R-:W-:Y:S06]  /*57170*/  BAR.SYNC.DEFER_BLOCKING 0x0 ;  /* 0x0000000000007b1d */ /* 0x000fec0000010000 */
[----:B------:R-:W-:Y:S02]  /*57180*/  STSM.16.M88.4 [R0], R140 ;  /* 0x0000008c00007844 */ /* 0x000fe40000000200 */
[----:B------:R-:W-:Y:S01]  /*57190*/  BAR.SYNC.DEFER_BLOCKING 0x0 ;  /* 0x0000000000007b1d */ /* 0x000fe20000010000 */
[----:B------:R-:W-:Y:S01]  /*571a0*/  MOV R226, R208 ;  /* 0x000000d000e27202 */ /* 0x000fe20000000f00 */
[----:B------:R-:W-:-:S04]  /*571b0*/  IMAD.MOV.U32 R227, RZ, RZ, R210 ;  /* 0x000000ffffe37224 */ /* 0x000fc800078e00d2 */
[----:B------:R-:W1:Y:S02]  /*571c0*/  LDS.128 R140, [R252] ;  /* 0x00000000fc8c7984 */ /* 0x000e640000000c00 */
[----:B------:R-:W-:Y:S06]  /*571d0*/  BAR.SYNC.DEFER_BLOCKING 0x0 ;  /* 0x0000000000007b1d */ /* 0x000fec0000010000 */
[----:B---3--:R3:W-:Y:S02]  /*571e0*/  STSM.16.M88.4 [R0], R224 ;  /* 0x000000e000007844 */ /* 0x0087e40000000200 */
[----:B------:R-:W-:Y:S06]  /*571f0*/  BAR.SYNC.DEFER_BLOCKING 0x0 ;  /* 0x0000000000007b1d */ /* 0x000fec0000010000 */
[----:B------:R-:W1:Y:S01]  /*57200*/  LDS.128 R208, [R252] ;  /* 0x00000000fcd07984 */ /* 0x000e620000000c00 */
[----:B---3--:R-:W-:Y:S01]  /*57210*/  MOV R224, R144 ;  /* 0x0000009000e07202 */ /* 0x008fe20000000f00 */
[----:B------:R-:W-:Y:S01]  /*57220*/  IMAD.MOV.U32 R225, RZ, RZ, R146 ;  /* 0x000000ffffe17224 */ /* 0x000fe200078e0092 */
[----:B------:R-:W-:Y:S01]  /*57230*/  BAR.SYNC.DEFER_BLOCKING 0x0 ;  /* 0x0000000000007b1d */ /* 0x000fe20000010000 */
[----:B------:R-:W-:Y:S01]  /*57240*/  MOV R226, R80 ;  /* 0x0000005000e27202 */ /* 0x000fe20000000f00 */
[----:B------:R-:W-:-:S05]  /*57250*/  IMAD.MOV.U32 R227, RZ, RZ, R82 ;  /* 0x000000ffffe37224 */ /* 0x000fca00078e0052 */
[----:B------:R-:W-:Y:S01]  /*57260*/  STSM.16.M88.4 [R0], R224 ;  /* 0x000000e000007844 */ /* 0x000fe20000000200 */
[----:B------:R-:W-:Y:S06]  /*57270*/  BAR.SYNC.DEFER_BLOCKING 0x0 ;  /* 0x0000000000007b1d */ /* 0x000fec0000010000 */
[----:B------:R-:W3:Y:S02]  /*57280*/  LDS.128 R224, [R252] ;  /* 0x00000000fce07984 */ /* 0x000ee40000000c00 */
[----:B------:R-:W-:Y:S06]  /*57290*/  BAR.SYNC.DEFER_BLOCKING 0x0 ;  /* 0x0000000000007b1d */ /* 0x000fec0000010000 */
[----:B--2---:R2:W-:Y:S02]  /*572a0*/  STSM.16.M88.4 [R0], R228 ;  /* 0x000000e400007844 */ /* 0x0045e40000000200 */
[----:B------:R-:W-:Y:S06]  /*572b0*/  BAR.SYNC.DEFER_BLOCKING 0x0 ;  /* 0x0000000000007b1d */ /* 0x000fec0000010000 */
[----:B------:R-:W3:Y:S02]  /*572c0*/  LDS.128 R144, [R252] ;  /* 0x00000000fc907984 */ /* 0x000ee40000000c00 */
[----:B------:R-:W-:Y:S06]  /*572d0*/  BAR.SYNC.DEFER_BLOCKING 0x0 ;  /* 0x0000000000007b1d */ /* 0x000fec0000010000 */
[----:B------:R-:W-:Y:S02]  /*572e0*/  STSM.16.M88.4 [R0], R240 ;  /* 0x000000f000007844 */ /* 0x000fe40000000200 */
[----:B------:R-:W-:Y:S06]  /*572f0*/  BAR.SYNC.DEFER_BLOCKING 0x0 ;  /* 0x0000000000007b1d */ /* 0x000fec0000010000 */
[----:B------:R-:W3:Y:S02]  /*57300*/  LDS.128 R80, [R252] ;  /* 0x00000000fc507984 */ /* 0x000ee40000000c00 */
[----:B------:R-:W-:Y:S06]  /*57310*/  BAR.SYNC.DEFER_BLOCKING 0x0 ;  /* 0x0000000000007b1d */ /* 0x000fec0000010000 */
[----:B----4-:R-:W-:Y:S02]  /*57320*/  STSM.16.M88.4 [R0], R232 ;  /* 0x000000e800007844 */ /* 0x010fe40000000200 */
[----:B------:R-:W-:Y:S01]  /*57330*/  BAR.SYNC.DEFER_BLOCKING 0x0 ;  /* 0x0000000000007b1d */ /* 0x000fe20000010000 */
[----:B--2---:R-:W-:Y:S01]  /*57340*/  MOV R228, R148 ;  /* 0x0000009400e47202 */ /* 0x004fe20000000f00 */
[----:B------:R-:W-:Y:S01]  /*57350*/  IMAD.MOV.U32 R229, RZ, RZ, R150 ;  /* 0x000000ffffe57224 */ /* 0x000fe200078e0096 */
[----:B------:R-:W-:Y:S01]  /*57360*/  MOV R230, R84 ;  /* 0x0000005400e67202 */ /* 0x000fe20000000f00 */
[----:B------:R-:W-:-:S02]  /*57370*/  IMAD.MOV.U32 R231, RZ, RZ, R86 ;  /* 0x000000ffffe77224 */ /* 0x000fc400078e0056 */
[----:B------:R-:W2:Y:S02]  /*57380*/  LDS.128 R232, [R252] ;  /* 0x00000000fce87984 */ /* 0x000ea40000000c00 */
[----:B------:R-:W-:Y:S06]  /*57390*/  BAR.SYNC.DEFER_BLOCKING 0x0 ;  /* 0x0000000000007b1d */ /* 0x000fec0000010000 */
[----:B------:R4:W-:Y:S04]  /*573a0*/  STSM.16.M88.4 [R0], R228 ;  /* 0x000000e400007844 */ /* 0x0009e80000000200 */
[----:B----4-:R-:W4:Y:S04]  /*573b0*/  LDL.LU R228, [R1+0xf4] ;  /* 0x0000f40001e47983 */ /* 0x010f280000300800 */
[----:B------:R-:W4:Y:S04]  /*573c0*/  LDL.LU R229, [R1+0xfc] ;  /* 0x0000fc0001e57983 */ /* 0x000f280000300800 */
[----:B------:R-:W3:Y:S01]  /*573d0*/  LDL.LU R246, [R1+0x130] ;  /* 0x0001300001f67983 */ /* 0x000ee20000300800 */
[----:B------:R-:W-:Y:S01]  /*573e0*/  MOV R230, R213 ;  /* 0x000000d500e67202 */ /* 0x000fe20000000f00 */
[----:B------:R-:W-:Y:S01]  /*573f0*/  IMAD.MOV.U32 R231, RZ, RZ, R215 ;  /* 0x000000ffffe77224 */ /* 0x000fe200078e00d7 */
[----:B------:R-:W-:Y:S01]  /*57400*/  BAR.SYNC.DEFER_BLOCKING 0x0 ;  /* 0x0000000000007b1d */ /* 0x000fe20000010000 */
[----:B------:R-:W-:-:S02]  /*57410*/  IMAD.MOV.U32 R148, RZ, RZ, R149 ;  /* 0x000000ffff947224 */ /* 0x000fc400078e0095 */
[----:B------:R-:W-:Y:S02]  /*57420*/  IMAD.MOV.U32 R150, RZ, RZ, R85 ;  /* 0x000000ffff967224 */ /* 0x000fe400078e0055 */
[----:B------:R-:W-:Y:S01]  /*57430*/  IMAD R2, R8, R10, RZ ;  /* 0x0000000a08027224 */ /* 0x000fe200078e02ff */
[----:B------:R-:W-:Y:S01]  /*57440*/  ISETP.LT.AND P3, PT, R3, UR31, !P3 ;  /* 0x0000001f03007c0c */ /* 0x000fe2000df61270 */
[----:B------:R-:W2:Y:S04]  /*57450*/  LDL.LU R247, [R1+0x120] ;  /* 0x0001200001f77983 */ /* 0x000ea80000300800 */
[----:B------:R-:W1:Y:S01]  /*57460*/  LDS.128 R212, [R252] ;  /* 0x00000000fcd47984 */ /* 0x000e620000000c00 */
[----:B------:R-:W-:Y:S01]  /*57470*/  BAR.SYNC.DEFER_BLOCKING 0x0 ;  /* 0x0000000000007b1d */ /* 0x000fe20000010000 */
[----:B------:R-:W-:-:S02]  /*57480*/  MOV R149, R151 ;  /* 0x0000009700957202 */ /* 0x000fc40000000f00 */
[----:B------:R-:W-:-:S03]  /*57490*/  MOV R151, R87 ;  /* 0x0000005700977202 */ /* 0x000fc60000000f00 */
[----:B------:R-:W2:Y:S04]  /*574a0*/  LDL.LU R240, [R1+0x124] ;  /* 0x0001240001f07983 */ /* 0x000ea80000300800 */
[----:B------:R-:W2:Y:S04]  /*574b0*/  LDL.LU R241, [R1+0x114] ;  /* 0x0001140001f17983 */ /* 0x000ea80000300800 */
[----:B------:R-:W2:Y:S04]  /*574c0*/  LDL.LU R242, [R1+0x104] ;  /* 0x0001040001f27983 */ /* 0x000ea80000300800 */
[----:B------:R-:W2:Y:S04]  /*574d0*/  LDL.LU R248, [R1+0x138] ;  /* 0x0001380001f87983 */ /* 0x000ea80000300800 */
[----:B------:R-:W2:Y:S04]  /*574e0*/  LDL.LU R249, [R1+0x128] ;  /* 0x0001280001f97983 */ /* 0x000ea80000300800 */
[----:B------:R-:W2:Y:S04]  /*574f0*/  LDL.LU R250, [R1+0x13c] ;  /* 0x00013c0001fa7983 */ /* 0x000ea80000300800 */
[----:B------:R-:W2:Y:S04]  /*57500*/  LDL.LU R243, [R1+0x10c] ;  /* 0x00010c0001f37983 */ /* 0x000ea80000300800 */
[----:B----4-:R4:W-:Y:S01]  /*57510*/  STSM.16.M88.4 [R0], R228 ;  /* 0x000000e400007844 */ /* 0x0109e20000000200 */
[----:B------:R-:W-:Y:S06]  /*57520*/  BAR.SYNC.DEFER_BLOCKING 0x0 ;  /* 0x0000000000007b1d */ /* 0x000fec0000010000 */
[----:B------:R-:W1:Y:S02]  /*57530*/  LDS.128 R84, [R252] ;  /* 0x00000000fc547984 */ /* 0x000e640000000c00 */
[----:B------:R-:W-:Y:S01]  /*57540*/  BAR.SYNC.DEFER_BLOCKING 0x0 ;  /* 0x0000000000007b1d */ /* 0x000fe20000010000 */
[----:B----4-:R-:W-:-:S02]  /*57550*/  LEA R229, R10, R2, 0x7 ;  /* 0x000000020ae57211 */ /* 0x010fc400078e38ff */
[----:B------:R-:W-:-:S04]  /*57560*/  LEA R10, P0, R2, UR4, 0x2 ;  /* 0x00000004020a7c11 */ /* 0x000fc8000f8010ff */
[----:B------:R-:W-:Y:S01]  /*57570*/  LEA.HI.X.SX32 R11, R2, UR5, 0x2, P0 ;  /* 0x00000005020b7c11 */ /* 0x000fe200080f16ff */
[----:B------:R4:W-:Y:S01]  /*57580*/  STSM.16.M88.4 [R0], R148 ;  /* 0x0000009400007844 */ /* 0x0009e20000000200 */
[C---:B------:R-:W-:Y:S02]  /*57590*/  VIADD R2, R3.reuse, 0x5 ;  /* 0x0000000503027836 */ /* 0x040fe40000000000 */
[----:B----4-:R-:W-:-:S04]  /*575a0*/  IMAD R150, R3, UR26, RZ ;  /* 0x0000001a03967c24 */ /* 0x010fc8000f8e02ff */
[----:B------:R-:W-:Y:S01]  /*575b0*/  IMAD.WIDE R230, R150, 0x4, R10 ;  /* 0x0000000496e67825 */ /* 0x000fe200078e020a */
[----:B------:R-:W-:Y:S06]  /*575c0*/  BAR.SYNC.DEFER_BLOCKING 0x0 ;  /* 0x0000000000007b1d */ /* 0x000fec0000010000 */
[----:B---3--:R3:W-:Y:S01]  /*575d0*/  @P3 STG.E desc[UR8][R230.64], R246 ;  /* 0x000000f6e6003986 */ /* 0x0087e2000c101908 */
[----:B------:R-:W-:-:S03]  /*575e0*/  ISETP.GE.AND P3, PT, R2, R251, PT ;  /* 0x000000fb0200720c */ /* 0x000fc60003f66270 */
[----:B---3--:R-:W3:Y:S04]  /*575f0*/  LDL.LU R246, [R1+0xfbc] ;  /* 0x000fbc0001f67983 */ /* 0x008ee80000300800 */
[----:B------:R-:W4:Y:S04]  /*57600*/  LDL.LU R230, [R1+0x100] ;  /* 0x0001000001e67983 */ /* 0x000f280000300800 */
[----:B------:R-:W3:Y:S04]  /*57610*/  LDL.LU R231, [R1+0x134] ;  /* 0x0001340001e77983 */ /* 0x000ee80000300800 */
[----:B------:R-:W4:Y:S01]  /*57620*/  LDL.LU R2, [R1+0x110] ;  /* 0x0001100001027983 */ /* 0x000f220000300800 */
[----:B------:R-:W-:-:S02]  /*57630*/  LEA R228, P5, R229, UR4, 0x2 ;  /* 0x00000004e5e47c11 */ /* 0x000fc4000f8a10ff */
[----:B------:R-:W-:Y:S02]  /*57640*/  ISETP.GE.AND P0, PT, R3, R251, PT ;  /* 0x000000fb0300720c */ /* 0x000fe40003f06270 */
[----:B------:R-:W-:Y:S01]  /*57650*/  LEA.HI.X.SX32 R229, R229, UR5, 0x2, P5 ;  /* 0x00000005e5e57c11 */ /* 0x000fe2000a8f16ff */
[----:B------:R-:W-:Y:S01]  /*57660*/  ULDC.64 UR4, c[0x0][0x228] ;  /* 0x00008a0000047ab9 */ /* 0x000fe20000000a00 */
[C---:B------:R-:W-:Y:S02]  /*57670*/  ISETP.LT.AND P0, PT, R9.reuse, UR24, !P0 ;  /* 0x0000001809007c0c */ /* 0x040fe4000c701270 */
[----:B------:R-:W-:Y:S02]  /*57680*/  ISETP.LT.AND P5, PT, R8, UR22, !P4 ;  /* 0x0000001608007c0c */ /* 0x000fe4000e7a1270 */
[C---:B------:R-:W-:Y:S01]  /*57690*/  IADD3 R0, R150.reuse, UR26, RZ ;  /* 0x0000001a96007c10 */ /* 0x040fe2000fffe0ff */
[----:B------:R-:W-:Y:S01]  /*576a0*/  IMAD.WIDE R150, R150, 0x4, R228 ;  /* 0x0000000496967825 */ /* 0x000fe200078e02e4 */
[----:B------:R-:W-:-:S03]  /*576b0*/  ISETP.LT.AND P4, PT, R9, UR20, !P4 ;  /* 0x0000001409007c0c */ /* 0x000fc6000e781270 */
[----:B------:R-:W-:-:S04]  /*576c0*/  IMAD.WIDE R148, R0, 0x4, R10 ;  /* 0x0000000400947825 */ /* 0x000fc800078e020a */
[----:B--2---:R2:W-:Y:S01]  /*576d0*/  @P0 STG.E desc[UR8][R150.64], R247 ;  /* 0x000000f796000986 */ /* 0x0045e2000c101908 */
[----:B------:R-:W-:Y:S01]  /*576e0*/  ISETP.LT.AND P0, PT, R8, UR14, !P2 ;  /* 0x0000000e08007c0c */ /* 0x000fe2000d701270 */
[----:B--2---:R-:W-:Y:S01]  /*576f0*/  VIADD R150, R0, UR26 ;  /* 0x0000001a00967c36 */ /* 0x004fe20008000000 */
[----:B------:R-:W-:Y:S01]  /*57700*/  ISETP.LT.AND P2, PT, R9, UR12, !P2 ;  /* 0x0000000c09007c0c */ /* 0x000fe2000d741270 */
[----:B------:R-:W2:Y:S01]  /*57710*/  LDL.LU R247, [R1+0xfb8] ;  /* 0x000fb80001f77983 */ /* 0x000ea20000300800 */
[----:B------:R-:W-:-:S03]  /*57720*/  ULDC UR12, c[0x0][0x228] ;  /* 0x00008a00000c7ab9 */ /* 0x000fc60000000800 */
[----:B----4-:R4:W-:Y:S01]  /*57730*/  @P5 STG.E desc[UR8][R148.64], R2 ;  /* 0x0000000294005986 */ /* 0x0109e2000c101908 */
[----:B------:R-:W-:Y:S02]  /*57740*/  ISETP.LT.AND P5, PT, R8, UR18, !P6 ;  /* 0x0000001208007c0c */ /* 0x000fe4000f7a1270 */
[----:B------:R-:W-:Y:S01]  /*57750*/  ISETP.LT.AND P6, PT, R9, UR16, !P6 ;  /* 0x0000001009007c0c */ /* 0x000fe2000f7c1270 */
[----:B----4-:R-:W-:-:S05]  /*57760*/  IMAD.WIDE R148, R0, 0x4, R228 ;  /* 0x0000000400947825 */ /* 0x010fca00078e02e4 */
[----:B------:R4:W-:Y:S01]  /*57770*/  @P4 STG.E desc[UR8][R148.64], R230 ;  /* 0x000000e694004986 */ /* 0x0009e2000c101908 */
[C---:B------:R-:W-:Y:S02]  /*57780*/  VIADD R2, R150.reuse, UR26 ;  /* 0x0000001a96027c36 */ /* 0x040fe40008000000 */
[----:B----4-:R-:W-:-:S04]  /*57790*/  IMAD.WIDE R148, R150, 0x4, R10 ;  /* 0x0000000496947825 */ /* 0x010fc800078e020a */
[----:B------:R-:W-:Y:S01]  /*577a0*/  IMAD.WIDE R150, R150, 0x4, R228 ;  /* 0x0000000496967825 */ /* 0x000fe200078e02e4 */
[----:B---3--:R3:W-:Y:S04]  /*577b0*/  @P5 STG.E desc[UR8][R148.64], R231 ;  /* 0x000000e794005986 */ /* 0x0087e8000c101908 */
[----:B------:R4:W-:Y:S01]  /*577c0*/  @P6 STG.E desc[UR8][R150.64], R240 ;  /* 0x000000f096006986 */ /* 0x0009e2000c101908 */
[----:B---3--:R-:W-:Y:S01]  /*577d0*/  IMAD.WIDE R148, R2, 0x4, R10 ;  /* 0x0000000402947825 */ /* 0x008fe200078e020a */
[----:B------:R-:W-:-:S04]  /*577e0*/  IADD3 R0, R3, 0x6, RZ ;  /* 0x0000000603007810 */ /* 0x000fc80007ffe0ff */
[----:B------:R3:W-:Y:S01]  /*577f0*/  @P0 STG.E desc[UR8][R148.64], R241 ;  /* 0x000000f194000986 */ /* 0x0007e2000c101908 */
[----:B------:R-:W-:Y:S01]  /*57800*/  ISETP.LT.AND P0, PT, R8, UR10, !P1 ;  /* 0x0000000a08007c0c */ /* 0x000fe2000cf01270 */
[----:B----4-:R-:W-:Y:S01]  /*57810*/  VIADD R150, R3, 0x8 ;  /* 0x0000000803967836 */ /* 0x010fe20000000000 */
[----:B------:R-:W-:Y:S01]  /*57820*/  ISETP.LT.AND P1, PT, R9, UR6, !P1 ;  /* 0x0000000609007c0c */ /* 0x000fe2000cf21270 */
[----:B------:R-:W-:Y:S01]  /*57830*/  ULDC UR6, c[0x0][0x228] ;  /* 0x00008a0000067ab9 */ /* 0x000fe20000000800 */
[-C--:B------:R-:W-:Y:S01]  /*57840*/  ISETP.GE.AND P4, PT, R0, R251.reuse, PT ;  /* 0x000000fb0000720c */ /* 0x080fe20003f86270 */
[----:B------:R-:W-:Y:S01]  /*57850*/  ULDC UR10, c[0x0][0x228] ;  /* 0x00008a00000a7ab9 */ /* 0x000fe20000000800 */
[----:B------:R-:W-:Y:S01]  /*57860*/  IADD3 R0, R3, 0x7, RZ ;  /* 0x0000000703007810 */ /* 0x000fe20007ffe0ff */
[C---:B---3--:R-:W-:Y:S01]  /*57870*/  IMAD.WIDE R148, R2.reuse, 0x4, R228 ;  /* 0x0000000402947825 */ /* 0x048fe200078e02e4 */
[----:B------:R-:W-:Y:S02]  /*57880*/  IADD3 R2, R2, UR26, RZ ;  /* 0x0000001a02027c10 */ /* 0x000fe4000fffe0ff */
[----:B------:R-:W-:-:S03]  /*57890*/  ISETP.GE.AND P5, PT, R0, R251, PT ;  /* 0x000000fb0000720c */ /* 0x000fc60003fa6270 */
[C---:B------:R-:W-:Y:S01]  /*578a0*/  IMAD.WIDE R240, R2.reuse, 0x4, R10 ;  /* 0x0000000402f07825 */ /* 0x040fe200078e020a */
[----:B------:R3:W-:Y:S03]  /*578b0*/  @P2 STG.E desc[UR8][R148.64], R242 ;  /* 0x000000f294002986 */ /* 0x0007e6000c101908 */
[C---:B------:R-:W-:Y:S01]  /*578c0*/  VIADD R0, R2.reuse, UR26 ;  /* 0x0000001a02007c36 */ /* 0x040fe20008000000 */
[----:B------:R4:W-:Y:S01]  /*578d0*/  @P0 STG.E desc[UR8][R240.64], R248 ;  /* 0x000000f8f0000986 */ /* 0x0009e2000c101908 */
[----:B------:R-:W-:-:S03]  /*578e0*/  IMAD.WIDE R230, R2, 0x4, R228 ;  /* 0x0000000402e67825 */ /* 0x000fc600078e02e4 */
[----:B------:R-:W2:Y:S01]  /*578f0*/  LDL.LU R2, [R1+0x108] ;  /* 0x0001080001027983 */ /* 0x000ea20000300800 */
[----:B---3--:R-:W-:-:S03]  /*57900*/  IADD3 R242, R3, 0x9, RZ ;  /* 0x0000000903f27810 */ /* 0x008fc60007ffe0ff */
[----:B------:R3:W-:Y:S04]  /*57910*/  @P1 STG.E desc[UR8][R230.64], R249 ;  /* 0x000000f9e6001986 */ /* 0x0007e8000c101908 */
[----:B----4-:R-:W4:Y:S01]  /*57920*/  LDL.LU R248, [R1+0xfb4] ;  /* 0x000fb40001f87983 */ /* 0x010f220000300800 */
[----:B------:R-:W-:-:S03]  /*57930*/  ISETP.GE.AND P0, PT, R242, R251, PT ;  /* 0x000000fbf200720c */ /* 0x000fc60003f06270 */
[----:B------:R-:W4:Y:S04]  /*57940*/  LDL.LU R241, [R1+0x11c] ;  /* 0x00011c0001f17983 */ /* 0x000f280000300800 */
[----:B------:R-:W4:Y:S04]  /*57950*/  LDL.LU R240, [R1] ;  /* 0x0000000001f07983 */ /* 0x000f280000300800 */
[----:B------:R-:W4:Y:S04]  /*57960*/  LDL.LU R242, [R1+0x12c] ;  /* 0x00012c0001f27983 */ /* 0x000f280000300800 */
[----:B---3--:R-:W3:Y:S04]  /*57970*/  LDL.LU R249, [R1+0xfb0] ;  /* 0x000fb00001f97983 */ /* 0x008ee80000300800 */
[----:B------:R-:W2:Y:S01]  /*57980*/  LDL.LU R231, [R1+0x118] ;  /* 0x0001180001e77983 */ /* 0x000ea20000300800 */
[----:B------:R-:W-:Y:S01]  /*57990*/  ISETP.LT.AND P6, PT, R8, UR4, !P3 ;  /* 0x0000000408007c0c */ /* 0x000fe2000dfc1270 */
[----:B------:R-:W-:Y:S01]  /*579a0*/  ULDC UR4, c[0x0][0x228] ;  /* 0x00008a0000047ab9 */ /* 0x000fe20000000800 */
[----:B------:R-:W-:-:S02]  /*579b0*/  ISETP.LT.AND P3, PT, R9, UR28, !P3 ;  /* 0x0000001c09007c0c */ /* 0x000fc4000df61270 */
[----:B------:R-:W-:Y:S01]  /*579c0*/  ISETP.GE.AND P2, PT, R150, R251, PT ;  /* 0x000000fb9600720c */ /* 0x000fe20003f46270 */
[----:B------:R-:W-:Y:S01]  /*579d0*/  IMAD.WIDE R150, R0, 0x4, R10 ;  /* 0x0000000400967825 */ /* 0x000fe200078e020a */
[----:B------:R-:W-:Y:S02]  /*579e0*/  ISETP.LT.AND P1, PT, R8, UR30, !P4 ;  /* 0x0000001e08007c0c */ /* 0x000fe4000e721270 */
[----:B------:R-:W-:Y:S01]  /*579f0*/  ISETP.LT.AND P4, PT, R9, UR4, !P4 ;  /* 0x0000000409007c0c */ /* 0x000fe2000e781270 */
[----:B------:R-:W-:Y:S01]  /*57a00*/  IMAD.WIDE R148, R0, 0x4, R228 ;  /* 0x0000000400947825 */ /* 0x000fe200078e02e4 */
[----:B------:R-:W-:-:S03]  /*57a10*/  ULDC UR4, c[0x0][0x228] ;  /* 0x00008a0000047ab9 */ /* 0x000fc60000000800 */
[----:B------:R-:W-:-:S04]  /*57a20*/  VIADD R230, R0, UR26 ;  /* 0x0000001a00e67c36 */ /* 0x000fc80008000000 */
[----:B------:R-:W-:Y:S01]  /*57a30*/  VIADD R0, R230, UR26 ;  /* 0x0000001ae6007c36 */ /* 0x000fe20008000000 */
[----:B--2---:R2:W-:Y:S01]  /*57a40*/  @P6 STG.E desc[UR8][R150.64], R231 ;  /* 0x000000e796006986 */ /* 0x0045e2000c101908 */
[----:B------:R-:W-:Y:S01]  /*57a50*/  ISETP.LT.AND P6, PT, R8, UR6, !P5 ;  /* 0x0000000608007c0c */ /* 0x000fe2000efc1270 */
[----:B------:R-:W-:Y:S02]  /*57a60*/  ULDC UR6, c[0x0][0x228] ;  /* 0x00008a0000067ab9 */ /* 0x000fe40000000800 */
[----:B------:R1:W-:Y:S01]  /*57a70*/  @P3 STG.E desc[UR8][R148.64], R2 ;  /* 0x0000000294003986 */ /* 0x0003e2000c101908 */
[----:B------:R-:W-:Y:S01]  /*57a80*/  ISETP.LT.AND P5, PT, R9, UR10, !P5 ;  /* 0x0000000a09007c0c */ /* 0x000fe2000efa1270 */
[----:B------:R-:W-:Y:S01]  /*57a90*/  ULDC UR10, c[0x0][0x228] ;  /* 0x00008a00000a7ab9 */ /* 0x000fe20000000800 */
[----:B--2---:R-:W-:-:S04]  /*57aa0*/  IMAD.WIDE R150, R0, 0x4, R10 ;  /* 0x0000000400967825 */ /* 0x004fc800078e020a */
[----:B-1----:R-:W-:-:S04]  /*57ab0*/  IMAD.WIDE R148, R230, 0x4, R10 ;  /* 0x00000004e6947825 */ /* 0x002fc800078e020a */
[--C-:B------:R-:W-:Y:S01]  /*57ac0*/  IMAD.WIDE R230, R230, 0x4, R228.reuse ;  /* 0x00000004e6e67825 */ /* 0x100fe200078e02e4 */
[----:B------:R1:W-:Y:S04]  /*57ad0*/  @P1 STG.E desc[UR8][R148.64], R250 ;  /* 0x000000fa94001986 */ /* 0x0003e8000c101908 */
[----:B----4-:R-:W-:Y:S01]  /*57ae0*/  @P4 STG.E desc[UR8][R230.64], R242 ;  /* 0x000000f2e6004986 */ /* 0x010fe2000c101908 */
[----:B------:R-:W-:Y:S01]  /*57af0*/  ISETP.LT.AND P4, PT, R8, UR4, !P2 ;  /* 0x0000000408007c0c */ /* 0x000fe2000d781270 */
[----:B------:R-:W-:Y:S02]  /*57b00*/  ULDC UR4, c[0x0][0x228] ;  /* 0x00008a0000047ab9 */ /* 0x000fe40000000800 */
[----:B------:R2:W-:Y:S01]  /*57b10*/  @P6 STG.E desc[UR8][R150.64], R241 ;  /* 0x000000f196006986 */ /* 0x0005e2000c101908 */
[----:B------:R-:W-:Y:S01]  /*57b20*/  ISETP.LT.AND P2, PT, R9, UR4, !P2 ;  /* 0x0000000409007c0c */ /* 0x000fe2000d741270 */
[----:B------:R-:W-:Y:S01]  /*57b30*/  ULDC UR4, c[0x0][0x228] ;  /* 0x00008a0000047ab9 */ /* 0x000fe20000000800 */
[C---:B-1----:R-:W-:Y:S01]  /*57b40*/  IMAD.WIDE R148, R0.reuse, 0x4, R228 ;  /* 0x0000000400947825 */ /* 0x042fe200078e02e4 */
[----:B------:R-:W4:Y:S01]  /*57b50*/  LDL.LU R250, [R1+0xfac] ;  /* 0x000fac0001fa7983 */ /* 0x000f220000300800 */
[----:B--2---:R-:W-:-:S03]  /*57b60*/  IADD3 R241, R0, UR26, RZ ;  /* 0x0000001a00f17c10 */ /* 0x004fc6000fffe0ff */
[----:B------:R1:W-:Y:S02]  /*57b70*/  @P5 STG.E desc[UR8][R148.64], R243 ;  /* 0x000000f394005986 */ /* 0x0003e4000c101908 */
[----:B------:R-:W-:-:S05]  /*57b80*/  IMAD.WIDE R150, R241, 0x4, R10 ;  /* 0x00000004f1967825 */ /* 0x000fca00078e020a */
[----:B------:R2:W-:Y:S01]  /*57b90*/  @P4 STG.E desc[UR8][R150.64], R240 ;  /* 0x000000f096004986 */ /* 0x0005e2000c101908 */
[----:B-1----:R-:W-:-:S03]  /*57ba0*/  VIADD R148, R241, UR26 ;  /* 0x0000001af1947c36 */ /* 0x002fc60008000000 */
[----:B------:R-:W4:Y:S04]  /*57bb0*/  LDL.LU R243, [R1+0x8] ;  /* 0x0000080001f37983 */ /* 0x000f280000300800 */
[----:B------:R-:W4:Y:S01]  /*57bc0*/  LDL.LU R242, [R1+0xc] ;  /* 0x00000c0001f27983 */ /* 0x000f220000300800 */
[----:B--2---:R-:W-:-:S05]  /*57bd0*/  IMAD.WIDE R240, R241, 0x4, R228 ;  /* 0x00000004f1f07825 */ /* 0x004fca00078e02e4 */
[----:B------:R1:W-:Y:S04]  /*57be0*/  @P2 STG.E desc[UR8][R240.64], R248 ;  /* 0x000000f8f0002986 */ /* 0x0003e8000c101908 */
[----:B-1----:R-:W2:Y:S01]  /*57bf0*/  LDL.LU R241, [R1+0x4] ;  /* 0x0000040001f17983 */ /* 0x002ea20000300800 */
[----:B------:R-:W-:Y:S02]  /*57c00*/  IADD3 R2, R3, 0xa, RZ ;  /* 0x0000000a03027810 */ /* 0x000fe40007ffe0ff */
[----:B------:R-:W-:Y:S01]  /*57c10*/  ISETP.LT.AND P5, PT, R8, UR6, !P0 ;  /* 0x0000000608007c0c */ /* 0x000fe2000c7a1270 */
[----:B------:R-:W-:Y:S01]  /*57c20*/  IMAD.WIDE R230, R148, 0x4, R10 ;  /* 0x0000000494e67825 */ /* 0x000fe200078e020a */
[----:B------:R-:W-:Y:S01]  /*57c30*/  ISETP.GE.AND P3, PT, R2, R251, PT ;  /* 0x000000fb0200720c */ /* 0x000fe20003f66270 */
[----:B------:R-:W-:Y:S01]  /*57c40*/  ULDC UR6, c[0x0][0x228] ;  /* 0x00008a0000067ab9 */ /* 0x000fe20000000800 */
[----:B------:R-:W-:Y:S01]  /*57c50*/  ISETP.LT.AND P0, PT, R9, UR10, !P0 ;  /* 0x0000000a09007c0c */ /* 0x000fe2000c701270 */
[----:B------:R-:W-:Y:S01]  /*57c60*/  ULDC UR10, c[0x0][0x228] ;  /* 0x00008a00000a7ab9 */ /* 0x000fe20000000800 */
[----:B------:R-:W-:-:S02]  /*57c70*/  IADD3 R2, R3, 0xb, RZ ;  /* 0x0000000b03027810 */ /* 0x000fc40007ffe0ff */
[----:B------:R-:W-:Y:S01]  /*57c80*/  ISETP.LT.AND P6, PT, R8, UR12, !P3 ;  /* 0x0000000c08007c0c */ /* 0x000fe2000dfc1270 */
[----:B------:R-:W-:Y:S01]  /*57c90*/  ULDC UR12, c[0x0][0x228] ;  /* 0x00008a00000c7ab9 */ /* 0x000fe20000000800 */
[----:B------:R-:W-:Y:S02]  /*57ca0*/  IADD3 R0, R148, UR26, RZ ;  /* 0x0000001a94007c10 */ /* 0x000fe4000fffe0ff */
[-C--:B------:R-:W-:Y:S01]  /*57cb0*/  ISETP.GE.AND P1, PT, R2, R251.reuse, PT ;  /* 0x000000fb0200720c */ /* 0x080fe20003f26270 */
[----:B------:R-:W-:Y:S01]  /*57cc0*/  VIADD R2, R3, 0xc ;  /* 0x0000000c03027836 */ /* 0x000fe20000000000 */
[----:B------:R1:W-:Y:S01]  /*57cd0*/  @P5 STG.E desc[UR8][R230.64], R244 ;  /* 0x000000f4e6005986 */ /* 0x0003e2000c101908 */
[----:B------:R-:W-:Y:S01]  /*57ce0*/  IMAD.WIDE R148, R148, 0x4, R228 ;  /* 0x0000000494947825 */ /* 0x000fe200078e02e4 */
[C---:B------:R-:W-:Y:S01]  /*57cf0*/  ISETP.LT.AND P3, PT, R9.reuse, UR4, !P3 ;  /* 0x0000000409007c0c */ /* 0x040fe2000df61270 */
[----:B------:R-:W-:Y:S01]  /*57d00*/  ULDC UR4, c[0x0][0x228] ;  /* 0x00008a0000047ab9 */ /* 0x000fe20000000800 */
[----:B------:R-:W-:Y:S01]  /*57d10*/  ISETP.LT.AND P5, PT, R8, UR6, !P1 ;  /* 0x0000000608007c0c */ /* 0x000fe2000cfa1270 */
[----:B------:R-:W-:Y:S01]  /*57d20*/  IMAD.WIDE R150, R0, 0x4, R10 ;  /* 0x0000000400967825 */ /* 0x000fe200078e020a */
[----:B------:R-:W-:Y:S01]  /*57d30*/  ISETP.GE.AND P4, PT, R2, R251, PT ;  /* 0x000000fb0200720c */ /* 0x000fe20003f86270 */
[----:B------:R3:W-:Y:S01]  /*57d40*/  @P0 STG.E desc[UR8][R148.64], R236 ;  /* 0x000000ec94000986 */ /* 0x0007e2000c101908 */
[----:B------:R-:W-:Y:S01]  /*57d50*/  ISETP.LT.AND P1, PT, R9, UR4, !P1 ;  /* 0x0000000409007c0c */ /* 0x000fe2000cf21270 */
[----:B------:R-:W-:Y:S01]  /*57d60*/  VIADD R2, R3, 0xd ;  /* 0x0000000d03027836 */ /* 0x000fe20000000000 */
[----:B------:R-:W-:Y:S01]  /*57d70*/  ULDC UR4, c[0x0][0x228] ;  /* 0x00008a0000047ab9 */ /* 0x000fe20000000800 */
[----:B------:R-:W-:Y:S01]  /*57d80*/  ULDC UR6, c[0x0][0x228] ;  /* 0x00008a0000067ab9 */ /* 0x000fe20000000800 */
[----:B-1----:R-:W-:-:S02]  /*57d90*/  VIADD R231, R0, UR26 ;  /* 0x0000001a00e77c36 */ /* 0x002fc40008000000 */
[----:B------:R-:W-:Y:S02]  /*57da0*/  ISETP.GE.AND P2, PT, R2, R251, PT ;  /* 0x000000fb0200720c */ /* 0x000fe40003f46270 */
[----:B------:R-:W-:Y:S01]  /*57db0*/  IADD3 R2, R3, 0xe, RZ ;  /* 0x0000000e03027810 */ /* 0x000fe20007ffe0ff */
[----:B---3--:R-:W-:-:S04]  /*57dc0*/  IMAD.WIDE R148, R0, 0x4, R228 ;  /* 0x0000000400947825 */ /* 0x008fc800078e02e4 */
[C---:B------:R-:W-:Y:S01]  /*57dd0*/  VIADD R0, R3.reuse, 0xf ;  /* 0x0000000f03007836 */ /* 0x040fe20000000000 */
[-C--:B------:R-:W-:Y:S01]  /*57de0*/  ISETP.GE.AND P0, PT, R2, R251.reuse, PT ;  /* 0x000000fb0200720c */ /* 0x080fe20003f06270 */
[----:B------:R-:W-:Y:S01]  /*57df0*/  VIADD R2, R3, 0x11 ;  /* 0x0000001103027836 */ /* 0x000fe20000000000 */
[----:B--2---:R1:W-:Y:S01]  /*57e00*/  @P6 STG.E desc[UR8][R150.64], R241 ;  /* 0x000000f196006986 */ /* 0x0043e2000c101908 */
[----:B------:R-:W-:Y:S01]  /*57e10*/  ISETP.LT.AND P6, PT, R8, UR10, !P4 ;  /* 0x0000000a08007c0c */ /* 0x000fe2000e7c1270 */
[----:B------:R-:W-:Y:S01]  /*57e20*/  ULDC UR10, c[0x0][0x228] ;  /* 0x00008a00000a7ab9 */ /* 0x000fe20000000800 */
[----:B------:R-:W-:Y:S01]  /*57e30*/  ISETP.LT.AND P4, PT, R9, UR4, !P4 ;  /* 0x0000000409007c0c */ /* 0x000fe2000e781270 */
[----:B------:R2:W-:Y:S01]  /*57e40*/  @P3 STG.E desc[UR8][R148.64], R249 ;  /* 0x000000f994003986 */ /* 0x0005e2000c101908 */
[----:B------:R-:W-:Y:S01]  /*57e50*/  ISETP.GE.AND P3, PT, R0, R251, PT ;  /* 0x000000fb0000720c */ /* 0x000fe20003f66270 */
[----:B------:R-:W-:Y:S01]  /*57e60*/  ULDC UR4, c[0x0][0x228] ;  /* 0x00008a0000047ab9 */ /* 0x000fe20000000800 */
[C---:B-1----:R-:W-:Y:S01]  /*57e70*/  IADD3 R241, R231.reuse, UR26, RZ ;  /* 0x0000001ae7f17c10 */ /* 0x042fe2000fffe0ff */
[----:B------:R-:W-:-:S04]  /*57e80*/  IMAD.WIDE R150, R231, 0x4, R10 ;  /* 0x00000004e7967825 */ /* 0x000fc800078e020a */
[----:B------:R-:W-:Y:S01]  /*57e90*/  IMAD.WIDE R230, R231, 0x4, R228 ;  /* 0x00000004e7e67825 */ /* 0x000fe200078e02e4 */
[----:B------:R1:W-:Y:S03]  /*57ea0*/  @P5 STG.E desc[UR8][R150.64], R245 ;  /* 0x000000f596005986 */ /* 0x0003e6000c101908 */
[----:B--2---:R-:W-:Y:S01]  /*57eb0*/  IMAD.WIDE R148, R241, 0x4, R10 ;  /* 0x00000004f1947825 */ /* 0x004fe200078e020a */
[----:B------:R-:W-:Y:S01]  /*57ec0*/  IADD3 R0, R3, 0x10, RZ ;  /* 0x0000001003007810 */ /* 0x000fe20007ffe0ff */
[----:B------:R-:W-:Y:S02]  /*57ed0*/  @P1 STG.E desc[UR8][R230.64], R237 ;  /* 0x000000ede6001986 */ /* 0x000fe4000c101908 */
[----:B-1----:R-:W-:Y:S02]  /*57ee0*/  IMAD.WIDE R150, R241, 0x4, R228 ;  /* 0x00000004f1967825 */ /* 0x002fe400078e02e4 */
[----:B----4-:R1:W-:Y:S01]  /*57ef0*/  @P6 STG.E desc[UR8][R148.64], R243 ;  /* 0x000000f394006986 */ /* 0x0103e2000c101908 */
[----:B------:R-:W-:-:S03]  /*57f00*/  ISETP.GE.AND P5, PT, R0, R251, PT ;  /* 0x000000fb0000720c */ /* 0x000fc60003fa6270 */
[----:B------:R-:W-:Y:S01]  /*57f10*/  @P4 STG.E desc[UR8][R150.64], R250 ;  /* 0x000000fa96004986 */ /* 0x000fe2000c101908 */
[----:B------:R-:W-:-:S03]  /*57f20*/  ISETP.GE.AND P4, PT, R2, R251, PT ;  /* 0x000000fb0200720c */ /* 0x000fc60003f86270 */
[----:B------:R-:W2:Y:S01]  /*57f30*/  LDL.LU R251, [R1+0xfa8] ;  /* 0x000fa80001fb7983 */ /* 0x000ea20000300800 */
[C---:B------:R-:W-:Y:S01]  /*57f40*/  ISETP.LT.AND P1, PT, R8.reuse, UR4, !P2 ;  /* 0x0000000408007c0c */ /* 0x040fe2000d721270 */
[----:B------:R-:W-:Y:S02]  /*57f50*/  ULDC UR4, c[0x0][0x228] ;  /* 0x00008a0000047ab9 */ /* 0x000fe40000000800 */
[----:B------:R-:W-:Y:S01]  /*57f60*/  ISETP.LT.AND P2, PT, R9, UR4, !P2 ;  /* 0x0000000409007c0c */ /* 0x000fe2000d741270 */
[----:B------:R-:W-:Y:S01]  /*57f70*/  ULDC UR4, c[0x0][0x228] ;  /* 0x00008a0000047ab9 */ /* 0x000fe20000000800 */
[----:B-1----:R-:W-:Y:S02]  /*57f80*/  IADD3 R243, R241, UR26, RZ ;  /* 0x0000001af1f37c10 */ /* 0x002fe4000fffe0ff */
[----:B------:R-:W-:Y:S01]  /*57f90*/  ISETP.LT.AND P6, PT, R8, UR6, !P0 ;  /* 0x0000000608007c0c */ /* 0x000fe2000c7c1270 */
[----:B------:R-:W-:Y:S02]  /*57fa0*/  ULDC UR6, c[0x0][0x228] ;  /* 0x00008a0000067ab9 */ /* 0x000fe40000000800 */
[----:B------:R-:W-:Y:S01]  /*57fb0*/  IMAD.WIDE R148, R243, 0x4, R10 ;  /* 0x00000004f3947825 */ /* 0x000fe200078e020a */
[----:B------:R-:W-:Y:S01]  /*57fc0*/  ISETP.LT.AND P0, PT, R9, UR4, !P0 ;  /* 0x0000000409007c0c */ /* 0x000fe2000c701270 */
[----:B------:R-:W-:-:S02]  /*57fd0*/  ULDC UR4, c[0x0][0x228] ;  /* 0x00008a0000047ab9 */ /* 0x000fc40000000800 */
[C---:B------:R-:W-:Y:S01]  /*57fe0*/  IMAD.WIDE R230, R243.reuse, 0x4, R228 ;  /* 0x00000004f3e67825 */ /* 0x040fe200078e02e4 */
[----:B------:R1:W-:Y:S03]  /*57ff0*/  @P1 STG.E desc[UR8][R148.64], R246 ;  /* 0x000000f694001986 */ /* 0x0003e6000c101908 */
[----:B------:R-:W-:Y:S01]  /*58000*/  VIADD R241, R243, UR26 ;  /* 0x0000001af3f17c36 */ /* 0x000fe20008000000 */
[----:B------:R-:W-:Y:S01]  /*58010*/  IADD3 R0, R3, 0x7f, RZ ;  /* 0x0000007f03007810 */ /* 0x000fe20007ffe0ff */
[----:B------:R3:W-:Y:S01]  /*58020*/  @P2 STG.E desc[UR8][R230.64], R238 ;  /* 0x000000eee6002986 */ /* 0x0007e2000c101908 */
[----:B------:R-:W-:Y:S01]  /*58030*/  ISETP.LT.AND P2, PT, R8, UR4, !P3 ;  /* 0x0000000408007c0c */ /* 0x000fe2000df41270 */
[----:B------:R-:W-:Y:S01]  /*58040*/  IMAD.WIDE R236, R241, 0x4, R10 ;  /* 0x00000004f1ec7825 */ /* 0x000fe200078e020a */
[----:B------:R-:W-:Y:S01]  /*58050*/  ISETP.GE.AND P1, PT, R0, UR29, PT ;  /* 0x0000001d00007c0c */ /* 0x000fe2000bf26270 */
[----:B------:R-:W-:-:S02]  /*58060*/  ULDC UR4, c[0x0][0x22c] ;  /* 0x00008b0000047ab9 */ /* 0x000fc40000000800 */
[C---:B-1----:R-:W-:Y:S01]  /*58070*/  IMAD.WIDE R148, R241.reuse, 0x4, R228 ;  /* 0x00000004f1947825 */ /* 0x042fe200078e02e4 */
[----:B------:R-:W-:Y:S01]  /*58080*/  IADD3 R241, R241, UR26, RZ ;  /* 0x0000001af1f17c10 */ /* 0x000fe2000fffe0ff */
[----:B------:R1:W-:Y:S01]  /*58090*/  @P6 STG.E desc[UR8][R236.64], R242 ;  /* 0x000000f2ec006986 */ /* 0x0003e2000c101908 */
[----:B------:R-:W-:Y:S01]  /*580a0*/  ISETP.LT.AND P3, PT, R9, UR6, !P3 ;  /* 0x0000000609007c0c */ /* 0x000fe2000df61270 */
[----:B------:R-:W-:Y:S01]  /*580b0*/  VIADD R0, R3, 0x12 ;  /* 0x0000001203007836 */ /* 0x000fe20000000000 */
[----:B------:R-:W-:Y:S01]  /*580c0*/  ISETP.LT.AND P6, PT, R8, UR10, !P5 ;  /* 0x0000000a08007c0c */ /* 0x000fe2000efc1270 */
[C---:B------:R-:W-:Y:S01]  /*580d0*/  IMAD.WIDE R150, R241.reuse, 0x4, R10 ;  /* 0x00000004f1967825 */ /* 0x040fe200078e020a */
[----:B------:R-:W-:Y:S01]  /*580e0*/  ULDC UR6, c[0x0][0x228] ;  /* 0x00008a0000067ab9 */ /* 0x000fe20000000800 */
[----:B------:R-:W-:Y:S02]  /*580f0*/  ULDC UR10, c[0x0][0x228] ;  /* 0x00008a00000a7ab9 */ /* 0x000fe40000000800 */
[----:B------:R-:W-:-:S02]  /*58100*/  VIADD R243, R241, UR26 ;  /* 0x0000001af1f37c36 */ /* 0x000fc40008000000 */
[----:B---3--:R-:W-:-:S04]  /*58110*/  IMAD.WIDE R230, R241, 0x4, R228 ;  /* 0x00000004f1e67825 */ /* 0x008fc800078e02e4 */
[C---:B-1----:R-:W-:Y:S01]  /*58120*/  IMAD.WIDE R236, R243.reuse, 0x4, R10 ;  /* 0x00000004f3ec7825 */ /* 0x042fe200078e020a */
[----:B------:R-:W-:Y:S01]  /*58130*/  IADD3 R241, R243, UR26, RZ ;  /* 0x0000001af3f17c10 */ /* 0x000fe2000fffe0ff */
[----:B--2---:R1:W-:Y:S01]  /*58140*/  @P0 STG.E desc[UR8][R148.64], R251 ;  /* 0x000000fb94000986 */ /* 0x0043e2000c101908 */
[----:B------:R-:W-:Y:S01]  /*58150*/  ISETP.GE.AND P0, PT, R0, UR4, PT ;  /* 0x0000000400007c0c */ /* 0x000fe2000bf06270 */
[----:B------:R-:W-:Y:S01]  /*58160*/  ULDC UR4, c[0x0][0x22c] ;  /* 0x00008b0000047ab9 */ /* 0x000fe20000000800 */
[----:B------:R-:W-:Y:S01]  /*58170*/  IADD3 R0, R3, 0x13, RZ ;  /* 0x0000001303007810 */ /* 0x000fe20007ffe0ff */
[----:B------:R2:W-:Y:S03]  /*58180*/  @P2 STG.E desc[UR8][R150.64], R247 ;  /* 0x000000f796002986 */ /* 0x0005e6000c101908 */
[----:B------:R-:W-:Y:S01]  /*58190*/  ISETP.GE.AND P2, PT, R0, UR4, PT ;  /* 0x0000000400007c0c */ /* 0x000fe2000bf46270 */
[----:B------:R-:W-:Y:S01]  /*581a0*/  ULDC UR4, c[0x0][0x228] ;  /* 0x00008a0000047ab9 */ /* 0x000fe20000000800 */
[----:B------:R3:W-:Y:S01]  /*581b0*/  @P3 STG.E desc[UR8][R230.64], R239 ;  /* 0x000000efe6003986 */ /* 0x0007e2000c101908 */
[----:B------:R-:W-:Y:S01]  /*581c0*/  ISETP.LT.AND P5, PT, R9, UR4, !P5 ;  /* 0x0000000409007c0c */ /* 0x000fe2000efa1270 */
[----:B------:R-:W-:Y:S01]  /*581d0*/  ULDC UR4, c[0x0][0x228] ;  /* 0x00008a0000047ab9 */ /* 0x000fe20000000800 */
[----:B------:R-:W-:Y:S01]  /*581e0*/  VIADD R0, R3, 0x14 ;  /* 0x0000001403007836 */ /* 0x000fe20000000000 */
[----:B------:R-:W-:Y:S01]  /*581f0*/  @P6 STG.E desc[UR8][R236.64], R16 ;  /* 0x00000010ec006986 */ /* 0x000fe2000c101908 */
[----:B------:R-:W-:Y:S01]  /*58200*/  ISETP.LT.AND P6, PT, R8, UR4, !P4 ;  /* 0x0000000408007c0c */ /* 0x000fe2000e7c1270 */
[----:B------:R-:W-:Y:S01]  /*58210*/  ULDC UR4, c[0x0][0x22c] ;  /* 0x00008b0000047ab9 */ /* 0x000fe20000000800 */
[----:B-1----:R-:W-:Y:S01]  /*58220*/  IMAD.WIDE R148, R243, 0x4, R228 ;  /* 0x00000004f3947825 */ /* 0x002fe200078e02e4 */
[----:B------:R-:W-:Y:S01]  /*58230*/  ISETP.GE.AND P3, PT, R0, UR4, PT ;  /* 0x0000000400007c0c */ /* 0x000fe2000bf66270 */
[----:B------:R-:W-:Y:S01]  /*58240*/  ULDC UR4, c[0x0][0x22c] ;  /* 0x00008b0000047ab9 */ /* 0x000fe20000000800 */
[----:B------:R-:W-:Y:S01]  /*58250*/  ISETP.LT.AND P4, PT, R9, UR6, !P4 ;  /* 0x0000000609007c0c */ /* 0x000fe2000e781270 */
[----:B------:R-:W-:Y:S01]  /*58260*/  VIADD R0, R3, 0x15 ;  /* 0x0000001503007836 */ /* 0x000fe20000000000 */
[----:B------:R-:W-:Y:S01]  /*58270*/  ULDC UR6, c[0x0][0x228] ;  /* 0x00008a0000067ab9 */ /* 0x000fe20000000800 */
[C---:B--2---:R-:W-:Y:S01]  /*58280*/  IMAD.WIDE R150, R241.reuse, 0x4, R10 ;  /* 0x00000004f1967825 */ /* 0x044fe200078e020a */
[----:B------:R1:W-:Y:S02]  /*58290*/  @P5 STG.E desc[UR8][R148.64], R4 ;  /* 0x0000000494005986 */ /* 0x0003e4000c101908 */
[----:B------:R-:W-:Y:S01]  /*582a0*/  ISETP.GE.AND P5, PT, R0, UR4, PT ;  /* 0x0000000400007c0c */ /* 0x000fe2000bfa6270 */
[----:B------:R-:W-:Y:S01]  /*582b0*/  ULDC UR4, c[0x0][0x228] ;  /* 0x00008a0000047ab9 */ /* 0x000fe20000000800 */
[----:B------:R2:W-:Y:S01]  /*582c0*/  @P6 STG.E desc[UR8][R150.64], R20 ;  /* 0x0000001496006986 */ /* 0x0005e2000c101908 */
[----:B---3--:R-:W-:Y:S01]  /*582d0*/  IMAD.WIDE R230, R241, 0x4, R228 ;  /* 0x00000004f1e67825 */ /* 0x008fe200078e02e4 */
[C---:B------:R-:W-:Y:S01]  /*582e0*/  ISETP.LT.AND P6, PT, R8.reuse, UR4, !P0 ;  /* 0x0000000408007c0c */ /* 0x040fe2000c7c1270 */
[----:B------:R-:W-:Y:S01]  /*582f0*/  ULDC UR4, c[0x0][0x228] ;  /* 0x00008a0000047ab9 */ /* 0x000fe20000000800 */
[----:B------:R-:W-:Y:S01]  /*58300*/  ISETP.LT.AND P0, PT, R9, UR6, !P0 ;  /* 0x0000000609007c0c */ /* 0x000fe2000c701270 */
[----:B------:R-:W-:Y:S01]  /*58310*/  VIADD R0, R3, 0x16 ;  /* 0x0000001603007836 */ /* 0x000fe20000000000 */
[----:B------:R-:W-:Y:S01]  /*58320*/  IADD3 R241, R241, UR26, RZ ;  /* 0x0000001af1f17c10 */ /* 0x000fe2000fffe0ff */
[----:B------:R3:W-:Y:S01]  /*58330*/  @P4 STG.E desc[UR8][R230.64], R12 ;  /* 0x0000000ce6004986 */ /* 0x0007e2000c101908 */
[----:B------:R-:W-:Y:S01]  /*58340*/  ISETP.LT.AND P4, PT, R8, UR4, !P2 ;  /* 0x0000000408007c0c */ /* 0x000fe2000d781270 */
[----:B------:R-:W-:Y:S01]  /*58350*/  ULDC UR6, c[0x0][0x228] ;  /* 0x00008a0000067ab9 */ /* 0x000fe20000000800 */
[----:B------:R-:W-:Y:S01]  /*58360*/  ULDC UR4, c[0x0][0x22c] ;  /* 0x00008b0000047ab9 */ /* 0x000fe20000000800 */
[----:B-1----:R-:W-:-:S04]  /*58370*/  IMAD.WIDE R148, R241, 0x4, R10 ;  /* 0x00000004f1947825 */ /* 0x002fc800078e020a */
[C---:B--2---:R-:W-:Y:S01]  /*58380*/  IMAD.WIDE R150, R241.reuse, 0x4, R228 ;  /* 0x00000004f1967825 */ /* 0x044fe200078e02e4 */
[----:B------:R-:W-:Y:S01]  /*58390*/  IADD3 R241, R241, UR26, RZ ;  /* 0x0000001af1f17c10 */ /* 0x000fe2000fffe0ff */
[----:B------:R-:W-:Y:S01]  /*583a0*/  @P6 STG.E desc[UR8][R148.64], R17 ;  /* 0x0000001194006986 */ /* 0x000fe2000c101908 */
[----:B------:R-:W-:Y:S01]  /*583b0*/  ISETP.LT.AND P2, PT, R9, UR6, !P2 ;  /* 0x0000000609007c0c */ /* 0x000fe2000d741270 */
[----:B------:R-:W-:Y:S01]  /*583c0*/  ULDC UR6, c[0x0][0x228] ;  /* 0x00008a0000067ab9 */ /* 0x000fe20000000800 */
[----:B------:R-:W-:Y:S01]  /*583d0*/  ISETP.GE.AND P6, PT, R0, UR4, PT ;  /* 0x0000000400007c0c */ /* 0x000fe2000bfc6270 */
[----:B---3--:R-:W-:Y:S01]  /*583e0*/  IMAD.WIDE R230, R241, 0x4, R10 ;  /* 0x00000004f1e67825 */ /* 0x008fe200078e020a */
[----:B------:R-:W-:Y:S01]  /*583f0*/  ULDC UR4, c[0x0][0x228] ;  /* 0x00008a0000047ab9 */ /* 0x000fe20000000800 */
[----:B------:R1:W-:Y:S02]  /*58400*/  @P0 STG.E desc[UR8][R150.64], R5 ;  /* 0x0000000596000986 */ /* 0x0003e4000c101908 */
[----:B------:R-:W-:Y:S01]  /*58410*/  VIADD R0, R3, 0x17 ;  /* 0x0000001703007836 */ /* 0x000fe20000000000 */
[----:B------:R-:W-:Y:S01]  /*58420*/  ISETP.LT.AND P0, PT, R8, UR4, !P3 ;  /* 0x0000000408007c0c */ /* 0x000fe2000df01270 */
[----:B------:R-:W-:Y:S01]  /*58430*/  ULDC UR4, c[0x0][0x22c] ;  /* 0x00008b0000047ab9 */ /* 0x000fe20000000800 */
[C---:B------:R-:W-:Y:S01]  /*58440*/  IMAD.WIDE R236, R241.reuse, 0x4, R228 ;  /* 0x00000004f1ec7825 */ /* 0x040fe200078e02e4 */
[----:B------:R2:W-:Y:S01]  /*58450*/  @P4 STG.E desc[UR8][R230.64], R21 ;  /* 0x00000015e6004986 */ /* 0x0005e2000c101908 */
[----:B------:R-:W-:-:S02]  /*58460*/  IADD3 R241, R241, UR26, RZ ;  /* 0x0000001af1f17c10 */ /* 0x000fc4000fffe0ff */
[----:B------:R-:W-:Y:S01]  /*58470*/  ISETP.GE.AND P4, PT, R0, UR4, PT ;  /* 0x0000000400007c0c */ /* 0x000fe2000bf86270 */
[----:B------:R-:W-:Y:S02]  /*58480*/  ULDC UR4, c[0x0][0x228] ;  /* 0x00008a0000047ab9 */ /* 0x000fe40000000800 */
[----:B------:R-:W-:Y:S01]  /*58490*/  ISETP.LT.AND P3, PT, R9, UR4, !P3 ;  /* 0x0000000409007c0c */ /* 0x000fe2000df61270 */
[----:B------:R3:W-:Y:S01]  /*584a0*/  @P2 STG.E desc[UR8][R236.64], R13 ;  /* 0x0000000dec002986 */ /* 0x0007e2000c101908 */
[----:B-1----:R-:W-:Y:S01]  /*584b0*/  IMAD.WIDE R4, R241, 0x4, R10 ;  /* 0x00000004f1047825 */ /* 0x002fe200078e020a */
[----:B------:R-:W-:Y:S01]  /*584c0*/  ISETP.LT.AND P2, PT, R8, UR6, !P5 ;  /* 0x0000000608007c0c */ /* 0x000fe2000ef41270 */
[----:B------:R-:W-:Y:S01]  /*584d0*/  ULDC UR4, c[0x0][0x22c] ;  /* 0x00008b0000047ab9 */ /* 0x000fe20000000800 */
[----:B------:R-:W-:Y:S01]  /*584e0*/  ULDC UR6, c[0x0][0x228] ;  /* 0x00008a0000067ab9 */ /* 0x000fe20000000800 */
[----:B------:R-:W-:Y:S01]  /*584f0*/  VIADD R0, R3, 0x18 ;  /* 0x0000001803007836 */ /* 0x000fe20000000000 */
[C---:B--2---:R-:W-:Y:S01]  /*58500*/  IADD3 R21, R241.reuse, UR26, RZ ;  /* 0x0000001af1157c10 */ /* 0x044fe2000fffe0ff */
[----:B------:R1:W-:Y:S03]  /*58510*/  @P0 STG.E desc[UR8][R4.64], R18 ;  /* 0x0000001204000986 */ /* 0x0003e6000c101908 */
[----:B------:R-:W-:Y:S01]  /*58520*/  ISETP.GE.AND P0, PT, R0, UR4, PT ;  /* 0x0000000400007c0c */ /* 0x000fe2000bf06270 */
[----:B------:R-:W-:Y:S01]  /*58530*/  ULDC UR4, c[0x0][0x228] ;  /* 0x00008a0000047ab9 */ /* 0x000fe20000000800 */
[----:B---3--:R-:W-:Y:S01]  /*58540*/  IMAD.WIDE R12, R241, 0x4, R228 ;  /* 0x00000004f10c7825 */ /* 0x008fe200078e02e4 */
[----:B------:R-:W-:Y:S01]  /*58550*/  ISETP.LT.AND P5, PT, R9, UR4, !P5 ;  /* 0x0000000409007c0c */ /* 0x000fe2000efa1270 */
[----:B------:R-:W-:-:S02]  /*58560*/  ULDC UR4, c[0x0][0x22c] ;  /* 0x00008b0000047ab9 */ /* 0x000fc40000000800 */
[----:B------:R-:W-:Y:S02]  /*58570*/  VIADD R0, R3, 0x19 ;  /* 0x0000001903007836 */ /* 0x000fe40000000000 */
[C---:B------:R-:W-:Y:S01]  /*58580*/  IMAD.WIDE R16, R21.reuse, 0x4, R10 ;  /* 0x0000000415107825 */ /* 0x040fe200078e020a */
[----:B------:R2:W-:Y:S02]  /*58590*/  @P3 STG.E desc[UR8][R12.64], R6 ;  /* 0x000000060c003986 */ /* 0x0005e4000c101908 */
[----:B------:R-:W-:Y:S01]  /*585a0*/  ISETP.GE.AND P3, PT, R0, UR4, PT ;  /* 0x0000000400007c0c */ /* 0x000fe2000bf66270 */
[----:B------:R-:W-:Y:S01]  /*585b0*/  ULDC UR4, c[0x0][0x228] ;  /* 0x00008a0000047ab9 */ /* 0x000fe20000000800 */
[----:B------:R3:W-:Y:S01]  /*585c0*/  @P2 STG.E desc[UR8][R16.64], R22 ;  /* 0x0000001610002986 */ /* 0x0007e2000c101908 */
[----:B------:R-:W-:Y:S01]  /*585d0*/  ISETP.LT.AND P2, PT, R8, UR4, !P6 ;  /* 0x0000000408007c0c */ /* 0x000fe2000f741270 */
[C---:B-1----:R-:W-:Y:S01]  /*585e0*/  IMAD.WIDE R4, R21.reuse, 0x4, R228 ;  /* 0x0000000415047825 */ /* 0x042fe200078e02e4 */
[----:B------:R-:W-:Y:S01]  /*585f0*/  ULDC UR4, c[0x0][0x228] ;  /* 0x00008a0000047ab9 */ /* 0x000fe20000000800 */
[----:B------:R-:W-:-:S02]  /*58600*/  IADD3 R21, R21, UR26, RZ ;  /* 0x0000001a15157c10 */ /* 0x000fc4000fffe0ff */
[----:B------:R-:W-:Y:S01]  /*58610*/  ISETP.LT.AND P6, PT, R9, UR4, !P6 ;  /* 0x0000000409007c0c */ /* 0x000fe2000f7c1270 */
[----:B------:R-:W-:Y:S01]  /*58620*/  ULDC UR4, c[0x0][0x228] ;  /* 0x00008a0000047ab9 */ /* 0x000fe20000000800 */
[----:B------:R1:W-:Y:S01]  /*58630*/  @P5 STG.E desc[UR8][R4.64], R14 ;  /* 0x0000000e04005986 */ /* 0x0003e2000c101908 */
[----:B------:R-:W-:Y:S01]  /*58640*/  ISETP.LT.AND P5, PT, R8, UR4, !P4 ;  /* 0x0000000408007c0c */ /* 0x000fe2000e7a1270 */
[C---:B--2---:R-:W-:Y:S01]  /*58650*/  IMAD.WIDE R12, R21.reuse, 0x4, R10 ;  /* 0x00000004150c7825 */ /* 0x044fe200078e020a */
[----:B------:R-:W-:Y:S01]  /*58660*/  IADD3 R149, R21, UR26, RZ ;  /* 0x0000001a15957c10 */ /* 0x000fe2000fffe0ff */
[----:B------:R-:W-:Y:S02]  /*58670*/  ULDC UR4, c[0x0][0x22c] ;  /* 0x00008b0000047ab9 */ /* 0x000fe40000000800 */
[----:B------:R-:W-:Y:S01]  /*58680*/  VIADD R0, R3, 0x1a ;  /* 0x0000001a03007836 */ /* 0x000fe20000000000 */
[----:B------:R2:W-:Y:S01]  /*58690*/  @P2 STG.E desc[UR8][R12.64], R19 ;  /* 0x000000130c002986 */ /* 0x0005e2000c101908 */
[----:B---3--:R-:W-:-:S03]  /*586a0*/  IMAD.WIDE R16, R21, 0x4, R228 ;  /* 0x0000000415107825 */ /* 0x008fc600078e02e4 */
[----:B------:R-:W-:Y:S01]  /*586b0*/  ISETP.GE.AND P2, PT, R0, UR4, PT ;  /* 0x0000000400007c0c */ /* 0x000fe2000bf46270 */
[----:B------:R-:W-:Y:S01]  /*586c0*/  ULDC UR4, c[0x0][0x228] ;  /* 0x00008a0000047ab9 */ /* 0x000fe20000000800 */
[----:B------:R-:W-:Y:S01]  /*586d0*/  IMAD.WIDE R20, R149, 0x4, R10 ;  /* 0x0000000495147825 */ /* 0x000fe200078e020a */
[----:B------:R-:W-:Y:S01]  /*586e0*/  ISETP.LT.AND P4, PT, R9, UR4, !P4 ;  /* 0x0000000409007c0c */ /* 0x000fe2000e781270 */
[----:B------:R3:W-:Y:S01]  /*586f0*/  @P6 STG.E desc[UR8][R16.64], R7 ;  /* 0x0000000710006986 */ /* 0x0007e2000c101908 */
[----:B------:R-:W-:-:S03]  /*58700*/  ULDC UR4, c[0x0][0x228] ;  /* 0x00008a0000047ab9 */ /* 0x000fc60000000800 */
[----:B------:R-:W-:Y:S01]  /*58710*/  @P5 STG.E desc[UR8][R20.64], R23 ;  /* 0x0000001714005986 */ /* 0x000fe2000c101908 */
[C---:B------:R-:W-:Y:S01]  /*58720*/  ISETP.LT.AND P5, PT, R8.reuse, UR4, !P0 ;  /* 0x0000000408007c0c */ /* 0x040fe2000c7a1270 */
[C---:B-1----:R-:W-:Y:S01]  /*58730*/  IMAD.WIDE R4, R149.reuse, 0x4, R228 ;  /* 0x0000000495047825 */ /* 0x042fe200078e02e4 */
[----:B--2---:R-:W-:Y:S01]  /*58740*/  IADD3 R13, R149, UR26, RZ ;  /* 0x0000001a950d7c10 */ /* 0x004fe2000fffe0ff */
[----:B------:R-:W-:Y:S01]  /*58750*/  ULDC UR4, c[0x0][0x22c] ;  /* 0x00008b0000047ab9 */ /* 0x000fe20000000800 */
[----:B------:R-:W-:Y:S01]  /*58760*/  ISETP.LT.AND P0, PT, R9, UR6, !P0 ;  /* 0x0000000609007c0c */ /* 0x000fe2000c701270 */
[----:B------:R-:W-:Y:S01]  /*58770*/  VIADD R0, R3, 0x1b ;  /* 0x0000001b03007836 */ /* 0x000fe20000000000 */
[----:B------:R-:W-:Y:S01]  /*58780*/  ISETP.LT.AND P6, PT, R8, UR10, !P3 ;  /* 0x0000000a08007c0c */ /* 0x000fe2000dfc1270 */
[C---:B---3--:R-:W-:Y:S01]  /*58790*/  IMAD.WIDE R6, R13.reuse, 0x4, R10 ;  /* 0x000000040d067825 */ /* 0x048fe200078e020a */
[----:B------:R1:W-:Y:S01]  /*587a0*/  @P4 STG.E desc[UR8][R4.64], R15 ;  /* 0x0000000f04004986 */ /* 0x0003e2000c101908 */
[----:B------:R-:W-:Y:S01]  /*587b0*/  ULDC UR6, c[0x0][0x228] ;  /* 0x00008a0000067ab9 */ /* 0x000fe20000000800 */
[----:B------:R-:W-:Y:S01]  /*587c0*/  ISETP.GE.AND P4, PT, R0, UR4, PT ;  /* 0x0000000400007c0c */ /* 0x000fe2000bf86270 */
[----:B------:R-:W-:Y:S01]  /*587d0*/  VIADD R19, R13, UR26 ;  /* 0x0000001a0d137c36 */ /* 0x000fe20008000000 */
[----:B------:R-:W-:Y:S01]  /*587e0*/  IADD3 R0, R3, 0x1c, RZ ;  /* 0x0000001c03007810 */ /* 0x000fe20007ffe0ff */
[----:B------:R-:W-:Y:S01]  /*587f0*/  IMAD.WIDE R12, R13, 0x4, R228 ;  /* 0x000000040d0c7825 */ /* 0x000fe200078e02e4 */
[----:B------:R-:W-:Y:S01]  /*58800*/  ULDC UR4, c[0x0][0x22c] ;  /* 0x00008b0000047ab9 */ /* 0x000fe20000000800 */
[----:B------:R-:W-:Y:S01]  /*58810*/  ISETP.LT.AND P3, PT, R9, UR6, !P3 ;  /* 0x0000000609007c0c */ /* 0x000fe2000df61270 */
[----:B------:R2:W-:Y:S01]  /*58820*/  @P5 STG.E desc[UR8][R6.64], R32 ;  /* 0x0000002006005986 */ /* 0x0005e2000c101908 */
[----:B------:R-:W-:Y:S01]  /*58830*/  ISETP.GE.AND P5, PT, R0, UR4, PT ;  /* 0x0000000400007c0c */ /* 0x000fe2000bfa6270 */
[----:B------:R-:W-:Y:S01]  /*58840*/  ULDC UR4, c[0x0][0x228] ;  /* 0x00008a0000047ab9 */ /* 0x000fe20000000800 */
[C---:B------:R-:W-:Y:S01]  /*58850*/  IMAD.WIDE R16, R19.reuse, 0x4, R10 ;  /* 0x0000000413107825 */ /* 0x040fe200078e020a */
[----:B------:R3:W-:Y:S01]  /*58860*/  @P0 STG.E desc[UR8][R12.64], R24 ;  /* 0x000000180c000986 */ /* 0x0007e2000c101908 */
[C---:B------:R-:W-:Y:S01]  /*58870*/  ISETP.LT.AND P0, PT, R8.reuse, UR4, !P2 ;  /* 0x0000000408007c0c */ /* 0x040fe2000d701270 */
[----:B------:R-:W-:Y:S01]  /*58880*/  ULDC UR6, c[0x0][0x228] ;  /* 0x00008a0000067ab9 */ /* 0x000fe20000000800 */
[C---:B-1----:R-:W-:Y:S01]  /*58890*/  IMAD.WIDE R4, R19.reuse, 0x4, R228 ;  /* 0x0000000413047825 */ /* 0x042fe200078e02e4 */
[----:B------:R-:W-:Y:S01]  /*588a0*/  IADD3 R19, R19, UR26, RZ ;  /* 0x0000001a13137c10 */ /* 0x000fe2000fffe0ff */
[----:B------:R-:W-:Y:S01]  /*588b0*/  ULDC UR10, c[0x0][0x228] ;  /* 0x00008a00000a7ab9 */ /* 0x000fe20000000800 */
[----:B------:R1:W-:Y:S01]  /*588c0*/  @P6 STG.E desc[UR8][R16.64], R36 ;  /* 0x0000002410006986 */ /* 0x0003e2000c101908 */
[----:B------:R-:W-:Y:S01]  /*588d0*/  VIADD R0, R3, 0x1d ;  /* 0x0000001d03007836 */ /* 0x000fe20000000000 */
[----:B------:R-:W-:Y:S01]  /*588e0*/  ISETP.LT.AND P2, PT, R9, UR6, !P2 ;  /* 0x0000000609007c0c */ /* 0x000fe2000d741270 */
[----:B------:R-:W-:Y:S01]  /*588f0*/  ULDC UR4, c[0x0][0x22c] ;  /* 0x00008b0000047ab9 */ /* 0x000fe20000000800 */
[----:B------:R-:W-:Y:S01]  /*58900*/  ISETP.LT.AND P6, PT, R8, UR10, !P4 ;  /* 0x0000000a08007c0c */ /* 0x000fe2000e7c1270 */
[----:B------:R4:W-:Y:S01]  /*58910*/  @P3 STG.E desc[UR8][R4.64], R28 ;  /* 0x0000001c04003986 */ /* 0x0009e2000c101908 */
[----:B--2---:R-:W-:Y:S01]  /*58920*/  IMAD.WIDE R6, R19, 0x4, R10 ;  /* 0x0000000413067825 */ /* 0x004fe200078e020a */
[----:B------:R-:W-:Y:S01]  /*58930*/  ISETP.GE.AND P3, PT, R0, UR4, PT ;  /* 0x0000000400007c0c */ /* 0x000fe2000bf66270 */
[----:B------:R-:W-:Y:S01]  /*58940*/  ULDC UR4, c[0x0][0x22c] ;  /* 0x00008b0000047ab9 */ /* 0x000fe20000000800 */
[----:B------:R-:W-:Y:S01]  /*58950*/  IADD3 R0, R3, 0x1e, RZ ;  /* 0x0000001e03007810 */ /* 0x000fe20007ffe0ff */
[----:B---3--:R-:W-:Y:S01]  /*58960*/  IMAD.WIDE R12, R19, 0x4, R228 ;  /* 0x00000004130c7825 */ /* 0x008fe200078e02e4 */
[----:B------:R2:W-:Y:S01]  /*58970*/  @P0 STG.E desc[UR8][R6.64], R33 ;  /* 0x0000002106000986 */ /* 0x0005e2000c101908 */
[----:B------:R-:W-:-:S02]  /*58980*/  ULDC UR6, c[0x0][0x228] ;  /* 0x00008a0000067ab9 */ /* 0x000fc40000000800 */
[----:B-1----:R-:W-:Y:S01]  /*58990*/  VIADD R17, R19, UR26 ;  /* 0x0000001a13117c36 */ /* 0x002fe20008000000 */
[----:B------:R-:W-:Y:S01]  /*589a0*/  ISETP.GE.AND P0, PT, R0, UR4, PT ;  /* 0x0000000400007c0c */ /* 0x000fe2000bf06270 */
[----:B------:R-:W-:Y:S01]  /*589b0*/  ULDC UR4, c[0x0][0x228] ;  /* 0x00008a0000047ab9 */ /* 0x000fe20000000800 */
[----:B------:R-:W-:Y:S01]  /*589c0*/  ULDC UR10, c[0x0][0x228] ;  /* 0x00008a00000a7ab9 */ /* 0x000fe20000000800 */
[----:B------:R-:W-:Y:S01]  /*589d0*/  IMAD.WIDE R14, R17, 0x4, R10 ;  /* 0x00000004110e7825 */ /* 0x000fe200078e020a */
[----:B------:R-:W-:Y:S01]  /*589e0*/  ISETP.LT.AND P4, PT, R9, UR4, !P4 ;  /* 0x0000000409007c0c */ /* 0x000fe2000e781270 */
[----:B------:R1:W-:Y:S01]  /*589f0*/  @P2 STG.E desc[UR8][R12.64], R25 ;  /* 0x000000190c002986 */ /* 0x0003e2000c101908 */
[----:B------:R-:W-:Y:S01]  /*58a00*/  ULDC UR4, c[0x0][0x228] ;  /* 0x00008a0000047ab9 */ /* 0x000fe20000000800 */
[----:B------:R-:W-:Y:S02]  /*58a10*/  VIADD R0, R3, 0x1f ;  /* 0x0000001f03007836 */ /* 0x000fe40000000000 */
[----:B------:R-:W-:Y:S01]  /*58a20*/  @P6 STG.E desc[UR8][R14.64], R37 ;  /* 0x000000250e006986 */ /* 0x000fe2000c101908 */
[----:B------:R-:W-:Y:S01]  /*58a30*/  ISETP.LT.AND P6, PT, R8, UR4, !P5 ;  /* 0x0000000408007c0c */ /* 0x000fe2000efc1270 */
[----:B------:R-:W-:Y:S01]  /*58a40*/  ULDC UR4, c[0x0][0x22c] ;  /* 0x00008b0000047ab9 */ /* 0x000fe20000000800 */
[C---:B------:R-:W-:Y:S01]  /*58a50*/  IADD3 R19, R17.reuse, UR26, RZ ;  /* 0x0000001a11137c10 */ /* 0x040fe2000fffe0ff */
[----:B----4-:R-:W-:Y:S01]  /*58a60*/  IMAD.WIDE R4, R17, 0x4, R228 ;  /* 0x0000000411047825 */ /* 0x010fe200078e02e4 */
[----:B------:R-:W-:Y:S01]  /*58a70*/  ISETP.GE.AND P2, PT, R0, UR4, PT ;  /* 0x0000000400007c0c */ /* 0x000fe2000bf46270 */
[----:B------:R-:W-:Y:S01]  /*58a80*/  ULDC UR4, c[0x0][0x22c] ;  /* 0x00008b0000047ab9 */ /* 0x000fe20000000800 */
[----:B------:R-:W-:Y:S01]  /*58a90*/  ISETP.LT.AND P5, PT, R9, UR6, !P5 ;  /* 0x0000000609007c0c */ /* 0x000fe2000efa1270 */
[----:B------:R-:W-:Y:S01]  /*58aa0*/  VIADD R0, R3, 0x20 ;  /* 0x0000002003007836 */ /* 0x000fe20000000000 */
[----:B------:R-:W3:Y:S01]  /*58ab0*/  LDS.128 R20, [R252] ;  /* 0x00000000fc147984 */ /* 0x000ee20000000c00 */
[----:B--2---:R-:W-:Y:S01]  /*58ac0*/  IMAD.WIDE R6, R19, 0x4, R10 ;  /* 0x0000000413067825 */ /* 0x004fe200078e020a */
[----:B------:R-:W-:-:S02]  /*58ad0*/  ULDC UR6, c[0x0][0x228] ;  /* 0x00008a0000067ab9 */ /* 0x000fc40000000800 */
[----:B------:R2:W-:Y:S01]  /*58ae0*/  @P4 STG.E desc[UR8][R4.64], R29 ;  /* 0x0000001d04004986 */ /* 0x0005e2000c101908 */
[----:B------:R-:W-:Y:S01]  /*58af0*/  ISETP.GE.AND P4, PT, R0, UR4, PT ;  /* 0x0000000400007c0c */ /* 0x000fe2000bf86270 */
[----:B------:R-:W-:Y:S01]  /*58b00*/  ULDC UR4, c[0x0][0x228] ;  /* 0x00008a0000047ab9 */ /* 0x000fe20000000800 */
[----:B-1----:R-:W-:Y:S01]  /*58b10*/  IMAD.WIDE R12, R19, 0x4, R228 ;  /* 0x00000004130c7825 */ /* 0x002fe200078e02e4 */
[----:B------:R1:W-:Y:S01]  /*58b20*/  @P6 STG.E desc[UR8][R6.64], R34 ;  /* 0x0000002206006986 */ /* 0x0003e2000c101908 */
[C---:B------:R-:W-:Y:S01]  /*58b30*/  ISETP.LT.AND P6, PT, R8.reuse, UR4, !P3 ;  /* 0x0000000408007c0c */ /* 0x040fe2000dfc1270 */
[----:B------:R-:W-:Y:S01]  /*58b40*/  ULDC UR4, c[0x0][0x228] ;  /* 0x00008a0000047ab9 */ /* 0x000fe20000000800 */
[----:B------:R-:W-:Y:S02]  /*58b50*/  ISETP.LT.AND P3, PT, R9, UR6, !P3 ;  /* 0x0000000609007c0c */ /* 0x000fe4000df61270 */
[----:B------:R-:W-:Y:S01]  /*58b60*/  IADD3 R19, R19, UR26, RZ ;  /* 0x0000001a13137c10 */ /* 0x000fe2000fffe0ff */
[----:B------:R4:W-:Y:S01]  /*58b70*/  @P5 STG.E desc[UR8][R12.64], R26 ;  /* 0x0000001a0c005986 */ /* 0x0009e2000c101908 */
[----:B------:R-:W-:Y:S01]  /*58b80*/  ISETP.LT.AND P5, PT, R8, UR4, !P0 ;  /* 0x0000000408007c0c */ /* 0x000fe2000c7a1270 */
[----:B------:R-:W-:Y:S01]  /*58b90*/  VIADD R0, R3, 0x21 ;  /* 0x0000002103007836 */ /* 0x000fe20000000000 */
[----:B------:R-:W-:Y:S01]  /*58ba0*/  ULDC UR6, c[0x0][0x228] ;  /* 0x00008a0000067ab9 */ /* 0x000fe20000000800 */
[----:B--2---:R-:W-:Y:S01]  /*58bb0*/  IMAD.WIDE R4, R19, 0x4, R10 ;  /* 0x0000000413047825 */ /* 0x004fe200078e020a */
[----:B------:R-:W-:-:S03]  /*58bc0*/  ULDC UR4, c[0x0][0x22c] ;  /* 0x00008b0000047ab9 */ /* 0x000fc60000000800 */
[C---:B-1----:R-:W-:Y:S01]  /*58bd0*/  IMAD.WIDE R6, R19.reuse, 0x4, R228 ;  /* 0x0000000413067825 */ /* 0x042fe200078e02e4 */
[----:B------:R-:W-:Y:S01]  /*58be0*/  IADD3 R19, R19, UR26, RZ ;  /* 0x0000001a13137c10 */ /* 0x000fe2000fffe0ff */
[----:B------:R1:W-:Y:S01]  /*58bf0*/  @P6 STG.E desc[UR8][R4.64], R38 ;  /* 0x0000002604006986 */ /* 0x0003e2000c101908 */
[----:B------:R-:W-:Y:S01]  /*58c00*/  ISETP.LT.AND P0, PT, R9, UR6, !P0 ;  /* 0x0000000609007c0c */ /* 0x000fe2000c701270 */
[----:B------:R-:W-:Y:S01]  /*58c10*/  ULDC UR6, c[0x0][0x228] ;  /* 0x00008a0000067ab9 */ /* 0x000fe20000000800 */
[----:B------:R-:W-:Y:S01]  /*58c20*/  ISETP.GE.AND P6, PT, R0, UR4, PT ;  /* 0x0000000400007c0c */ /* 0x000fe2000bfc6270 */
[----:B----4-:R-:W-:Y:S01]  /*58c30*/  IMAD.WIDE R12, R19, 0x4, R10 ;  /* 0x00000004130c7825 */ /* 0x010fe200078e020a */
        /* <DEDUP_REMOVED lines=11> */
[----:B------:R-:W-:Y:S01]  /*58cf0*/  @P0 STG.E desc[UR8][R14.64], R27 ;  /* 0x0000001b0e000986 */ /* 0x000fe2000c101908 */
[C---:B-1----:R-:W-:Y:S01]  /*58d00*/  IMAD.WIDE R4, R19.reuse, 0x4, R10 ;  /* 0x0000000413047825 */ /* 0x042fe200078e020a */
[----:B------:R-:W-:Y:S01]  /*58d10*/  ISETP.LT.AND P0, PT, R8, UR6, !P4 ;  /* 0x0000000608007c0c */ /* 0x000fe2000e701270 */
[----:B------:R-:W-:Y:S01]  /*58d20*/  ULDC UR4, c[0x0][0x22c] ;  /* 0x00008b0000047ab9 */ /* 0x000fe20000000800 */
[----:B------:R-:W-:Y:S01]  /*58d30*/  IADD3 R17, R19, UR26, RZ ;  /* 0x0000001a13117c10 */ /* 0x000fe2000fffe0ff */
[----:B------:R-:W-:Y:S01]  /*58d40*/  VIADD R0, R3, 0x23 ;  /* 0x0000002303007836 */ /* 0x000fe20000000000 */
[----:B------:R1:W-:Y:S01]  /*58d50*/  @P3 STG.E desc[UR8][R4.64], R39 ;  /* 0x0000002704003986 */ /* 0x0003e2000c101908 */
[----:B--2---:R-:W-:Y:S01]  /*58d60*/  IMAD.WIDE R6, R19, 0x4, R228 ;  /* 0x0000000413067825 */ /* 0x004fe200078e02e4 */
[----:B------:R-:W-:-:S02]  /*58d70*/  ULDC UR6, c[0x0][0x228] ;  /* 0x00008a0000067ab9 */ /* 0x000fc40000000800 */
[----:B------:R-:W-:Y:S01]  /*58d80*/  ISETP.GE.AND P3, PT, R0, UR4, PT ;  /* 0x0000000400007c0c */ /* 0x000fe2000bf66270 */
[----:B------:R-:W-:Y:S01]  /*58d90*/  ULDC UR4, c[0x0][0x228] ;  /* 0x00008a0000047ab9 */ /* 0x000fe20000000800 */
[----:B------:R-:W-:Y:S01]  /*58da0*/  VIADD R0, R3, 0x24 ;  /* 0x0000002403007836 */ /* 0x000fe20000000000 */
[----:B------:R-:W-:Y:S01]  /*58db0*/  ISETP.LT.AND P4, PT, R9, UR4, !P4 ;  /* 0x0000000409007c0c */ /* 0x000fe2000e781270 */
[C---:B----4-:R-:W-:Y:S01]  /*58dc0*/  IMAD.WIDE R12, R17.reuse, 0x4, R10 ;  /* 0x00000004110c7825 */ /* 0x050fe200078e020a */
[----:B------:R-:W-:Y:S01]  /*58dd0*/  ULDC UR4, c[0x0][0x22c] ;  /* 0x00008b0000047ab9 */ /* 0x000fe20000000800 */
[----:B------:R2:W-:Y:S01]  /*58de0*/  @P2 STG.E desc[UR8][R6.64], R31 ;  /* 0x0000001f06002986 */ /* 0x0005e2000c101908 */
[----:B------:R-:W-:Y:S01]  /*58df0*/  ISETP.GE.AND P2, PT, R0, UR4, PT ;  /* 0x0000000400007c0c */ /* 0x000fe2000bf46270 */
[----:B------:R-:W-:Y:S02]  /*58e00*/  ULDC UR4, c[0x0][0x228] ;  /* 0x00008a0000047ab9 */ /* 0x000fe40000000800 */
        /* <DEDUP_REMOVED lines=14> */
[----:B----4-:R-:W-:-:S03]  /*58ef0*/  IMAD.WIDE R12, R17, 0x4, R228 ;  /* 0x00000004110c7825 */ /* 0x010fc600078e02e4 */
[----:B------:R-:W-:Y:S01]  /*58f00*/  ISETP.GE.AND P0, PT, R0, UR4, PT ;  /* 0x0000000400007c0c */ /* 0x000fe2000bf06270 */
[----:B------:R-:W-:Y:S01]  /*58f10*/  ULDC UR4, c[0x0][0x228] ;  /* 0x00008a0000047ab9 */ /* 0x000fe20000000800 */
[----:B------:R-:W-:Y:S01]  /*58f20*/  IMAD.WIDE R14, R19, 0x4, R10 ;  /* 0x00000004130e7825 */ /* 0x000fe200078e020a */
[----:B------:R-:W-:Y:S01]  /*58f30*/  ISETP.LT.AND P5, PT, R9, UR4, !P5 ;  /* 0x0000000409007c0c */ /* 0x000fe2000efa1270 */
[----:B------:R4:W-:Y:S01]  /*58f40*/  @P6 STG.E desc[UR8][R12.64], R92 ;  /* 0x0000005c0c006986 */ /* 0x0009e2000c101908 */
[----:B------:R-:W-:-:S03]  /*58f50*/  ULDC UR4, c[0x0][0x228] ;  /* 0x00008a0000047ab9 */ /* 0x000fc60000000800 */
[----:B------:R3:W-:Y:S01]  /*58f60*/  @P4 STG.E desc[UR8][R14.64], R97 ;  /* 0x000000610e004986 */ /* 0x0007e2000c101908 */
[C---:B------:R-:W-:Y:S01]  /*58f70*/  ISETP.LT.AND P4, PT, R8.reuse, UR4, !P3 ;  /* 0x0000000408007c0c */ /* 0x040fe2000df81270 */
[C---:B-1----:R-:W-:Y:S01]  /*58f80*/  IMAD.WIDE R4, R19.reuse, 0x4, R228 ;  /* 0x0000000413047825 */ /* 0x042fe200078e02e4 */
[----:B------:R-:W-:Y:S01]  /*58f90*/  IADD3 R17, R19, UR26, RZ ;  /* 0x0000001a13117c10 */ /* 0x000fe2000fffe0ff */
[----:B------:R-:W-:Y:S01]  /*58fa0*/  ULDC UR4, c[0x0][0x22c] ;  /* 0x00008b0000047ab9 */ /* 0x000fe20000000800 */
[----:B------:R-:W-:Y:S01]  /*58fb0*/  ISETP.LT.AND P3, PT, R9, UR6, !P3 ;  /* 0x0000000609007c0c */ /* 0x000fe2000df61270 */
[----:B------:R-:W-:Y:S01]  /*58fc0*/  VIADD R0, R3, 0x26 ;  /* 0x0000002603007836 */ /* 0x000fe20000000000 */
[----:B------:R-:W-:Y:S01]  /*58fd0*/  ISETP.LT.AND P6, PT, R8, UR10, !P2 ;  /* 0x0000000a08007c0c */ /* 0x000fe2000d7c1270 */
[C---:B--2---:R-:W-:Y:S01]  /*58fe0*/  IMAD.WIDE R6, R17.reuse, 0x4, R10 ;  /* 0x0000000411067825 */ /* 0x044fe200078e020a */
[----:B------:R1:W-:Y:S01]  /*58ff0*/  @P5 STG.E desc[UR8][R4.64], R89 ;  /* 0x0000005904005986 */ /* 0x0003e2000c101908 */
[----:B------:R-:W-:Y:S01]  /*59000*/  ULDC UR6, c[0x0][0x228] ;  /* 0x00008a0000067ab9 */ /* 0x000fe20000000800 */
[----:B------:R-:W-:Y:S01]  /*59010*/  ISETP.GE.AND P5, PT, R0, UR4, PT ;  /* 0x0000000400007c0c */ /* 0x000fe2000bfa6270 */
[----:B----4-:R-:W-:Y:S01]  /*59020*/  IMAD.WIDE R12, R17, 0x4, R228 ;  /* 0x00000004110c7825 */ /* 0x010fe200078e02e4 */
[----:B------:R-:W-:Y:S01]  /*59030*/  IADD3 R0, R3, 0x27, RZ ;  /* 0x0000002703007810 */ /* 0x000fe20007ffe0ff */
[----:B------:R-:W-:Y:S01]  /*59040*/  ULDC UR4, c[0x0][0x22c] ;  /* 0x00008b0000047ab9 */ /* 0x000fe20000000800 */
[----:B------:R-:W-:Y:S01]  /*59050*/  ISETP.LT.AND P2, PT, R9, UR6, !P2 ;  /* 0x0000000609007c0c */ /* 0x000fe2000d741270 */
[----:B------:R-:W-:Y:S01]  /*59060*/  VIADD R19, R17, UR26 ;  /* 0x0000001a11137c36 */ /* 0x000fe20008000000 */
[----:B------:R2:W-:Y:S01]  /*59070*/  @P4 STG.E desc[UR8][R6.64], R41 ;  /* 0x0000002906004986 */ /* 0x0005e2000c101908 */
[----:B------:R-:W-:Y:S01]  /*59080*/  ISETP.GE.AND P4, PT, R0, UR4, PT ;  /* 0x0000000400007c0c */ /* 0x000fe2000bf86270 */
[----:B------:R-:W-:Y:S01]  /*59090*/  ULDC UR4, c[0x0][0x228] ;  /* 0x00008a0000047ab9 */ /* 0x000fe20000000800 */
[C---:B---3--:R-:W-:Y:S01]  /*590a0*/  IMAD.WIDE R14, R19.reuse, 0x4, R10 ;  /* 0x00000004130e7825 */ /* 0x048fe200078e020a */
        /* <DEDUP_REMOVED lines=16> */
[C---:B------:R-:W-:Y:S01]  /*591b0*/  VIADD R17, R19.reuse, UR26 ;  /* 0x0000001a13117c36 */ /* 0x040fe20008000000 */
[----:B------:R2:W-:Y:S01]  /*591c0*/  @P3 STG.E desc[UR8][R6.64], R42 ;  /* 0x0000002a06003986 */ /* 0x0005e2000c101908 */
[----:B---3--:R-:W-:Y:S01]  /*591d0*/  IMAD.WIDE R12, R19, 0x4, R228 ;  /* 0x00000004130c7825 */ /* 0x008fe200078e02e4 */
[----:B------:R-:W-:Y:S01]  /*591e0*/  ISETP.GE.AND P3, PT, R0, UR4, PT ;  /* 0x0000000400007c0c */ /* 0x000fe2000bf66270 */
[----:B------:R-:W-:Y:S01]  /*591f0*/  ULDC UR4, c[0x0][0x228] ;  /* 0x00008a0000047ab9 */ /* 0x000fe20000000800 */
[----:B------:R-:W-:Y:S01]  /*59200*/  ULDC UR6, c[0x0][0x228] ;  /* 0x00008a0000067ab9 */ /* 0x000fe20000000800 */
[----:B-1----:R-:W-:Y:S01]  /*59210*/  IMAD.WIDE R14, R17, 0x4, R10 ;  /* 0x00000004110e7825 */ /* 0x002fe200078e020a */
[----:B------:R-:W-:Y:S01]  /*59220*/  ISETP.LT.AND P5, PT, R9, UR4, !P5 ;  /* 0x0000000409007c0c */ /* 0x000fe2000efa1270 */
[----:B------:R1:W-:Y:S01]  /*59230*/  @P0 STG.E desc[UR8][R12.64], R94 ;  /* 0x0000005e0c000986 */ /* 0x0003e2000c101908 */
[----:B------:R-:W-:Y:S01]  /*59240*/  ULDC UR4, c[0x0][0x228] ;  /* 0x00008a0000047ab9 */ /* 0x000fe20000000800 */
[----:B------:R-:W-:Y:S01]  /*59250*/  VIADD R0, R3, 0x2a ;  /* 0x0000002a03007836 */ /* 0x000fe20000000000 */
[----:B------:R-:W-:Y:S01]  /*59260*/  ULDC UR10, c[0x0][0x228] ;  /* 0x00008a00000a7ab9 */ /* 0x000fe20000000800 */
        /* <DEDUP_REMOVED lines=8> */
[----:B------:R-:W-:-:S02]  /*592f0*/  VIADD R0, R3, 0x2b ;  /* 0x0000002b03007836 */ /* 0x000fc40000000000 */
[C---:B--2---:R-:W-:Y:S01]  /*59300*/  IMAD.WIDE R6, R19.reuse, 0x4, R10 ;  /* 0x0000000413067825 */ /* 0x044fe200078e020a */
[----:B------:R2:W-:Y:S01]  /*59310*/  @P5 STG.E desc[UR8][R4.64], R91 ;  /* 0x0000005b04005986 */ /* 0x0005e2000c101908 */
[----:B------:R-:W-:Y:S01]  /*59320*/  ULDC UR6, c[0x0][0x228] ;  /* 0x00008a0000067ab9 */ /* 0x000fe20000000800 */
[----:B------:R-:W-:Y:S01]  /*59330*/  ISETP.GE.AND P5, PT, R0, UR4, PT ;  /* 0x0000000400007c0c */ /* 0x000fe2000bfa6270 */
[----:B------:R-:W-:Y:S01]  /*59340*/  ULDC UR4, c[0x0][0x228] ;  /* 0x00008a0000047ab9 */ /* 0x000fe20000000800 */
[----:B------:R3:W-:Y:S01]  /*59350*/  @P6 STG.E desc[UR8][R6.64], R43 ;  /* 0x0000002b06006986 */ /* 0x0007e2000c101908 */
[----:B-1----:R-:W-:Y:S01]  /*59360*/  IMAD.WIDE R12, R19, 0x4, R228 ;  /* 0x00000004130c7825 */ /* 0x002fe200078e02e4 */
        /* <DEDUP_REMOVED lines=9> */
[----:B--2---:R-:W-:-:S04]  /*59400*/  IMAD.WIDE R4, R19, 0x4, R10 ;  /* 0x0000000413047825 */ /* 0x004fc800078e020a */
[C---:B---3--:R-:W-:Y:S01]  /*59410*/  IMAD.WIDE R6, R19.reuse, 0x4, R228 ;  /* 0x0000000413067825 */ /* 0x048fe200078e02e4 */
[----:B------:R-:W-:Y:S01]  /*59420*/  IADD3 R19, R19, UR26, RZ ;  /* 0x0000001a13137c10 */ /* 0x000fe2000fffe0ff */
[----:B------:R2:W-:Y:S01]  /*59430*/  @P6 STG.E desc[UR8][R4.64], R152 ;  /* 0x0000009804006986 */ /* 0x0005e2000c101908 */
[----:B------:R-:W-:Y:S01]  /*59440*/  ISETP.LT.AND P3, PT, R9, UR6, !P3 ;  /* 0x0000000609007c0c */ /* 0x000fe2000df61270 */
[----:B------:R-:W-:Y:S01]  /*59450*/  ULDC UR6, c[0x0][0x228] ;  /* 0x00008a0000067ab9 */ /* 0x000fe20000000800 */
[----:B------:R-:W-:Y:S01]  /*59460*/  ISETP.GE.AND P6, PT, R0, UR4, PT ;  /* 0x0000000400007c0c */ /* 0x000fe2000bfc6270 */
[----:B-1----:R-:W-:Y:S01]  /*59470*/  IMAD.WIDE R12, R19, 0x4, R10 ;  /* 0x00000004130c7825 */ /* 0x002fe200078e020a */
        /* <DEDUP_REMOVED lines=12> */
[C---:B--2---:R-:W-:Y:S01]  /*59540*/  IMAD.WIDE R4, R19.reuse, 0x4, R10 ;  /* 0x0000000413047825 */ /* 0x044fe200078e020a */
[----:B------:R-:W-:Y:S01]  /*59550*/  ISETP.LT.AND P3, PT, R8, UR6, !P5 ;  /* 0x0000000608007c0c */ /* 0x000fe2000ef61270 */
[----:B------:R-:W-:Y:S01]  /*59560*/  ULDC UR4, c[0x0][0x22c] ;  /* 0x00008b0000047ab9 */ /* 0x000fe20000000800 */
[----:B------:R-:W-:Y:S01]  /*59570*/  IADD3 R17, R19, UR26, RZ ;  /* 0x0000001a13117c10 */ /* 0x000fe2000fffe0ff */
[----:B------:R-:W-:Y:S01]  /*59580*/  VIADD R0, R3, 0x2e ;  /* 0x0000002e03007836 */ /* 0x000fe20000000000 */
[----:B------:R2:W-:Y:S01]  /*59590*/  @P2 STG.E desc[UR8][R4.64], R153 ;  /* 0x0000009904002986 */ /* 0x0005e2000c101908 */
[----:B-1----:R-:W-:Y:S01]  /*595a0*/  IMAD.WIDE R6, R19, 0x4, R228 ;  /* 0x0000000413067825 */ /* 0x002fe200078e02e4 */
[----:B------:R-:W-:-:S02]  /*595b0*/  ULDC UR6, c[0x0][0x228] ;  /* 0x00008a0000067ab9 */ /* 0x000fc40000000800 */
[----:B------:R-:W-:Y:S01]  /*595c0*/  ISETP.GE.AND P2, PT, R0, UR4, PT ;  /* 0x0000000400007c0c */ /* 0x000fe2000bf46270 */
[----:B------:R-:W-:Y:S01]  /*595d0*/  ULDC UR4, c[0x0][0x228] ;  /* 0x00008a0000047ab9 */ /* 0x000fe20000000800 */
[----:B------:R-:W-:Y:S01]  /*595e0*/  VIADD R0, R3, 0x2f ;  /* 0x0000002f03007836 */ /* 0x000fe20000000000 */
[----:B------:R-:W-:Y:S01]  /*595f0*/  ISETP.LT.AND P5, PT, R9, UR4, !P5 ;  /* 0x0000000409007c0c */ /* 0x000fe2000efa1270 */
[C---:B---3--:R-:W-:Y:S01]  /*59600*/  IMAD.WIDE R12, R17.reuse, 0x4, R10 ;  /* 0x00000004110c7825 */ /* 0x048fe200078e020a */
[----:B------:R-:W-:Y:S01]  /*59610*/  ULDC UR4, c[0x0][0x22c] ;  /* 0x00008b0000047ab9 */ /* 0x000fe20000000800 */
[----:B------:R1:W-:Y:S01]  /*59620*/  @P0 STG.E desc[UR8][R6.64], R101 ;  /* 0x0000006506000986 */ /* 0x0003e2000c101908 */
[----:B------:R-:W-:Y:S01]  /*59630*/  ISETP.GE.AND P0, PT, R0, UR4, PT ;  /* 0x0000000400007c0c */ /* 0x000fe2000bf06270 */
[----:B------:R-:W-:Y:S02]  /*59640*/  ULDC UR4, c[0x0][0x228] ;  /* 0x00008a0000047ab9 */ /* 0x000fe40000000800 */
[----:B------:R3:W-:Y:S01]  /*59650*/  @P3 STG.E desc[UR8][R12.64], R45 ;  /* 0x0000002d0c003986 */ /* 0x0007e2000c101908 */
[----:B------:R-:W-:Y:S01]  /*59660*/  ISETP.LT.AND P3, PT, R8, UR4, !P6 ;  /* 0x0000000408007c0c */ /* 0x000fe2000f761270 */
[C---:B--2---:R-:W-:Y:S01]  /*59670*/  IMAD.WIDE R4, R17.reuse, 0x4, R228 ;  /* 0x0000000411047825 */ /* 0x044fe200078e02e4 */
[----:B------:R-:W-:Y:S01]  /*59680*/  ULDC UR4, c[0x0][0x228] ;  /* 0x00008a0000047ab9 */ /* 0x000fe20000000800 */
[----:B------:R-:W-:-:S02]  /*59690*/  IADD3 R17, R17, UR26, RZ ;  /* 0x0000001a11117c10 */ /* 0x000fc4000fffe0ff */
[----:B------:R-:W-:Y:S01]  /*596a0*/  ISETP.LT.AND P6, PT, R9, UR4, !P6 ;  /* 0x0000000409007c0c */ /* 0x000fe2000f7c1270 */
[----:B------:R-:W-:Y:S01]  /*596b0*/  ULDC UR4, c[0x0][0x228] ;  /* 0x00008a0000047ab9 */ /* 0x000fe20000000800 */
[----:B------:R2:W-:Y:S01]  /*596c0*/  @P5 STG.E desc[UR8][R4.64], R105 ;  /* 0x0000006904005986 */ /* 0x0005e2000c101908 */
[----:B------:R-:W-:Y:S01]  /*596d0*/  ISETP.LT.AND P5, PT, R8, UR4, !P4 ;  /* 0x0000000408007c0c */ /* 0x000fe2000e7a1270 */
[C---:B-1----:R-:W-:Y:S01]  /*596e0*/  IMAD.WIDE R6, R17.reuse, 0x4, R10 ;  /* 0x0000000411067825 */ /* 0x042fe200078e020a */
        /* <DEDUP_REMOVED lines=13> */
[C---:B--2---:R-:W-:Y:S01]  /*597c0*/  IMAD.WIDE R4, R19.reuse, 0x4, R228 ;  /* 0x0000000413047825 */ /* 0x044fe200078e02e4 */
[----:B------:R-:W-:Y:S01]  /*597d0*/  IADD3 R17, R19, UR26, RZ ;  /* 0x0000001a13117c10 */ /* 0x000fe2000fffe0ff */
[----:B------:R-:W-:Y:S01]  /*597e0*/  ULDC UR4, c[0x0][0x22c] ;  /* 0x00008b0000047ab9 */ /* 0x000fe20000000800 */
[----:B------:R-:W-:Y:S01]  /*597f0*/  ISETP.LT.AND P2, PT, R9, UR6, !P2 ;  /* 0x0000000609007c0c */ /* 0x000fe2000d741270 */
[----:B------:R-:W-:Y:S01]  /*59800*/  VIADD R0, R3, 0x31 ;  /* 0x0000003103007836 */ /* 0x000fe20000000000 */
[----:B------:R-:W-:Y:S01]  /*59810*/  ISETP.LT.AND P6, PT, R8, UR10, !P0 ;  /* 0x0000000a08007c0c */ /* 0x000fe2000c7c1270 */
[C---:B-1----:R-:W-:Y:S01]  /*59820*/  IMAD.WIDE R6, R17.reuse, 0x4, R10 ;  /* 0x0000000411067825 */ /* 0x042fe200078e020a */
[----:B------:R1:W-:Y:S01]  /*59830*/  @P4 STG.E desc[UR8][R4.64], R106 ;  /* 0x0000006a04004986 */ /* 0x0003e2000c101908 */
[----:B------:R-:W-:Y:S01]  /*59840*/  ULDC UR6, c[0x0][0x228] ;  /* 0x00008a0000067ab9 */ /* 0x000fe20000000800 */
[----:B------:R-:W-:Y:S01]  /*59850*/  ISETP.GE.AND P4, PT, R0, UR4, PT ;  /* 0x0000000400007c0c */ /* 0x000fe2000bf86270 */
[----:B---3--:R-:W-:Y:S01]  /*59860*/  IMAD.WIDE R12, R17, 0x4, R228 ;  /* 0x00000004110c7825 */ /* 0x008fe200078e02e4 */
[----:B------:R-:W-:Y:S01]  /*59870*/  IADD3 R0, R3, 0x32, RZ ;  /* 0x0000003203007810 */ /* 0x000fe20007ffe0ff */
[----:B------:R-:W-:Y:S01]  /*59880*/  ULDC UR4, c[0x0][0x22c] ;  /* 0x00008b0000047ab9 */ /* 0x000fe20000000800 */
[----:B------:R-:W-:Y:S01]  /*59890*/  ISETP.LT.AND P0, PT, R9, UR6, !P0 ;  /* 0x0000000609007c0c */ /* 0x000fe2000c701270 */
[----:B------:R-:W-:Y:S01]  /*598a0*/  VIADD R19, R17, UR26 ;  /* 0x0000001a11137c36 */ /* 0x000fe20008000000 */
[----:B------:R2:W-:Y:S01]  /*598b0*/  @P5 STG.E desc[UR8][R6.64], R155 ;  /* 0x0000009b06005986 */ /* 0x0005e2000c101908 */
[----:B------:R-:W-:Y:S01]  /*598c0*/  ISETP.GE.AND P5, PT, R0, UR4, PT ;  /* 0x0000000400007c0c */ /* 0x000fe2000bfa6270 */
[----:B------:R-:W-:Y:S01]  /*598d0*/  ULDC UR4, c[0x0][0x228] ;  /* 0x00008a0000047ab9 */ /* 0x000fe20000000800 */
[C---:B----4-:R-:W-:Y:S01]  /*598e0*/  IMAD.WIDE R14, R19.reuse, 0x4, R10 ;  /* 0x00000004130e7825 */ /* 0x050fe200078e020a */
        /* <DEDUP_REMOVED lines=244> */
[----:B------:R-:W-:Y:S01]  /*5a830*/  ISETP.LT.AND P5, PT, R8, UR4, !P3 ;  /* 0x0000000408007c0c */ /* 0x000fe2000dfa1270 */
[C---:B--2---:R-:W-:Y:S01]  /*5a840*/  IMAD.WIDE R4, R19.reuse, 0x4, R228 ;  /* 0x0000000413047825 */ /* 0x044fe200078e02e4 */
[----:B------:R-:W-:Y:S01]  /*5a850*/  IADD3 R17, R19, UR26, RZ ;  /* 0x0000001a13117c10 */ /* 0x000fe2000fffe0ff */
[----:B------:R-:W-:Y:S01]  /*5a860*/  ULDC UR4, c[0x0][0x22c] ;  /* 0x00008b0000047ab9 */ /* 0x000fe20000000800 */
[----:B------:R-:W-:Y:S01]  /*5a870*/  ISETP.LT.AND P3, PT, R9, UR6, !P3 ;  /* 0x0000000609007c0c */ /* 0x000fe2000df61270 */
[----:B------:R-:W-:Y:S01]  /*5a880*/  VIADD R0, R3, 0x47 ;  /* 0x0000004703007836 */ /* 0x000fe20000000000 */
[----:B------:R-:W-:Y:S01]  /*5a890*/  ULDC UR6, c[0x0][0x228] ;  /* 0x00008a0000067ab9 */ /* 0x000fe20000000800 */
[C---:B-1----:R-:W-:Y:S01]  /*5a8a0*/  IMAD.WIDE R6, R17.reuse, 0x4, R10 ;  /* 0x0000000411067825 */ /* 0x042fe200078e020a */
[----:B------:R1:W-:Y:S02]  /*5a8b0*/  @P4 STG.E desc[UR8][R4.64], R121 ;  /* 0x0000007904004986 */ /* 0x0003e4000c101908 */
[----:B------:R-:W-:Y:S01]  /*5a8c0*/  ISETP.GE.AND P4, PT, R0, UR4, PT ;  /* 0x0000000400007c0c */ /* 0x000fe2000bf86270 */
[----:B---3--:R-:W-:Y:S01]  /*5a8d0*/  IMAD.WIDE R12, R17, 0x4, R228 ;  /* 0x00000004110c7825 */ /* 0x008fe200078e02e4 */
[----:B------:R-:W-:Y:S01]  /*5a8e0*/  IADD3 R0, R3, 0x48, RZ ;  /* 0x0000004803007810 */ /* 0x000fe20007ffe0ff */
[----:B------:R-:W-:Y:S01]  /*5a8f0*/  ULDC UR4, c[0x0][0x22c] ;  /* 0x00008b0000047ab9 */ /* 0x000fe20000000800 */
[----:B------:R-:W-:Y:S01]  /*5a900*/  ISETP.LT.AND P6, PT, R8, UR10, !P2 ;  /* 0x0000000a08007c0c */ /* 0x000fe2000d7c1270 */
[----:B------:R2:W-:Y:S01]  /*5a910*/  @P5 STG.E desc[UR8][R6.64], R178 ;  /* 0x000000b206005986 */ /* 0x0005e2000c101908 */
[----:B------:R-:W-:Y:S01]  /*5a920*/  ISETP.LT.AND P2, PT, R9, UR6, !P2 ;  /* 0x0000000609007c0c */ /* 0x000fe2000d741270 */
[----:B------:R-:W-:Y:S01]  /*5a930*/  VIADD R19, R17, UR26 ;  /* 0x0000001a11137c36 */ /* 0x000fe20008000000 */
[----:B------:R-:W-:Y:S01]  /*5a940*/  ISETP.GE.AND P5, PT, R0, UR4, PT ;  /* 0x0000000400007c0c */ /* 0x000fe2000bfa6270 */
[----:B------:R-:W-:Y:S01]  /*5a950*/  ULDC UR4, c[0x0][0x228] ;  /* 0x00008a0000047ab9 */ /* 0x000fe20000000800 */
[----:B------:R3:W-:Y:S01]  /*5a960*/  @P3 STG.E desc[UR8][R12.64], R166 ;  /* 0x000000a60c003986 */ /* 0x0007e2000c101908 */
[----:B------:R-:W-:Y:S01]  /*5a970*/  ISETP.LT.AND P3, PT, R8, UR4, !P0 ;  /* 0x0000000408007c0c */ /* 0x000fe2000c761270 */
[C---:B----4-:R-:W-:Y:S01]  /*5a980*/  IMAD.WIDE R14, R19.reuse, 0x4, R10 ;  /* 0x00000004130e7825 */ /* 0x050fe200078e020a */
[----:B------:R-:W-:Y:S01]  /*5a990*/  ULDC UR6, c[0x0][0x228] ;  /* 0x00008a0000067ab9 */ /* 0x000fe20000000800 */
[----:B------:R-:W-:Y:S01]  /*5a9a0*/  ULDC UR4, c[0x0][0x22c] ;  /* 0x00008b0000047ab9 */ /* 0x000fe20000000800 */
[----:B------:R-:W-:Y:S01]  /*5a9b0*/  ULDC UR10, c[0x0][0x228] ;  /* 0x00008a00000a7ab9 */ /* 0x000fe20000000800 */
[C---:B-1----:R-:W-:Y:S01]  /*5a9c0*/  IMAD.WIDE R4, R19.reuse, 0x4, R228 ;  /* 0x0000000413047825 */ /* 0x042fe200078e02e4 */
[----:B------:R-:W-:-:S03]  /*5a9d0*/  IADD3 R19, R19, UR26, RZ ;  /* 0x0000001a13137c10 */ /* 0x000fc6000fffe0ff */
[----:B------:R-:W-:Y:S01]  /*5a9e0*/  VIADD R0, R3, 0x49 ;  /* 0x0000004903007836 */ /* 0x000fe20000000000 */
[----:B------:R-:W-:Y:S01]  /*5a9f0*/  ISETP.LT.AND P0, PT, R9, UR6, !P0 ;  /* 0x0000000609007c0c */ /* 0x000fe2000c701270 */
[----:B------:R1:W-:Y:S01]  /*5aa00*/  @P6 STG.E desc[UR8][R14.64], R58 ;  /* 0x0000003a0e006986 */ /* 0x0003e2000c101908 */
[----:B--2---:R-:W-:Y:S01]  /*5aa10*/  IMAD.WIDE R6, R19, 0x4, R10 ;  /* 0x0000000413067825 */ /* 0x004fe200078e020a */
[----:B------:R-:W-:Y:S02]  /*5aa20*/  ULDC UR6, c[0x0][0x228] ;  /* 0x00008a0000067ab9 */ /* 0x000fe40000000800 */
[----:B------:R2:W-:Y:S01]  /*5aa30*/  @P2 STG.E desc[UR8][R4.64], R122 ;  /* 0x0000007a04002986 */ /* 0x0005e2000c101908 */
[----:B------:R-:W-:Y:S01]  /*5aa40*/  ISETP.GE.AND P2, PT, R0, UR4, PT ;  /* 0x0000000400007c0c */ /* 0x000fe2000bf46270 */
[----:B------:R-:W-:Y:S01]  /*5aa50*/  ULDC UR4, c[0x0][0x22c] ;  /* 0x00008b0000047ab9 */ /* 0x000fe20000000800 */
[----:B------:R-:W-:Y:S02]  /*5aa60*/  IADD3 R0, R3, 0x4a, RZ ;  /* 0x0000004a03007810 */ /* 0x000fe40007ffe0ff */
[----:B------:R-:W-:Y:S01]  /*5aa70*/  ISETP.LT.AND P6, PT, R8, UR10, !P4 ;  /* 0x0000000a08007c0c */ /* 0x000fe2000e7c1270 */
[----:B------:R4:W-:Y:S01]  /*5aa80*/  @P3 STG.E desc[UR8][R6.64], R179 ;  /* 0x000000b306003986 */ /* 0x0009e2000c101908 */
[C---:B---3--:R-:W-:Y:S01]  /*5aa90*/  IMAD.WIDE R12, R19.reuse, 0x4, R228 ;  /* 0x00000004130c7825 */ /* 0x048fe200078e02e4 */
[----:B------:R-:W-:Y:S01]  /*5aaa0*/  ISETP.GE.AND P3, PT, R0, UR4, PT ;  /* 0x0000000400007c0c */ /* 0x000fe2000bf66270 */
[----:B------:R-:W-:Y:S01]  /*5aab0*/  ULDC UR4, c[0x0][0x228] ;  /* 0x00008a0000047ab9 */ /* 0x000fe20000000800 */
[----:B------:R-:W-:Y:S01]  /*5aac0*/  ULDC UR10, c[0x0][0x228] ;  /* 0x00008a00000a7ab9 */ /* 0x000fe20000000800 */
[----:B------:R-:W-:Y:S01]  /*5aad0*/  VIADD R17, R19, UR26 ;  /* 0x0000001a13117c36 */ /* 0x000fe20008000000 */
[----:B------:R-:W-:Y:S01]  /*5aae0*/  ISETP.LT.AND P4, PT, R9, UR4, !P4 ;  /* 0x0000000409007c0c */ /* 0x000fe2000e781270 */
[----:B------:R-:W-:Y:S01]  /*5aaf0*/  ULDC UR4, c[0x0][0x228] ;  /* 0x00008a0000047ab9 */ /* 0x000fe20000000800 */
[----:B------:R3:W-:Y:S01]  /*5ab00*/  @P0 STG.E desc[UR8][R12.64], R167 ;  /* 0x000000a70c000986 */ /* 0x0007e2000c101908 */
[----:B-1----:R-:W-:Y:S01]  /*5ab10*/  IMAD.WIDE R14, R17, 0x4, R10 ;  /* 0x00000004110e7825 */ /* 0x002fe200078e020a */
[----:B------:R-:W-:Y:S01]  /*5ab20*/  ISETP.LT.AND P0, PT, R8, UR4, !P5 ;  /* 0x0000000408007c0c */ /* 0x000fe2000ef01270 */
[----:B------:R-:W-:-:S02]  /*5ab30*/  ULDC UR4, c[0x0][0x22c] ;  /* 0x00008b0000047ab9 */ /* 0x000fc40000000800 */
[----:B------:R-:W-:Y:S01]  /*5ab40*/  VIADD R0, R3, 0x4b ;  /* 0x0000004b03007836 */ /* 0x000fe20000000000 */
[C---:B------:R-:W-:Y:S01]  /*5ab50*/  IADD3 R19, R17.reuse, UR26, RZ ;  /* 0x0000001a11137c10 */ /* 0x040fe2000fffe0ff */
[----:B------:R-:W-:Y:S01]  /*5ab60*/  @P6 STG.E desc[UR8][R14.64], R59 ;  /* 0x0000003b0e006986 */ /* 0x000fe2000c101908 */
[----:B--2---:R-:W-:Y:S01]  /*5ab70*/  IMAD.WIDE R4, R17, 0x4, R228 ;  /* 0x0000000411047825 */ /* 0x004fe200078e02e4 */
[----:B------:R-:W-:Y:S01]  /*5ab80*/  ISETP.LT.AND P5, PT, R9, UR6, !P5 ;  /* 0x0000000609007c0c */ /* 0x000fe2000efa1270 */
[----:B------:R-:W-:Y:S01]  /*5ab90*/  ULDC UR6, c[0x0][0x228] ;  /* 0x00008a0000067ab9 */ /* 0x000fe20000000800 */
[----:B------:R-:W-:Y:S01]  /*5aba0*/  ISETP.GE.AND P6, PT, R0, UR4, PT ;  /* 0x0000000400007c0c */ /* 0x000fe2000bfc6270 */
[----:B------:R-:W-:Y:S01]  /*5abb0*/  VIADD R0, R3, 0x4c ;  /* 0x0000004c03007836 */ /* 0x000fe20000000000 */
[----:B------:R-:W-:Y:S01]  /*5abc0*/  ULDC UR4, c[0x0][0x22c] ;  /* 0x00008b0000047ab9 */ /* 0x000fe20000000800 */
[C---:B----4-:R-:W-:Y:S01]  /*5abd0*/  IMAD.WIDE R6, R19.reuse, 0x4, R10 ;  /* 0x0000000413067825 */ /* 0x050fe200078e020a */
        /* <DEDUP_REMOVED lines=17> */
[----:B------:R1:W-:Y:S01]  /*5acf0*/  @P0 STG.E desc[UR8][R4.64], R60 ;  /* 0x0000003c04000986 */ /* 0x0003e2000c101908 */
        /* <DEDUP_REMOVED lines=35> */
[C---:B-1----:R-:W-:Y:S01]  /*5af30*/  IMAD.WIDE R4, R17.reuse, 0x4, R228 ;  /* 0x0000000411047825 */ /* 0x042fe200078e02e4 */
[----:B------:R-:W-:Y:S01]  /*5af40*/  IADD3 R17, R17, UR26, RZ ;  /* 0x0000001a11117c10 */ /* 0x000fe2000fffe0ff */
[----:B------:R-:W-:-:S02]  /*5af50*/  ULDC UR4, c[0x0][0x228] ;  /* 0x00008a0000047ab9 */ /* 0x000fc40000000800 */
[----:B------:R-:W-:Y:S01]  /*5af60*/  ISETP.LT.AND P0, PT, R9, UR4, !P0 ;  /* 0x0000000409007c0c */ /* 0x000fe2000c701270 */
[----:B------:R-:W-:Y:S01]  /*5af70*/  ULDC UR4, c[0x0][0x228] ;  /* 0x00008a0000047ab9 */ /* 0x000fe20000000800 */
[----:B--2---:R-:W-:Y:S01]  /*5af80*/  IMAD.WIDE R6, R17, 0x4, R10 ;  /* 0x0000000411067825 */ /* 0x004fe200078e020a */
[----:B------:R1:W-:Y:S01]  /*5af90*/  @P4 STG.E desc[UR8][R4.64], R174 ;  /* 0x000000ae04004986 */ /* 0x0003e2000c101908 */
[----:B------:R-:W-:Y:S01]  /*5afa0*/  ISETP.LT.AND P4, PT, R8, UR4, !P5 ;  /* 0x0000000408007c0c */ /* 0x000fe2000ef81270 */
[----:B------:R-:W-:Y:S01]  /*5afb0*/  ULDC UR4, c[0x0][0x22c] ;  /* 0x00008b0000047ab9 */ /* 0x000fe20000000800 */
[----:B------:R-:W-:Y:S02]  /*5afc0*/  VIADD R0, R3, 0x51 ;  /* 0x0000005103007836 */ /* 0x000fe40000000000 */
[----:B------:R2:W-:Y:S01]  /*5afd0*/  @P3 STG.E desc[UR8][R6.64], R62 ;  /* 0x0000003e06003986 */ /* 0x0005e2000c101908 */
[----:B---3--:R-:W-:Y:S02]  /*5afe0*/  IMAD.WIDE R12, R17, 0x4, R228 ;  /* 0x00000004110c7825 */ /* 0x008fe400078e02e4 */
[----:B------:R-:W-:Y:S01]  /*5aff0*/  ISETP.GE.AND P3, PT, R0, UR4, PT ;  /* 0x0000000400007c0c */ /* 0x000fe2000bf66270 */
[----:B------:R-:W-:-:S02]  /*5b000*/  ULDC UR4, c[0x0][0x228] ;  /* 0x00008a0000047ab9 */ /* 0x000fc40000000800 */
[----:B------:R-:W-:Y:S01]  /*5b010*/  ISETP.LT.AND P5, PT, R9, UR4, !P5 ;  /* 0x0000000409007c0c */ /* 0x000fe2000efa1270 */
[----:B------:R-:W-:Y:S01]  /*5b020*/  ULDC UR4, c[0x0][0x228] ;  /* 0x00008a0000047ab9 */ /* 0x000fe20000000800 */
[----:B------:R-:W-:Y:S01]  /*5b030*/  IADD3 R19, R17, UR26, RZ ;  /* 0x0000001a11137c10 */ /* 0x000fe2000fffe0ff */
[----:B------:R3:W-:Y:S01]  /*5b040*/  @P0 STG.E desc[UR8][R12.64], R126 ;  /* 0x0000007e0c000986 */ /* 0x0007e2000c101908 */
[----:B------:R-:W-:Y:S01]  /*5b050*/  ISETP.LT.AND P0, PT, R8, UR4, !P2 ;  /* 0x0000000408007c0c */ /* 0x000fe2000d701270 */
[----:B------:R-:W-:Y:S01]  /*5b060*/  VIADD R0, R3, 0x52 ;  /* 0x0000005203007836 */ /* 0x000fe20000000000 */
[C---:B------:R-:W-:Y:S01]  /*5b070*/  IADD3 R17, R19.reuse, UR26, RZ ;  /* 0x0000001a13117c10 */ /* 0x040fe2000fffe0ff */
[----:B------:R-:W-:Y:S01]  /*5b080*/  IMAD.WIDE R14, R19, 0x4, R10 ;  /* 0x00000004130e7825 */ /* 0x000fe200078e020a */
[----:B------:R-:W-:Y:S01]  /*5b090*/  ISETP.LT.AND P2, PT, R9, UR6, !P2 ;  /* 0x0000000609007c0c */ /* 0x000fe2000d741270 */
[----:B------:R-:W-:Y:S01]  /*5b0a0*/  ULDC UR4, c[0x0][0x22c] ;  /* 0x00008b0000047ab9 */ /* 0x000fe20000000800 */
[----:B------:R-:W-:Y:S01]  /*5b0b0*/  ULDC UR6, c[0x0][0x228] ;  /* 0x00008a0000067ab9 */ /* 0x000fe20000000800 */
[----:B-1----:R-:W-:Y:S01]  /*5b0c0*/  IMAD.WIDE R4, R19, 0x4, R228 ;  /* 0x0000000413047825 */ /* 0x002fe200078e02e4 */
[----:B------:R1:W-:Y:S03]  /*5b0d0*/  @P4 STG.E desc[UR8][R14.64], R187 ;  /* 0x000000bb0e004986 */ /* 0x0003e6000c101908 */
[----:B--2---:R-:W-:Y:S01]  /*5b0e0*/  IMAD.WIDE R6, R17, 0x4, R10 ;  /* 0x0000000411067825 */ /* 0x004fe200078e020a */
[----:B------:R2:W-:Y:S01]  /*5b0f0*/  @P5 STG.E desc[UR8][R4.64], R175 ;  /* 0x000000af04005986 */ /* 0x0005e2000c101908 */
[----:B------:R-:W-:Y:S01]  /*5b100*/  ISETP.GE.AND P5, PT, R0, UR4, PT ;  /* 0x0000000400007c0c */ /* 0x000fe2000bfa6270 */
[----:B------:R-:W-:Y:S01]  /*5b110*/  ULDC UR4, c[0x0][0x22c] ;  /* 0x00008b0000047ab9 */ /* 0x000fe20000000800 */
[----:B------:R-:W-:Y:S01]  /*5b120*/  IADD3 R0, R3, 0x53, RZ ;  /* 0x0000005303007810 */ /* 0x000fe20007ffe0ff */
[----:B---3--:R-:W-:Y:S01]  /*5b130*/  IMAD.WIDE R12, R17, 0x4, R228 ;  /* 0x00000004110c7825 */ /* 0x008fe200078e02e4 */
        /* <DEDUP_REMOVED lines=8> */
[C---:B-1----:R-:W-:Y:S01]  /*5b1c0*/  IMAD.WIDE R14, R19.reuse, 0x4, R10 ;  /* 0x00000004130e7825 */ /* 0x042fe200078e020a */
[----:B------:R-:W-:Y:S01]  /*5b1d0*/  ULDC UR6, c[0x0][0x228] ;  /* 0x00008a0000067ab9 */ /* 0x000fe20000000800 */
[----:B------:R-:W-:Y:S01]  /*5b1e0*/  ULDC UR4, c[0x0][0x22c] ;  /* 0x00008b0000047ab9 */ /* 0x000fe20000000800 */
[----:B------:R-:W-:Y:S01]  /*5b1f0*/  ULDC UR10, c[0x0][0x228] ;  /* 0x00008a00000a7ab9 */ /* 0x000fe20000000800 */
[C---:B--2---:R-:W-:Y:S01]  /*5b200*/  IMAD.WIDE R4, R19.reuse, 0x4, R228 ;  /* 0x0000000413047825 */ /* 0x044fe200078e02e4 */
[----:B------:R-:W-:-:S03]  /*5b210*/  IADD3 R19, R19, UR26, RZ ;  /* 0x0000001a13137c10 */ /* 0x000fc6000fffe0ff */
[----:B------:R-:W-:Y:S01]  /*5b220*/  VIADD R0, R3, 0x54 ;  /* 0x0000005403007836 */ /* 0x000fe20000000000 */
[----:B------:R-:W-:Y:S01]  /*5b230*/  ISETP.LT.AND P3, PT, R9, UR6, !P3 ;  /* 0x0000000609007c0c */ /* 0x000fe2000df61270 */
[----:B------:R1:W-:Y:S01]  /*5b240*/  @P4 STG.E desc[UR8][R14.64], R192 ;  /* 0x000000c00e004986 */ /* 0x0003e2000c101908 */
[----:B---3--:R-:W-:Y:S01]  /*5b250*/  IMAD.WIDE R6, R19, 0x4, R10 ;  /* 0x0000000413067825 */ /* 0x008fe200078e020a */
[----:B------:R-:W-:Y:S02]  /*5b260*/  ULDC UR6, c[0x0][0x228] ;  /* 0x00008a0000067ab9 */ /* 0x000fe40000000800 */
[----:B------:R2:W-:Y:S01]  /*5b270*/  @P6 STG.E desc[UR8][R4.64], R180 ;  /* 0x000000b404006986 */ /* 0x0005e2000c101908 */
[----:B------:R-:W-:Y:S01]  /*5b280*/  ISETP.GE.AND P6, PT, R0, UR4, PT ;  /* 0x0000000400007c0c */ /* 0x000fe2000bfc6270 */
[----:B------:R-:W-:Y:S01]  /*5b290*/  ULDC UR4, c[0x0][0x22c] ;  /* 0x00008b0000047ab9 */ /* 0x000fe20000000800 */
[----:B------:R-:W-:Y:S02]  /*5b2a0*/  IADD3 R0, R3, 0x55, RZ ;  /* 0x0000005503007810 */ /* 0x000fe40007ffe0ff */
[----:B------:R-:W-:Y:S01]  /*5b2b0*/  ISETP.LT.AND P4, PT, R8, UR10, !P5 ;  /* 0x0000000a08007c0c */ /* 0x000fe2000ef81270 */
[----:B------:R3:W-:Y:S01]  /*5b2c0*/  @P2 STG.E desc[UR8][R6.64], R64 ;  /* 0x0000004006002986 */ /* 0x0007e2000c101908 */
[C---:B----4-:R-:W-:Y:S01]  /*5b2d0*/  IMAD.WIDE R12, R19.reuse, 0x4, R228 ;  /* 0x00000004130c7825 */ /* 0x050fe200078e02e4 */
        /* <DEDUP_REMOVED lines=19> */
[C---:B---3--:R-:W-:Y:S01]  /*5b410*/  IMAD.WIDE R6, R19.reuse, 0x4, R10 ;  /* 0x0000000413067825 */ /* 0x048fe200078e020a */
[----:B------:R1:W-:Y:S02]  /*5b420*/  @P5 STG.E desc[UR8][R4.64], R181 ;  /* 0x000000b504005986 */ /* 0x0003e4000c101908 */
[----:B------:R-:W-:Y:S01]  /*5b430*/  ISETP.GE.AND P5, PT, R0, UR4, PT ;  /* 0x0000000400007c0c */ /* 0x000fe2000bfa6270 */
[----:B------:R-:W-:Y:S01]  /*5b440*/  ULDC UR4, c[0x0][0x228] ;  /* 0x00008a0000047ab9 */ /* 0x000fe20000000800 */
[----:B------:R2:W-:Y:S01]  /*5b450*/  @P3 STG.E desc[UR8][R6.64], R65 ;  /* 0x0000004106003986 */ /* 0x0005e2000c101908 */
[----:B----4-:R-:W-:Y:S01]  /*5b460*/  IMAD.WIDE R12, R19, 0x4, R228 ;  /* 0x00000004130c7825 */ /* 0x010fe200078e02e4 */
        /* <DEDUP_REMOVED lines=57> */
[----:B------:R-:W-:Y:S01]  /*5b800*/  VIADD R0, R3, 0x5c ;  /* 0x0000005c03007836 */ /* 0x000fe20000000000 */
[C---:B------:R-:W-:Y:S01]  /*5b810*/  IADD3 R19, R17.reuse, UR26, RZ ;  /* 0x0000001a11137c10 */ /* 0x040fe2000fffe0ff */
[----:B------:R2:W-:Y:S01]  /*5b820*/  @P2 STG.E desc[UR8][R6.64], R196 ;  /* 0x000000c406002986 */ /* 0x0005e2000c101908 */
[----:B---3--:R-:W-:Y:S02]  /*5b830*/  IMAD.WIDE R12, R17, 0x4, R228 ;  /* 0x00000004110c7825 */ /* 0x008fe400078e02e4 */
[----:B------:R-:W-:Y:S01]  /*5b840*/  ISETP.GE.AND P2, PT, R0, UR4, PT ;  /* 0x0000000400007c0c */ /* 0x000fe2000bf46270 */
[----:B------:R-:W-:-:S02]  /*5b850*/  ULDC UR4, c[0x0][0x228] ;  /* 0x00008a0000047ab9 */ /* 0x000fc40000000800 */
[----:B------:R-:W-:Y:S01]  /*5b860*/  ISETP.LT.AND P0, PT, R9, UR4, !P0 ;  /* 0x0000000409007c0c */ /* 0x000fe2000c701270 */
[C---:B------:R-:W-:Y:S01]  /*5b870*/  IMAD.WIDE R14, R19.reuse, 0x4, R10 ;  /* 0x00000004130e7825 */ /* 0x040fe200078e020a */
[----:B------:R-:W-:Y:S01]  /*5b880*/  ULDC UR4, c[0x0][0x228] ;  /* 0x00008a0000047ab9 */ /* 0x000fe20000000800 */
[----:B------:R3:W-:Y:S01]  /*5b890*/  @P3 STG.E desc[UR8][R12.64], R188 ;  /* 0x000000bc0c003986 */ /* 0x0007e2000c101908 */
[C---:B------:R-:W-:Y:S01]  /*5b8a0*/  ISETP.LT.AND P3, PT, R8.reuse, UR4, !P6 ;  /* 0x0000000408007c0c */ /* 0x040fe2000f761270 */
[C---:B-1----:R-:W-:Y:S01]  /*5b8b0*/  IMAD.WIDE R4, R19.reuse, 0x4, R228 ;  /* 0x0000000413047825 */ /* 0x042fe200078e02e4 */
[----:B------:R-:W-:Y:S01]  /*5b8c0*/  IADD3 R17, R19, UR26, RZ ;  /* 0x0000001a13117c10 */ /* 0x000fe2000fffe0ff */
[----:B------:R1:W-:Y:S01]  /*5b8d0*/  @P5 STG.E desc[UR8][R14.64], R68 ;  /* 0x000000440e005986 */ /* 0x0003e2000c101908 */
[----:B------:R-:W-:Y:S01]  /*5b8e0*/  ISETP.LT.AND P6, PT, R9, UR6, !P6 ;  /* 0x0000000609007c0c */ /* 0x000fe2000f7c1270 */
[----:B------:R-:W-:Y:S01]  /*5b8f0*/  VIADD R0, R3, 0x5d ;  /* 0x0000005d03007836 */ /* 0x000fe20000000000 */
[----:B------:R-:W-:Y:S01]  /*5b900*/  ISETP.LT.AND P5, PT, R8, UR10, !P4 ;  /* 0x0000000a08007c0c */ /* 0x000fe2000e7a1270 */
[----:B------:R-:W-:Y:S01]  /*5b910*/  ULDC UR4, c[0x0][0x22c] ;  /* 0x00008b0000047ab9 */ /* 0x000fe20000000800 */
[C---:B------:R-:W-:Y:S01]  /*5b920*/  VIADD R19, R17.reuse, UR26 ;  /* 0x0000001a11137c36 */ /* 0x040fe20008000000 */
[----:B------:R4:W-:Y:S01]  /*5b930*/  @P0 STG.E desc[UR8][R4.64], R132 ;  /* 0x0000008404000986 */ /* 0x0009e2000c101908 */
[----:B--2---:R-:W-:Y:S01]  /*5b940*/  IMAD.WIDE R6, R17, 0x4, R10 ;  /* 0x0000000411067825 */ /* 0x004fe200078e020a */
[----:B------:R-:W-:Y:S01]  /*5b950*/  ISETP.GE.AND P0, PT, R0, UR4, PT ;  /* 0x0000000400007c0c */ /* 0x000fe2000bf06270 */
[----:B------:R-:W-:Y:S01]  /*5b960*/  ULDC UR6, c[0x0][0x228] ;  /* 0x00008a0000067ab9 */ /* 0x000fe20000000800 */
[----:B------:R-:W-:Y:S01]  /*5b970*/  IADD3 R0, R3, 0x5e, RZ ;  /* 0x0000005e03007810 */ /* 0x000fe20007ffe0ff */
[----:B---3--:R-:W-:Y:S01]  /*5b980*/  IMAD.WIDE R12, R17, 0x4, R228 ;  /* 0x00000004110c7825 */ /* 0x008fe200078e02e4 */
[----:B------:R-:W-:Y:S01]  /*5b990*/  ULDC UR4, c[0x0][0x22c] ;  /* 0x00008b0000047ab9 */ /* 0x000fe20000000800 */
[----:B------:R-:W-:Y:S01]  /*5b9a0*/  ISETP.LT.AND P4, PT, R9, UR6, !P4 ;  /* 0x0000000609007c0c */ /* 0x000fe2000e781270 */
[----:B------:R-:W-:Y:S01]  /*5b9b0*/  ULDC UR10, c[0x0][0x228] ;  /* 0x00008a00000a7ab9 */ /* 0x000fe20000000800 */
[C---:B-1----:R-:W-:Y:S01]  /*5b9c0*/  IMAD.WIDE R14, R19.reuse, 0x4, R10 ;  /* 0x00000004130e7825 */ /* 0x042fe200078e020a */
[----:B------:R1:W-:Y:S01]  /*5b9d0*/  @P3 STG.E desc[UR8][R6.64], R197 ;  /* 0x000000c506003986 */ /* 0x0003e2000c101908 */
[----:B------:R-:W-:Y:S01]  /*5b9e0*/  ISETP.GE.AND P3, PT, R0, UR4, PT ;  /* 0x0000000400007c0c */ /* 0x000fe2000bf66270 */
[----:B------:R-:W-:Y:S01]  /*5b9f0*/  ULDC UR4, c[0x0][0x228] ;  /* 0x00008a0000047ab9 */ /* 0x000fe20000000800 */
[----:B----4-:R-:W-:Y:S01]  /*5ba00*/  IMAD.WIDE R4, R19, 0x4, R228 ;  /* 0x0000000413047825 */ /* 0x010fe200078e02e4 */
[----:B------:R2:W-:Y:S01]  /*5ba10*/  @P6 STG.E desc[UR8][R12.64], R189 ;  /* 0x000000bd0c006986 */ /* 0x0005e2000c101908 */
[----:B------:R-:W-:-:S03]  /*5ba20*/  ULDC UR6, c[0x0][0x228] ;  /* 0x00008a0000067ab9 */ /* 0x000fc60000000800 */
[----:B------:R3:W-:Y:S01]  /*5ba30*/  @P5 STG.E desc[UR8][R14.64], R69 ;  /* 0x000000450e005986 */ /* 0x0007e2000c101908 */
[----:B------:R-:W-:Y:S01]  /*5ba40*/  ISETP.LT.AND P5, PT, R8, UR4, !P2 ;  /* 0x0000000408007c0c */ /* 0x000fe2000d7a1270 */
[----:B------:R-:W-:Y:S01]  /*5ba50*/  VIADD R0, R3, 0x5f ;  /* 0x0000005f03007836 */ /* 0x000fe20000000000 */
[----:B------:R-:W-:Y:S01]  /*5ba60*/  IADD3 R19, R19, UR26, RZ ;  /* 0x0000001a13137c10 */ /* 0x000fe2000fffe0ff */
[----:B------:R-:W-:Y:S01]  /*5ba70*/  ULDC UR4, c[0x0][0x22c] ;  /* 0x00008b0000047ab9 */ /* 0x000fe20000000800 */
[----:B------:R-:W-:Y:S01]  /*5ba80*/  ISETP.LT.AND P2, PT, R9, UR6, !P2 ;  /* 0x0000000609007c0c */ /* 0x000fe2000d741270 */
[----:B------:R4:W-:Y:S01]  /*5ba90*/  @P4 STG.E desc[UR8][R4.64], R133 ;  /* 0x0000008504004986 */ /* 0x0009e2000c101908 */
[----:B------:R-:W-:Y:S01]  /*5baa0*/  ISETP.GE.AND P4, PT, R0, UR4, PT ;  /* 0x0000000400007c0c */ /* 0x000fe2000bf86270 */
[----:B-1----:R-:W-:Y:S01]  /*5bab0*/  IMAD.WIDE R6, R19, 0x4, R10 ;  /* 0x0000000413067825 */ /* 0x002fe200078e020a */
[----:B------:R-:W-:Y:S01]  /*5bac0*/  IADD3 R0, R3, 0x60, RZ ;  /* 0x0000006003007810 */ /* 0x000fe20007ffe0ff */
[----:B------:R-:W-:Y:S01]  /*5bad0*/  ULDC UR4, c[0x0][0x22c] ;  /* 0x00008b0000047ab9 */ /* 0x000fe20000000800 */
[----:B------:R-:W-:Y:S01]  /*5bae0*/  ISETP.LT.AND P6, PT, R8, UR10, !P0 ;  /* 0x0000000a08007c0c */ /* 0x000fe2000c7c1270 */
[C---:B--2---:R-:W-:Y:S01]  /*5baf0*/  IMAD.WIDE R12, R19.reuse, 0x4, R228 ;  /* 0x00000004130c7825 */ /* 0x044fe200078e02e4 */
[----:B------:R-:W-:Y:S01]  /*5bb00*/  ULDC UR6, c[0x0][0x228] ;  /* 0x00008a0000067ab9 */ /* 0x000fe20000000800 */
[----:B------:R1:W-:Y:S01]  /*5bb10*/  @P5 STG.E desc[UR8][R6.64], R198 ;  /* 0x000000c606005986 */ /* 0x0003e2000c101908 */
[----:B------:R-:W-:Y:S01]  /*5bb20*/  ISETP.GE.AND P5, PT, R0, UR4, PT ;  /* 0x0000000400007c0c */ /* 0x000fe2000bfa6270 */
[----:B------:R-:W-:Y:S01]  /*5bb30*/  VIADD R17, R19, UR26 ;  /* 0x0000001a13117c36 */ /* 0x000fe20008000000 */
[----:B------:R-:W-:Y:S01]  /*5bb40*/  ULDC UR4, c[0x0][0x228] ;  /* 0x00008a0000047ab9 */ /* 0x000fe20000000800 */
[----:B------:R-:W-:Y:S01]  /*5bb50*/  ULDC UR10, c[0x0][0x228] ;  /* 0x00008a00000a7ab9 */ /* 0x000fe20000000800 */
[----:B------:R-:W-:Y:S01]  /*5bb60*/  ISETP.LT.AND P0, PT, R9, UR4, !P0 ;  /* 0x0000000409007c0c */ /* 0x000fe2000c701270 */
[----:B------:R-:W-:Y:S01]  /*5bb70*/  ULDC UR4, c[0x0][0x228] ;  /* 0x00008a0000047ab9 */ /* 0x000fe20000000800 */
[----:B---3--:R-:W-:Y:S01]  /*5bb80*/  IMAD.WIDE R14, R17, 0x4, R10 ;  /* 0x00000004110e7825 */ /* 0x008fe200078e020a */
[----:B------:R2:W-:Y:S01]  /*5bb90*/  @P2 STG.E desc[UR8][R12.64], R190 ;  /* 0x000000be0c002986 */ /* 0x0005e2000c101908 */
[----:B------:R-:W-:Y:S01]  /*5bba0*/  ISETP.LT.AND P2, PT, R8, UR4, !P3 ;  /* 0x0000000408007c0c */ /* 0x000fe2000df41270 */
[----:B------:R-:W-:Y:S01]  /*5bbb0*/  ULDC UR4, c[0x0][0x22c] ;  /* 0x00008b0000047ab9 */ /* 0x000fe20000000800 */
[----:B------:R-:W-:Y:S01]  /*5bbc0*/  VIADD R0, R3, 0x61 ;  /* 0x0000006103007836 */ /* 0x000fe20000000000 */
[C---:B------:R-:W-:Y:S01]  /*5bbd0*/  IADD3 R19, R17.reuse, UR26, RZ ;  /* 0x0000001a11137c10 */ /* 0x040fe2000fffe0ff */
[----:B------:R-:W-:Y:S01]  /*5bbe0*/  @P6 STG.E desc[UR8][R14.64], R70 ;  /* 0x000000460e006986 */ /* 0x000fe2000c101908 */
[----:B----4-:R-:W-:Y:S01]  /*5bbf0*/  IMAD.WIDE R4, R17, 0x4, R228 ;  /* 0x0000000411047825 */ /* 0x010fe200078e02e4 */
[----:B------:R-:W-:Y:S01]  /*5bc00*/  ISETP.LT.AND P3, PT, R9, UR6, !P3 ;  /* 0x0000000609007c0c */ /* 0x000fe2000df61270 */
[----:B------:R-:W-:Y:S01]  /*5bc10*/  ULDC UR6, c[0x0][0x228] ;  /* 0x00008a0000067ab9 */ /* 0x000fe20000000800 */
[----:B------:R-:W-:Y:S01]  /*5bc20*/  ISETP.GE.AND P6, PT, R0, UR4, PT ;  /* 0x0000000400007c0c */ /* 0x000fe2000bfc6270 */
[----:B------:R-:W-:Y:S01]  /*5bc30*/  VIADD R0, R3, 0x62 ;  /* 0x0000006203007836 */ /* 0x000fe20000000000 */
[----:B------:R-:W-:Y:S01]  /*5bc40*/  ULDC UR4, c[0x0][0x22c] ;  /* 0x00008b0000047ab9 */ /* 0x000fe20000000800 */
[C---:B-1----:R-:W-:Y:S01]  /*5bc50*/  IMAD.WIDE R6, R19.reuse, 0x4, R10 ;  /* 0x0000000413067825 */ /* 0x042fe200078e020a */
[----:B------:R1:W-:Y:S02]  /*5bc60*/  @P0 STG.E desc[UR8][R4.64], R134 ;  /* 0x0000008604000986 */ /* 0x0003e4000c101908 */
[----:B------:R-:W-:Y:S01]  /*5bc70*/  ISETP.GE.AND P0, PT, R0, UR4, PT ;  /* 0x0000000400007c0c */ /* 0x000fe2000bf06270 */
[----:B------:R-:W-:Y:S01]  /*5bc80*/  ULDC UR4, c[0x0][0x228] ;  /* 0x00008a0000047ab9 */ /* 0x000fe20000000800 */
[----:B------:R3:W-:Y:S01]  /*5bc90*/  @P2 STG.E desc[UR8][R6.64], R199 ;  /* 0x000000c706002986 */ /* 0x0007e2000c101908 */
[----:B--2---:R-:W-:Y:S01]  /*5bca0*/  IMAD.WIDE R12, R19, 0x4, R228 ;  /* 0x00000004130c7825 */ /* 0x004fe200078e02e4 */
        /* <DEDUP_REMOVED lines=10> */
[C---:B---3--:R-:W-:Y:S01]  /*5bd50*/  IMAD.WIDE R6, R19.reuse, 0x4, R228 ;  /* 0x0000000413067825 */ /* 0x048fe200078e02e4 */
[----:B------:R-:W-:Y:S01]  /*5bd60*/  IADD3 R19, R19, UR26, RZ ;  /* 0x0000001a13137c10 */ /* 0x000fe2000fffe0ff */
[----:B------:R1:W-:Y:S01]  /*5bd70*/  @P2 STG.E desc[UR8][R4.64], R71 ;  /* 0x0000004704002986 */ /* 0x0003e2000c101908 */
[----:B------:R-:W-:Y:S01]  /*5bd80*/  ISETP.LT.AND P5, PT, R9, UR6, !P5 ;  /* 0x0000000609007c0c */ /* 0x000fe2000efa1270 */
[----:B------:R-:W-:Y:S01]  /*5bd90*/  ULDC UR6, c[0x0][0x228] ;  /* 0x00008a0000067ab9 */ /* 0x000fe20000000800 */
[----:B------:R-:W-:Y:S01]  /*5bda0*/  ISETP.GE.AND P2, PT, R0, UR4, PT ;  /* 0x0000000400007c0c */ /* 0x000fe2000bf46270 */
[----:B--2---:R-:W-:Y:S01]  /*5bdb0*/  IMAD.WIDE R12, R19, 0x4, R10 ;  /* 0x00000004130c7825 */ /* 0x004fe200078e020a */
        /* <DEDUP_REMOVED lines=68> */
[C---:B----4-:R-:W-:Y:S01]  /*5c200*/  IMAD.WIDE R14, R19.reuse, 0x4, R10 ;  /* 0x00000004130e7825 */ /* 0x050fe200078e020a */
[----:B------:R2:W-:Y:S01]  /*5c210*/  @P0 STG.E desc[UR8][R6.64], R74 ;  /* 0x0000004a06000986 */ /* 0x0005e2000c101908 */
[----:B------:R-:W-:Y:S01]  /*5c220*/  ISETP.GE.AND P0, PT, R0, UR4, PT ;  /* 0x0000000400007c0c */ /* 0x000fe2000bf06270 */
[----:B------:R-:W-:Y:S01]  /*5c230*/  ULDC UR4, c[0x0][0x228] ;  /* 0x00008a0000047ab9 */ /* 0x000fe20000000800 */
[----:B-1----:R-:W-:Y:S01]  /*5c240*/  IMAD.WIDE R4, R19, 0x4, R228 ;  /* 0x0000000413047825 */ /* 0x002fe200078e02e4 */
[----:B------:R1:W-:Y:S01]  /*5c250*/  @P4 STG.E desc[UR8][R12.64], R138 ;  /* 0x0000008a0c004986 */ /* 0x0003e2000c101908 */
[----:B------:R-:W-:-:S03]  /*5c260*/  ULDC UR6, c[0x0][0x228] ;  /* 0x00008a0000067ab9 */ /* 0x000fc60000000800 */
[----:B------:R3:W-:Y:S01]  /*5c270*/  @P2 STG.E desc[UR8][R14.64], R203 ;  /* 0x000000cb0e002986 */ /* 0x0007e2000c101908 */
[C---:B------:R-:W-:Y:S01]  /*5c280*/  ISETP.LT.AND P2, PT, R8.reuse, UR4, !P5 ;  /* 0x0000000408007c0c */ /* 0x040fe2000ef41270 */
[----:B------:R-:W-:Y:S01]  /*5c290*/  VIADD R0, R3, 0x6a ;  /* 0x0000006a03007836 */ /* 0x000fe20000000000 */
[----:B------:R-:W-:Y:S01]  /*5c2a0*/  IADD3 R19, R19, UR26, RZ ;  /* 0x0000001a13137c10 */ /* 0x000fe2000fffe0ff */
[----:B------:R-:W-:Y:S01]  /*5c2b0*/  ULDC UR4, c[0x0][0x22c] ;  /* 0x00008b0000047ab9 */ /* 0x000fe20000000800 */
[----:B------:R-:W-:Y:S02]  /*5c2c0*/  ISETP.LT.AND P5, PT, R9, UR6, !P5 ;  /* 0x0000000609007c0c */ /* 0x000fe4000efa1270 */
        /* <DEDUP_REMOVED lines=8> */
[----:B-1----:R-:W-:Y:S01]  /*5c350*/  IMAD.WIDE R12, R19, 0x4, R228 ;  /* 0x00000004130c7825 */ /* 0x002fe200078e02e4 */
[----:B------:R-:W-:Y:S01]  /*5c360*/  ISETP.GE.AND P2, PT, R0, UR4, PT ;  /* 0x0000000400007c0c */ /* 0x000fe2000bf46270 */
[----:B------:R-:W-:Y:S01]  /*5c370*/  ULDC UR4, c[0x0][0x228] ;  /* 0x00008a0000047ab9 */ /* 0x000fe20000000800 */
[----:B------:R-:W-:Y:S01]  /*5c380*/  ULDC UR6, c[0x0][0x228] ;  /* 0x00008a0000067ab9 */ /* 0x000fe20000000800 */
[----:B---3--:R-:W-:Y:S01]  /*5c390*/  IMAD.WIDE R14, R17, 0x4, R10 ;  /* 0x00000004110e7825 */ /* 0x008fe200078e020a */
        /* <DEDUP_REMOVED lines=96> */
[C---:B------:R-:W-:Y:S01]  /*5c9a0*/  VIADD R19, R17.reuse, UR26 ;  /* 0x0000001a11137c36 */ /* 0x040fe20008000000 */
[----:B------:R2:W-:Y:S01]  /*5c9b0*/  @P0 STG.E desc[UR8][R4.64], R143 ;  /* 0x0000008f04000986 */ /* 0x0005e2000c101908 */
[----:B-1----:R-:W-:Y:S01]  /*5c9c0*/  IMAD.WIDE R6, R17, 0x4, R10 ;  /* 0x0000000411067825 */ /* 0x002fe200078e020a */
[----:B------:R-:W-:Y:S01]  /*5c9d0*/  ISETP.GE.AND P0, PT, R0, UR4, PT ;  /* 0x0000000400007c0c */ /* 0x000fe2000bf06270 */
[----:B------:R-:W-:Y:S01]  /*5c9e0*/  ULDC UR4, c[0x0][0x22c] ;  /* 0x00008b0000047ab9 */ /* 0x000fe20000000800 */
[----:B------:R-:W-:Y:S01]  /*5c9f0*/  IADD3 R0, R3, 0x74, RZ ;  /* 0x0000007403007810 */ /* 0x000fe20007ffe0ff */
[----:B---3--:R-:W-:Y:S01]  /*5ca00*/  IMAD.WIDE R12, R17, 0x4, R228 ;  /* 0x00000004110c7825 */ /* 0x008fe200078e02e4 */
[----:B------:R1:W-:Y:S01]  /*5ca10*/  @P3 STG.E desc[UR8][R6.64], R208 ;  /* 0x000000d006003986 */ /* 0x0003e2000c101908 */
[----:B------:R-:W-:Y:S01]  /*5ca20*/  ULDC UR6, c[0x0][0x228] ;  /* 0x00008a0000067ab9 */ /* 0x000fe20000000800 */
[----:B------:R-:W-:Y:S01]  /*5ca30*/  ULDC UR10, c[0x0][0x228] ;  /* 0x00008a00000a7ab9 */ /* 0x000fe20000000800 */
[----:B----4-:R-:W-:Y:S01]  /*5ca40*/  IMAD.WIDE R14, R19, 0x4, R10 ;  /* 0x00000004130e7825 */ /* 0x010fe200078e020a */
[----:B------:R-:W-:Y:S01]  /*5ca50*/  ISETP.GE.AND P3, PT, R0, UR4, PT ;  /* 0x0000000400007c0c */ /* 0x000fe2000bf66270 */
[----:B------:R3:W-:Y:S01]  /*5ca60*/  @P6 STG.E desc[UR8][R12.64], R224 ;  /* 0x000000e00c006986 */ /* 0x0007e2000c101908 */
[----:B------:R-:W-:Y:S01]  /*5ca70*/  ISETP.LT.AND P5, PT, R9, UR6, !P5 ;  /* 0x0000000609007c0c */ /* 0x000fe2000efa1270 */
[----:B------:R-:W-:Y:S01]  /*5ca80*/  ULDC UR4, c[0x0][0x228] ;  /* 0x00008a0000047ab9 */ /* 0x000fe20000000800 */
[----:B------:R-:W-:Y:S01]  /*5ca90*/  ULDC UR6, c[0x0][0x228] ;  /* 0x00008a0000067ab9 */ /* 0x000fe20000000800 */
[----:B------:R4:W-:Y:S01]  /*5caa0*/  @P4 STG.E desc[UR8][R14.64], R144 ;  /* 0x000000900e004986 */ /* 0x0009e2000c101908 */
[C---:B------:R-:W-:Y:S01]  /*5cab0*/  ISETP.LT.AND P4, PT, R8.reuse, UR4, !P2 ;  /* 0x0000000408007c0c */ /* 0x040fe2000d781270 */
[----:B--2---:R-:W-:Y:S01]  /*5cac0*/  IMAD.WIDE R4, R19, 0x4, R228 ;  /* 0x0000000413047825 */ /* 0x004fe200078e02e4 */
[----:B------:R-:W-:Y:S01]  /*5cad0*/  ISETP.LT.AND P2, PT, R9, UR6, !P2 ;  /* 0x0000000609007c0c */ /* 0x000fe2000d741270 */
[----:B------:R-:W-:Y:S01]  /*5cae0*/  ULDC UR4, c[0x0][0x228] ;  /* 0x00008a0000047ab9 */ /* 0x000fe20000000800 */
[----:B------:R-:W-:Y:S01]  /*5caf0*/  IADD3 R19, R19, UR26, RZ ;  /* 0x0000001a13137c10 */ /* 0x000fe2000fffe0ff */
[----:B------:R-:W-:Y:S01]  /*5cb00*/  ULDC UR6, c[0x0][0x228] ;  /* 0x00008a0000067ab9 */ /* 0x000fe20000000800 */
[----:B------:R-:W-:Y:S01]  /*5cb10*/  ISETP.LT.AND P6, PT, R8, UR10, !P0 ;  /* 0x0000000a08007c0c */ /* 0x000fe2000c7c1270 */
[----:B------:R-:W-:-:S02]  /*5cb20*/  VIADD R0, R3, 0x75 ;  /* 0x0000007503007836 */ /* 0x000fc40000000000 */
[C---:B-1----:R-:W-:Y:S01]  /*5cb30*/  IMAD.WIDE R6, R19.reuse, 0x4, R10 ;  /* 0x0000000413067825 */ /* 0x042fe200078e020a */
[----:B------:R1:W-:Y:S03]  /*5cb40*/  @P5 STG.E desc[UR8][R4.64], R80 ;  /* 0x0000005004005986 */ /* 0x0003e6000c101908 */
[----:B---3--:R-:W-:Y:S01]  /*5cb50*/  IMAD.WIDE R12, R19, 0x4, R228 ;  /* 0x00000004130c7825 */ /* 0x008fe200078e02e4 */
[----:B------:R-:W-:Y:S01]  /*5cb60*/  ISETP.LT.AND P0, PT, R9, UR4, !P0 ;  /* 0x0000000409007c0c */ /* 0x000fe2000c701270 */
[----:B------:R2:W-:Y:S01]  /*5cb70*/  @P4 STG.E desc[UR8][R6.64], R209 ;  /* 0x000000d106004986 */ /* 0x0005e2000c101908 */
[----:B------:R-:W-:Y:S01]  /*5cb80*/  ULDC UR4, c[0x0][0x228] ;  /* 0x00008a0000047ab9 */ /* 0x000fe20000000800 */
[----:B------:R-:W-:Y:S01]  /*5cb90*/  VIADD R17, R19, UR26 ;  /* 0x0000001a13117c36 */ /* 0x000fe20008000000 */
[----:B------:R-:W-:Y:S01]  /*5cba0*/  ULDC UR10, c[0x0][0x228] ;  /* 0x00008a00000a7ab9 */ /* 0x000fe20000000800 */
[----:B------:R3:W-:Y:S01]  /*5cbb0*/  @P2 STG.E desc[UR8][R12.64], R225 ;  /* 0x000000e10c002986 */ /* 0x0007e2000c101908 */
[----:B------:R-:W-:Y:S01]  /*5cbc0*/  ISETP.LT.AND P2, PT, R8, UR4, !P3 ;  /* 0x0000000408007c0c */ /* 0x000fe2000df41270 */
[----:B----4-:R-:W-:Y:S01]  /*5cbd0*/  IMAD.WIDE R14, R17, 0x4, R10 ;  /* 0x00000004110e7825 */ /* 0x010fe200078e020a */
[----:B------:R-:W-:Y:S01]  /*5cbe0*/  ISETP.LT.AND P3, PT, R9, UR6, !P3 ;  /* 0x0000000609007c0c */ /* 0x000fe2000df61270 */
[----:B------:R-:W-:Y:S01]  /*5cbf0*/  ULDC UR4, c[0x0][0x228] ;  /* 0x00008a0000047ab9 */ /* 0x000fe20000000800 */
[----:B------:R-:W-:Y:S01]  /*5cc00*/  ISETP.GE.AND P5, PT, R0, UR25, PT ;  /* 0x0000001900007c0c */ /* 0x000fe2000bfa6270 */
[----:B-1----:R-:W-:Y:S01]  /*5cc10*/  IMAD.WIDE R4, R17, 0x4, R228 ;  /* 0x0000000411047825 */ /* 0x002fe200078e02e4 */
[----:B------:R-:W-:Y:S01]  /*5cc20*/  IADD3 R0, R3, 0x76, RZ ;  /* 0x0000007603007810 */ /* 0x000fe20007ffe0ff */
[----:B------:R1:W-:Y:S01]  /*5cc30*/  @P6 STG.E desc[UR8][R14.64], R145 ;  /* 0x000000910e006986 */ /* 0x0003e2000c101908 */
[----:B------:R-:W-:Y:S01]  /*5cc40*/  ULDC UR6, c[0x0][0x228] ;  /* 0x00008a0000067ab9 */ /* 0x000fe20000000800 */
[----:B------:R-:W-:Y:S01]  /*5cc50*/  VIADD R17, R17, UR26 ;  /* 0x0000001a11117c36 */ /* 0x000fe20008000000 */
[----:B------:R-:W-:Y:S01]  /*5cc60*/  ISETP.LT.AND P6, PT, R8, UR4, !P5 ;  /* 0x0000000408007c0c */ /* 0x000fe2000efc1270 */
[----:B------:R-:W-:-:S02]  /*5cc70*/  ULDC UR4, c[0x0][0x228] ;  /* 0x00008a0000047ab9 */ /* 0x000fc40000000800 */
[----:B--2---:R-:W-:Y:S01]  /*5cc80*/  IMAD.WIDE R6, R17, 0x4, R10 ;  /* 0x0000000411067825 */ /* 0x004fe200078e020a */
[----:B------:R-:W-:-:S03]  /*5cc90*/  ISETP.GE.AND P4, PT, R0, UR23, PT ;  /* 0x0000001700007c0c */ /* 0x000fc6000bf86270 */
[----:B---3--:R-:W-:Y:S01]  /*5cca0*/  IMAD.WIDE R12, R17, 0x4, R228 ;  /* 0x00000004110c7825 */ /* 0x008fe200078e02e4 */
[----:B------:R2:W-:Y:S01]  /*5ccb0*/  @P0 STG.E desc[UR8][R4.64], R81 ;  /* 0x0000005104000986 */ /* 0x0005e2000c101908 */
[----:B------:R-:W-:Y:S01]  /*5ccc0*/  ISETP.LT.AND P5, PT, R9, UR4, !P5 ;  /* 0x0000000409007c0c */ /* 0x000fe2000efa1270 */
[----:B------:R-:W-:Y:S01]  /*5ccd0*/  ULDC UR4, c[0x0][0x228] ;  /* 0x00008a0000047ab9 */ /* 0x000fe20000000800 */
[----:B------:R-:W-:Y:S01]  /*5cce0*/  VIADD R19, R17, UR26 ;  /* 0x0000001a11137c36 */ /* 0x000fe20008000000 */
[----:B------:R-:W-:Y:S01]  /*5ccf0*/  @P2 STG.E desc[UR8][R6.64], R210 ;  /* 0x000000d206002986 */ /* 0x000fe2000c101908 */
[----:B------:R-:W-:-:S03]  /*5cd00*/  IADD3 R0, R3, 0x77, RZ ;  /* 0x0000007703007810 */ /* 0x000fc60007ffe0ff */
[----:B------:R3:W-:Y:S01]  /*5cd10*/  @P3 STG.E desc[UR8][R12.64], R226 ;  /* 0x000000e20c003986 */ /* 0x0007e2000c101908 */
[----:B------:R-:W-:Y:S01]  /*5cd20*/  ISETP.LT.AND P3, PT, R8, UR4, !P4 ;  /* 0x0000000408007c0c */ /* 0x000fe2000e761270 */
[----:B-1----:R-:W-:Y:S01]  /*5cd30*/  IMAD.WIDE R14, R19, 0x4, R10 ;  /* 0x00000004130e7825 */ /* 0x002fe200078e020a */
[----:B------:R-:W-:Y:S01]  /*5cd40*/  ISETP.LT.AND P4, PT, R9, UR6, !P4 ;  /* 0x0000000609007c0c */ /* 0x000fe2000e781270 */
[----:B------:R-:W-:Y:S01]  /*5cd50*/  ULDC UR4, c[0x0][0x228] ;  /* 0x00008a0000047ab9 */ /* 0x000fe20000000800 */
[----:B------:R-:W-:Y:S01]  /*5cd60*/  ISETP.GE.AND P0, PT, R0, UR21, PT ;  /* 0x0000001500007c0c */ /* 0x000fe2000bf06270 */
[----:B--2---:R-:W-:Y:S01]  /*5cd70*/  IMAD.WIDE R4, R19, 0x4, R228 ;  /* 0x0000000413047825 */ /* 0x004fe200078e02e4 */
[----:B------:R-:W-:Y:S01]  /*5cd80*/  IADD3 R2, R3, 0x78, RZ ;  /* 0x0000007803027810 */ /* 0x000fe20007ffe0ff */
[----:B------:R1:W-:Y:S01]  /*5cd90*/  @P6 STG.E desc[UR8][R14.64], R146 ;  /* 0x000000920e006986 */ /* 0x0003e2000c101908 */
[----:B---3--:R-:W-:Y:S01]  /*5cda0*/  IADD3 R13, R19, UR26, RZ ;  /* 0x0000001a130d7c10 */ /* 0x008fe2000fffe0ff */
[----:B------:R-:W-:Y:S01]  /*5cdb0*/  ULDC UR6, c[0x0][0x228] ;  /* 0x00008a0000067ab9 */ /* 0x000fe20000000800 */
[----:B------:R-:W-:Y:S01]  /*5cdc0*/  ISETP.LT.AND P6, PT, R8, UR10, !P0 ;  /* 0x0000000a08007c0c */ /* 0x000fe2000c7c1270 */
[----:B------:R-:W-:Y:S01]  /*5cdd0*/  @P5 STG.E desc[UR8][R4.64], R82 ;  /* 0x0000005204005986 */ /* 0x000fe2000c101908 */
[----:B------:R-:W-:Y:S01]  /*5cde0*/  ISETP.LT.AND P0, PT, R9, UR12, !P0 ;  /* 0x0000000c09007c0c */ /* 0x000fe2000c701270 */
[C---:B------:R-:W-:Y:S01]  /*5cdf0*/  VIADD R19, R13.reuse, UR26 ;  /* 0x0000001a0d137c36 */ /* 0x040fe20008000000 */
[----:B------:R-:W-:Y:S01]  /*5ce00*/  ISETP.GE.AND P2, PT, R2, UR19, PT ;  /* 0x0000001302007c0c */ /* 0x000fe2000bf46270 */
[----:B------:R-:W-:Y:S01]  /*5ce10*/  IMAD.WIDE R6, R13, 0x4, R10 ;  /* 0x000000040d067825 */ /* 0x000fe200078e020a */
[----:B------:R-:W-:-:S03]  /*5ce20*/  ULDC UR10, c[0x0][0x228] ;  /* 0x00008a00000a7ab9 */ /* 0x000fc60000000800 */
[----:B------:R-:W-:Y:S01]  /*5ce30*/  IMAD.WIDE R12, R13, 0x4, R228 ;  /* 0x000000040d0c7825 */ /* 0x000fe200078e02e4 */
[----:B------:R2:W-:Y:S03]  /*5ce40*/  @P3 STG.E desc[UR8][R6.64], R211 ;  /* 0x000000d306003986 */ /* 0x0005e6000c101908 */
[----:B------:R-:W-:Y:S01]  /*5ce50*/  VIADD R0, R3, 0x79 ;  /* 0x0000007903007836 */ /* 0x000fe20000000000 */
[----:B------:R-:W-:Y:S01]  /*5ce60*/  @P4 STG.E desc[UR8][R12.64], R227 ;  /* 0x000000e30c004986 */ /* 0x000fe2000c101908 */
[----:B------:R-:W-:Y:S01]  /*5ce70*/  ISETP.LT.AND P4, PT, R8, UR4, !P2 ;  /* 0x0000000408007c0c */ /* 0x000fe2000d781270 */
[----:B-1----:R-:W-:Y:S01]  /*5ce80*/  IMAD.WIDE R14, R19, 0x4, R10 ;  /* 0x00000004130e7825 */ /* 0x002fe200078e020a */
[----:B------:R-:W-:Y:S01]  /*5ce90*/  ISETP.LT.AND P2, PT, R9, UR6, !P2 ;  /* 0x0000000609007c0c */ /* 0x000fe2000d741270 */
[----:B------:R-:W-:Y:S02]  /*5cea0*/  ULDC UR4, c[0x0][0x228] ;  /* 0x00008a0000047ab9 */ /* 0x000fe40000000800 */
[C---:B------:R-:W-:Y:S01]  /*5ceb0*/  IMAD.WIDE R16, R19.reuse, 0x4, R228 ;  /* 0x0000000413107825 */ /* 0x040fe200078e02e4 */
[----:B------:R-:W-:Y:S01]  /*5cec0*/  ISETP.GE.AND P5, PT, R0, UR17, PT ;  /* 0x0000001100007c0c */ /* 0x000fe2000bfa6270 */
[----:B------:R-:W-:Y:S02]  /*5ced0*/  @P6 STG.E desc[UR8][R14.64], R147 ;  /* 0x000000930e006986 */ /* 0x000fe4000c101908 */
[----:B--2---:R-:W-:Y:S01]  /*5cee0*/  VIADD R7, R19, UR26 ;  /* 0x0000001a13077c36 */ /* 0x004fe20008000000 */
[----:B------:R-:W-:Y:S01]  /*5cef0*/  IADD3 R0, R3, 0x7a, RZ ;  /* 0x0000007a03007810 */ /* 0x000fe20007ffe0ff */
[----:B------:R1:W-:Y:S01]  /*5cf00*/  @P0 STG.E desc[UR8][R16.64], R83 ;  /* 0x0000005310000986 */ /* 0x0003e2000c101908 */
[----:B------:R-:W-:Y:S01]  /*5cf10*/  ISETP.LT.AND P6, PT, R8, UR10, !P5 ;  /* 0x0000000a08007c0c */ /* 0x000fe2000efc1270 */
[----:B------:R-:W-:Y:S01]  /*5cf20*/  IMAD.WIDE R4, R7, 0x4, R10 ;  /* 0x0000000407047825 */ /* 0x000fe200078e020a */
[----:B------:R-:W-:Y:S01]  /*5cf30*/  ISETP.LT.AND P5, PT, R9, UR4, !P5 ;  /* 0x0000000409007c0c */ /* 0x000fe2000efa1270 */
[----:B------:R-:W-:Y:S01]  /*5cf40*/  ULDC UR4, c[0x0][0x228] ;  /* 0x00008a0000047ab9 */ /* 0x000fe20000000800 */
[----:B------:R-:W-:Y:S01]  /*5cf50*/  ISETP.GE.AND P3, PT, R0, UR15, PT ;  /* 0x0000000f00007c0c */ /* 0x000fe2000bf66270 */
[----:B------:R-:W-:Y:S01]  /*5cf60*/  ULDC UR6, c[0x0][0x228] ;  /* 0x00008a0000067ab9 */ /* 0x000fe20000000800 */
[----:B------:R-:W-:Y:S01]  /*5cf70*/  IADD3 R0, R3, 0x7b, RZ ;  /* 0x0000007b03007810 */ /* 0x000fe20007ffe0ff */
[C---:B-1----:R-:W-:Y:S01]  /*5cf80*/  VIADD R17, R7.reuse, UR26 ;  /* 0x0000001a07117c36 */ /* 0x042fe20008000000 */
[----:B------:R-:W-:Y:S01]  /*5cf90*/  ULDC UR10, c[0x0][0x228] ;  /* 0x00008a00000a7ab9 */ /* 0x000fe20000000800 */
[----:B------:R-:W-:Y:S01]  /*5cfa0*/  IMAD.WIDE R6, R7, 0x4, R228 ;  /* 0x0000000407067825 */ /* 0x000fe200078e02e4 */
[----:B------:R1:W-:Y:S01]  /*5cfb0*/  @P4 STG.E desc[UR8][R4.64], R232 ;  /* 0x000000e804004986 */ /* 0x0003e2000c101908 */
[----:B------:R-:W-:-:S03]  /*5cfc0*/  ISETP.GE.AND P0, PT, R0, UR13, PT ;  /* 0x0000000d00007c0c */ /* 0x000fc6000bf06270 */
[----:B------:R-:W-:Y:S01]  /*5cfd0*/  @P2 STG.E desc[UR8][R6.64], R212 ;  /* 0x000000d406002986 */ /* 0x000fe2000c101908 */
[----:B------:R-:W-:Y:S01]  /*5cfe0*/  ISETP.LT.AND P2, PT, R8, UR4, !P3 ;  /* 0x0000000408007c0c */ /* 0x000fe2000df41270 */
[----:B------:R-:W-:Y:S01]  /*5cff0*/  IMAD.WIDE R12, R17, 0x4, R10 ;  /* 0x00000004110c7825 */ /* 0x000fe200078e020a */
[----:B------:R-:W-:Y:S01]  /*5d000*/  IADD3 R0, R3, 0x7c, RZ ;  /* 0x0000007c03007810 */ /* 0x000fe20007ffe0ff */
[----:B------:R-:W-:Y:S02]  /*5d010*/  ULDC UR4, c[0x0][0x228] ;  /* 0x00008a0000047ab9 */ /* 0x000fe40000000800 */
[C---:B------:R-:W-:Y:S01]  /*5d020*/  IMAD.WIDE R14, R17.reuse, 0x4, R228 ;  /* 0x00000004110e7825 */ /* 0x040fe200078e02e4 */
[----:B------:R-:W-:Y:S01]  /*5d030*/  IADD3 R17, R17, UR26, RZ ;  /* 0x0000001a11117c10 */ /* 0x000fe2000fffe0ff */
[----:B------:R2:W-:Y:S01]  /*5d040*/  @P6 STG.E desc[UR8][R12.64], R84 ;  /* 0x000000540c006986 */ /* 0x0005e2000c101908 */
[----:B------:R-:W-:Y:S01]  /*5d050*/  ISETP.GE.AND P4, PT, R0, UR11, PT ;  /* 0x0000000b00007c0c */ /* 0x000fe2000bf86270 */
[----:B------:R-:W-:Y:S01]  /*5d060*/  ULDC UR11, c[0x0][0x228] ;  /* 0x00008a00000b7ab9 */ /* 0x000fe20000000800 */
[----:B------:R-:W-:Y:S01]  /*5d070*/  ISETP.LT.AND P3, PT, R9, UR4, !P3 ;  /* 0x0000000409007c0c */ /* 0x000fe2000df61270 */
[----:B------:R3:W-:Y:S01]  /*5d080*/  @P5 STG.E desc[UR8][R14.64], R20 ;  /* 0x000000140e005986 */ /* 0x0007e2000c101908 */
[----:B-1----:R-:W-:Y:S01]  /*5d090*/  IMAD.WIDE R4, R17, 0x4, R10 ;  /* 0x0000000411047825 */ /* 0x002fe200078e020a */
[C---:B------:R-:W-:Y:S01]  /*5d0a0*/  ISETP.LT.AND P5, PT, R8.reuse, UR6, !P0 ;  /* 0x0000000608007c0c */ /* 0x040fe2000c7a1270 */
[----:B------:R-:W-:Y:S01]  /*5d0b0*/  ULDC UR4, c[0x0][0x228] ;  /* 0x00008a0000047ab9 */ /* 0x000fe20000000800 */
[----:B------:R-:W-:Y:S01]  /*5d0c0*/  ISETP.LT.AND P0, PT, R9, UR10, !P0 ;  /* 0x0000000a09007c0c */ /* 0x000fe2000c701270 */
[----:B------:R-:W-:Y:S01]  /*5d0d0*/  VIADD R0, R3, 0x7d ;  /* 0x0000007d03007836 */ /* 0x000fe20000000000 */
[----:B------:R-:W-:Y:S01]  /*5d0e0*/  ISETP.LT.AND P6, PT, R8, UR11, !P4 ;  /* 0x0000000b08007c0c */ /* 0x000fe2000e7c1270 */
[C---:B--2---:R-:W-:Y:S01]  /*5d0f0*/  VIADD R13, R17.reuse, UR26 ;  /* 0x0000001a110d7c36 */ /* 0x044fe20008000000 */
[----:B------:R-:W-:Y:S02]  /*5d100*/  @P2 STG.E desc[UR8][R4.64], R233 ;  /* 0x000000e904002986 */ /* 0x000fe4000c101908 */
[----:B------:R-:W-:Y:S01]  /*5d110*/  ISETP.GE.AND P2, PT, R0, UR7, PT ;  /* 0x0000000700007c0c */ /* 0x000fe2000bf46270 */
[----:B------:R-:W-:Y:S01]  /*5d120*/  IMAD.WIDE R6, R17, 0x4, R228 ;  /* 0x0000000411067825 */ /* 0x000fe200078e02e4 */
[----:B------:R-:W-:Y:S01]  /*5d130*/  ULDC UR6, c[0x0][0x228] ;  /* 0x00008a0000067ab9 */ /* 0x000fe20000000800 */
[----:B------:R-:W-:Y:S01]  /*5d140*/  IADD3 R19, R13, UR26, RZ ;  /* 0x0000001a0d137c10 */ /* 0x000fe2000fffe0ff */
[----:B------:R-:W-:Y:S01]  /*5d150*/  ULDC UR7, c[0x0][0x228] ;  /* 0x00008a0000077ab9 */ /* 0x000fe20000000800 */
[----:B------:R-:W-:-:S02]  /*5d160*/  VIADD R0, R3, 0x7e ;  /* 0x0000007e03007836 */ /* 0x000fc40000000000 */
[C---:B------:R-:W-:Y:S01]  /*5d170*/  IMAD.WIDE R2, R13.reuse, 0x4, R10 ;  /* 0x000000040d027825 */ /* 0x040fe200078e020a */
[----:B------:R1:W-:Y:S03]  /*5d180*/  @P3 STG.E desc[UR8][R6.64], R213 ;  /* 0x000000d506003986 */ /* 0x0003e6000c101908 */
[----:B------:R-:W-:Y:S01]  /*5d190*/  IMAD.WIDE R12, R13, 0x4, R228 ;  /* 0x000000040d0c7825 */ /* 0x000fe200078e02e4 */
[----:B------:R-:W-:Y:S03]  /*5d1a0*/  @P5 STG.E desc[UR8][R2.64], R85 ;  /* 0x0000005502005986 */ /* 0x000fe6000c101908 */
[----:B---3--:R-:W-:Y:S01]  /*5d1b0*/  IMAD.WIDE R14, R19, 0x4, R10 ;  /* 0x00000004130e7825 */ /* 0x008fe200078e020a */
[----:B------:R-:W-:Y:S01]  /*5d1c0*/  ISETP.GE.AND P3, PT, R0, UR5, PT ;  /* 0x0000000500007c0c */ /* 0x000fe2000bf66270 */
[----:B------:R2:W-:Y:S01]  /*5d1d0*/  @P0 STG.E desc[UR8][R12.64], R21 ;  /* 0x000000150c000986 */ /* 0x0005e2000c101908 */
[----:B------:R-:W-:-:S03]  /*5d1e0*/  ULDC UR5, c[0x0][0x228] ;  /* 0x00008a0000057ab9 */ /* 0x000fc60000000800 */
[----:B------:R3:W-:Y:S01]  /*5d1f0*/  @P6 STG.E desc[UR8][R14.64], R234 ;  /* 0x000000ea0e006986 */ /* 0x0007e2000c101908 */
[C---:B------:R-:W-:Y:S01]  /*5d200*/  ISETP.LT.AND P6, PT, R8.reuse, UR4, !P2 ;  /* 0x0000000408007c0c */ /* 0x040fe2000d7c1270 */
[----:B------:R-:W-:Y:S01]  /*5d210*/  ULDC UR4, c[0x0][0x228] ;  /* 0x00008a0000047ab9 */ /* 0x000fe20000000800 */
[----:B-1----:R-:W-:Y:S02]  /*5d220*/  IADD3 R7, R19, UR26, RZ ;  /* 0x0000001a13077c10 */ /* 0x002fe4000fffe0ff */
[C---:B------:R-:W-:Y:S01]  /*5d230*/  ISETP.LT.AND P5, PT, R8.reuse, UR5, !P3 ;  /* 0x0000000508007c0c */ /* 0x040fe2000dfa1270 */
[----:B------:R-:W-:Y:S01]  /*5d240*/  ULDC UR5, c[0x0][0x228] ;  /* 0x00008a0000057ab9 */ /* 0x000fe20000000800 */
[C---:B------:R-:W-:Y:S02]  /*5d250*/  ISETP.LT.AND P4, PT, R9.reuse, UR4, !P4 ;  /* 0x0000000409007c0c */ /* 0x040fe4000e781270 */
[----:B------:R-:W-:Y:S01]  /*5d260*/  ISETP.LT.AND P0, PT, R8, UR6, !P1 ;  /* 0x0000000608007c0c */ /* 0x000fe2000cf01270 */
[----:B------:R-:W-:Y:S01]  /*5d270*/  ULDC UR6, c[0x0][0x228] ;  /* 0x00008a0000067ab9 */ /* 0x000fe20000000800 */
[----:B------:R-:W-:Y:S01]  /*5d280*/  ISETP.LT.AND P2, PT, R9, UR5, !P2 ;  /* 0x0000000509007c0c */ /* 0x000fe2000d741270 */
[----:B--2---:R-:W-:Y:S01]  /*5d290*/  VIADD R13, R7, UR26 ;  /* 0x0000001a070d7c36 */ /* 0x004fe20008000000 */
[----:B------:R-:W-:-:S02]  /*5d2a0*/  ISETP.LT.AND P3, PT, R9, UR6, !P3 ;  /* 0x0000000609007c0c */ /* 0x000fc4000df61270 */
[----:B------:R-:W-:Y:S01]  /*5d2b0*/  ISETP.LT.AND P1, PT, R9, UR7, !P1 ;  /* 0x0000000709007c0c */ /* 0x000fe2000cf21270 */
[----:B------:R-:W-:Y:S01]  /*5d2c0*/  IMAD.WIDE R2, R19, 0x4, R228 ;  /* 0x0000000413027825 */ /* 0x000fe200078e02e4 */
[----:B---3--:R-:W-:-:S03]  /*5d2d0*/  IADD3 R15, R13, UR26, RZ ;  /* 0x0000001a0d0f7c10 */ /* 0x008fc6000fffe0ff */
[C---:B------:R-:W-:Y:S01]  /*5d2e0*/  IMAD.WIDE R4, R7.reuse, 0x4, R10 ;  /* 0x0000000407047825 */ /* 0x040fe200078e020a */
[----:B------:R1:W-:Y:S03]  /*5d2f0*/  @P4 STG.E desc[UR8][R2.64], R214 ;  /* 0x000000d602004986 */ /* 0x0003e6000c101908 */
[----:B------:R-:W-:Y:S01]  /*5d300*/  IMAD.WIDE R6, R7, 0x4, R228 ;  /* 0x0000000407067825 */ /* 0x000fe200078e02e4 */
[----:B------:R1:W-:Y:S03]  /*5d310*/  @P6 STG.E desc[UR8][R4.64], R86 ;  /* 0x0000005604006986 */ /* 0x0003e6000c101908 */
[C---:B------:R-:W-:Y:S01]  /*5d320*/  IMAD.WIDE R8, R13.reuse, 0x4, R10 ;  /* 0x000000040d087825 */ /* 0x040fe200078e020a */
[----:B------:R1:W-:Y:S03]  /*5d330*/  @P2 STG.E desc[UR8][R6.64], R22 ;  /* 0x0000001606002986 */ /* 0x0003e6000c101908 */
[----:B------:R-:W-:Y:S01]  /*5d340*/  IMAD.WIDE R12, R13, 0x4, R228 ;  /* 0x000000040d0c7825 */ /* 0x000fe200078e02e4 */
[----:B------:R1:W-:Y:S03]  /*5d350*/  @P5 STG.E desc[UR8][R8.64], R235 ;  /* 0x000000eb08005986 */ /* 0x0003e6000c101908 */
[C---:B------:R-:W-:Y:S01]  /*5d360*/  IMAD.WIDE R10, R15.reuse, 0x4, R10 ;  /* 0x000000040f0a7825 */ /* 0x040fe200078e020a */
[----:B------:R1:W-:Y:S04]  /*5d370*/  @P3 STG.E desc[UR8][R12.64], R215 ;  /* 0x000000d70c003986 */ /* 0x0003e8000c101908 */
[----:B------:R1:W-:Y:S01]  /*5d380*/  @P0 STG.E desc[UR8][R10.64], R87 ;  /* 0x000000570a000986 */ /* 0x0003e2000c101908 */
[----:B------:R-:W-:Y:S01]  /*5d390*/  IMAD.WIDE R228, R15, 0x4, R228 ;  /* 0x000000040fe47825 */ /* 0x000fe200078e02e4 */
[----:B------:R-:W-:Y:S06]  /*5d3a0*/  @!P1 EXIT ;  /* 0x000000000000994d */ /* 0x000fec0003800000 */
[----:B------:R-:W-:Y:S01]  /*5d3b0*/  STG.E desc[UR8][R228.64], R23 ;  /* 0x00000017e4007986 */ /* 0x000fe2000c101908 */
[----:B------:R-:W-:Y:S05]  /*5d3c0*/  EXIT ;  /* 0x000000000000794d */ /* 0x000fea0003800000 */
.L_x_2:
[----:B------:R-:W-:-:S00]  /*5d3d0*/  BRA `(.L_x_2) ;  /* 0xfffffffc00fc7947 */ /* 0x000fc0000383ffff */
[----:B------:R-:W-:-:S00]  /*5d3e0*/  NOP ;  /* 0x0000000000007918 */ /* 0x000fc00000000000 */
        /* <DEDUP_REMOVED lines=9> */
.L_x_3:


//--------------------- .nv.shared.matmul_kernel  --------------------------
	.section	.nv.shared.matmul_kernel,"aw",@nobits
	.sectionflags	@""
	.align	16
	.zero		1024


//--------------------- .nv.shared.reserved.0     --------------------------
	.section	.nv.shared.reserved.0,"aw",@nobits
	.weak		__nv_reservedSMEM_offset_0_alias
	.size		__nv_reservedSMEM_offset_0_alias, 0, 0
	.other		__nv_reservedSMEM_offset_0_alias,@"STO_CUDA_RESERVED_SHARED STV_DEFAULT"
__nv_reservedSMEM_offset_0_alias:
	.zero		0


//--------------------- .nv.constant0.matmul_kernel --------------------------
	.section	.nv.constant0.matmul_kernel,"a",@progbits
	.sectionflags	@""
	.align	4
.nv.constant0.matmul_kernel:
	.zero		608


//--------------------- SYMBOLS --------------------------

	.type		.nv.reservedSmem.offset0,@object
	.size		.nv.reservedSmem.offset0,0x4
